//
// Generated by NVIDIA NVVM Compiler
//
// Compiler Build ID: CL-36424714
// Cuda compilation tools, release 13.0, V13.0.88
// Based on NVVM 20.0.0
//

.version 9.0
.target sm_100
.address_size 64

	// .globl	_Z6kernelPN6thrust24THRUST_300001_SM_1000_NS7complexIdEES2_
// _ZZN3cub18CUB_300001_SM_10006detail6reduce28DeviceReduceSingleTileKernelINS2_10policy_hubIdjN4cuda3std3__44plusIdEEE10Policy1000EN6thrust24THRUST_300001_SM_1000_NS10device_ptrIdEEPdjS9_ddNS7_10__identityEEEvT0_T1_T2_T3_T4_T6_E12temp_storage has been demoted
// _ZZN3cub18CUB_300001_SM_10006detail6reduce18DeviceReduceKernelINS2_10policy_hubIdjN4cuda3std3__44plusIdEEE10Policy1000EN6thrust24THRUST_300001_SM_1000_NS10device_ptrIdEEjS9_dNS7_10__identityEEEvT0_PT3_T1_NS0_13GridEvenShareISK_EET2_T4_E12temp_storage has been demoted
// _ZZN3cub18CUB_300001_SM_10006detail6reduce28DeviceReduceSingleTileKernelINS2_10policy_hubIdjN4cuda3std3__44plusIdEEE10Policy1000EPdSC_iS9_ddNS7_10__identityEEEvT0_T1_T2_T3_T4_T6_E12temp_storage has been demoted
// _ZZN3cub18CUB_300001_SM_10006detail6reduce28DeviceReduceSingleTileKernelINS2_10policy_hubIdyN4cuda3std3__44plusIdEEE10Policy1000EN6thrust24THRUST_300001_SM_1000_NS10device_ptrIdEEPdyS9_ddNS7_10__identityEEEvT0_T1_T2_T3_T4_T6_E12temp_storage has been demoted
// _ZZN3cub18CUB_300001_SM_10006detail6reduce18DeviceReduceKernelINS2_10policy_hubIdyN4cuda3std3__44plusIdEEE10Policy1000EN6thrust24THRUST_300001_SM_1000_NS10device_ptrIdEEyS9_dNS7_10__identityEEEvT0_PT3_T1_NS0_13GridEvenShareISK_EET2_T4_E12temp_storage has been demoted
// _ZZN3cub18CUB_300001_SM_10006detail6reduce28DeviceReduceSingleTileKernelINS2_10policy_hubIdyN4cuda3std3__44plusIdEEE10Policy1000EPdSC_iS9_ddNS7_10__identityEEEvT0_T1_T2_T3_T4_T6_E12temp_storage has been demoted
.global .align 1 .b8 _ZN34_INTERNAL_3ace8a74_4_k_cu_581ba1944cuda3std3__45__cpo5beginE[1];
.global .align 1 .b8 _ZN34_INTERNAL_3ace8a74_4_k_cu_581ba1944cuda3std3__45__cpo3endE[1];
.global .align 1 .b8 _ZN34_INTERNAL_3ace8a74_4_k_cu_581ba1944cuda3std3__45__cpo6cbeginE[1];
.global .align 1 .b8 _ZN34_INTERNAL_3ace8a74_4_k_cu_581ba1944cuda3std3__45__cpo4cendE[1];
.global .align 1 .b8 _ZN34_INTERNAL_3ace8a74_4_k_cu_581ba1944cuda3std3__45__cpo6rbeginE[1];
.global .align 1 .b8 _ZN34_INTERNAL_3ace8a74_4_k_cu_581ba1944cuda3std3__45__cpo4rendE[1];
.global .align 1 .b8 _ZN34_INTERNAL_3ace8a74_4_k_cu_581ba1944cuda3std3__45__cpo7crbeginE[1];
.global .align 1 .b8 _ZN34_INTERNAL_3ace8a74_4_k_cu_581ba1944cuda3std3__45__cpo5crendE[1];
.global .align 1 .b8 _ZN34_INTERNAL_3ace8a74_4_k_cu_581ba1944cuda3std3__436_GLOBAL__N__3ace8a74_4_k_cu_581ba1946ignoreE[1];
.global .align 1 .b8 _ZN34_INTERNAL_3ace8a74_4_k_cu_581ba1944cuda3std3__419piecewise_constructE[1];
.global .align 1 .b8 _ZN34_INTERNAL_3ace8a74_4_k_cu_581ba1944cuda3std3__48in_placeE[1];
.global .align 1 .b8 _ZN34_INTERNAL_3ace8a74_4_k_cu_581ba1944cuda3std3__420unreachable_sentinelE[1];
.global .align 1 .b8 _ZN34_INTERNAL_3ace8a74_4_k_cu_581ba1944cuda3std3__47nulloptE[1];
.global .align 1 .b8 _ZN34_INTERNAL_3ace8a74_4_k_cu_581ba1944cuda3std3__48unexpectE[1];
.global .align 1 .b8 _ZN34_INTERNAL_3ace8a74_4_k_cu_581ba1944cuda3std6ranges3__45__cpo4swapE[1];
.global .align 1 .b8 _ZN34_INTERNAL_3ace8a74_4_k_cu_581ba1944cuda3std6ranges3__45__cpo9iter_moveE[1];
.global .align 1 .b8 _ZN34_INTERNAL_3ace8a74_4_k_cu_581ba1944cuda3std6ranges3__45__cpo5beginE[1];
.global .align 1 .b8 _ZN34_INTERNAL_3ace8a74_4_k_cu_581ba1944cuda3std6ranges3__45__cpo3endE[1];
.global .align 1 .b8 _ZN34_INTERNAL_3ace8a74_4_k_cu_581ba1944cuda3std6ranges3__45__cpo6cbeginE[1];
.global .align 1 .b8 _ZN34_INTERNAL_3ace8a74_4_k_cu_581ba1944cuda3std6ranges3__45__cpo4cendE[1];
.global .align 1 .b8 _ZN34_INTERNAL_3ace8a74_4_k_cu_581ba1944cuda3std6ranges3__45__cpo7advanceE[1];
.global .align 1 .b8 _ZN34_INTERNAL_3ace8a74_4_k_cu_581ba1944cuda3std6ranges3__45__cpo9iter_swapE[1];
.global .align 1 .b8 _ZN34_INTERNAL_3ace8a74_4_k_cu_581ba1944cuda3std6ranges3__45__cpo4nextE[1];
.global .align 1 .b8 _ZN34_INTERNAL_3ace8a74_4_k_cu_581ba1944cuda3std6ranges3__45__cpo4prevE[1];
.global .align 1 .b8 _ZN34_INTERNAL_3ace8a74_4_k_cu_581ba1944cuda3std6ranges3__45__cpo4dataE[1];
.global .align 1 .b8 _ZN34_INTERNAL_3ace8a74_4_k_cu_581ba1944cuda3std6ranges3__45__cpo5cdataE[1];
.global .align 1 .b8 _ZN34_INTERNAL_3ace8a74_4_k_cu_581ba1944cuda3std6ranges3__45__cpo4sizeE[1];
.global .align 1 .b8 _ZN34_INTERNAL_3ace8a74_4_k_cu_581ba1944cuda3std6ranges3__45__cpo5ssizeE[1];
.global .align 1 .b8 _ZN34_INTERNAL_3ace8a74_4_k_cu_581ba1944cuda3std6ranges3__45__cpo8distanceE[1];
.global .align 1 .b8 _ZN34_INTERNAL_3ace8a74_4_k_cu_581ba1946thrust24THRUST_300001_SM_1000_NS8cuda_cub3parE[1];
.global .align 1 .b8 _ZN34_INTERNAL_3ace8a74_4_k_cu_581ba1946thrust24THRUST_300001_SM_1000_NS8cuda_cub10par_nosyncE[1];
.global .align 1 .b8 _ZN34_INTERNAL_3ace8a74_4_k_cu_581ba1946thrust24THRUST_300001_SM_1000_NS6system6detail10sequential3seqE[1];
.global .align 1 .b8 _ZN34_INTERNAL_3ace8a74_4_k_cu_581ba1946thrust24THRUST_300001_SM_1000_NS12placeholders2_1E[1];
.global .align 1 .b8 _ZN34_INTERNAL_3ace8a74_4_k_cu_581ba1946thrust24THRUST_300001_SM_1000_NS12placeholders2_2E[1];
.global .align 1 .b8 _ZN34_INTERNAL_3ace8a74_4_k_cu_581ba1946thrust24THRUST_300001_SM_1000_NS12placeholders2_3E[1];
.global .align 1 .b8 _ZN34_INTERNAL_3ace8a74_4_k_cu_581ba1946thrust24THRUST_300001_SM_1000_NS12placeholders2_4E[1];
.global .align 1 .b8 _ZN34_INTERNAL_3ace8a74_4_k_cu_581ba1946thrust24THRUST_300001_SM_1000_NS12placeholders2_5E[1];
.global .align 1 .b8 _ZN34_INTERNAL_3ace8a74_4_k_cu_581ba1946thrust24THRUST_300001_SM_1000_NS12placeholders2_6E[1];
.global .align 1 .b8 _ZN34_INTERNAL_3ace8a74_4_k_cu_581ba1946thrust24THRUST_300001_SM_1000_NS12placeholders2_7E[1];
.global .align 1 .b8 _ZN34_INTERNAL_3ace8a74_4_k_cu_581ba1946thrust24THRUST_300001_SM_1000_NS12placeholders2_8E[1];
.global .align 1 .b8 _ZN34_INTERNAL_3ace8a74_4_k_cu_581ba1946thrust24THRUST_300001_SM_1000_NS12placeholders2_9E[1];
.global .align 1 .b8 _ZN34_INTERNAL_3ace8a74_4_k_cu_581ba1946thrust24THRUST_300001_SM_1000_NS12placeholders3_10E[1];
.global .align 1 .b8 _ZN34_INTERNAL_3ace8a74_4_k_cu_581ba1946thrust24THRUST_300001_SM_1000_NS3seqE[1];

.visible .entry _Z6kernelPN6thrust24THRUST_300001_SM_1000_NS7complexIdEES2_(
	.param .u64 .ptr .align 1 _Z6kernelPN6thrust24THRUST_300001_SM_1000_NS7complexIdEES2__param_0,
	.param .align 16 .b8 _Z6kernelPN6thrust24THRUST_300001_SM_1000_NS7complexIdEES2__param_1[16]
)
{


	ret;

}
	// .globl	_Z15template_kernelIiEvPT_
.visible .entry _Z15template_kernelIiEvPT_(
	.param .u64 .ptr .align 1 _Z15template_kernelIiEvPT__param_0
)
{


	ret;

}
	// .globl	_ZN3cub18CUB_300001_SM_10006detail11EmptyKernelIvEEvv
.visible .entry _ZN3cub18CUB_300001_SM_10006detail11EmptyKernelIvEEvv()
{


	ret;

}
	// .globl	_ZN3cub18CUB_300001_SM_10006detail6reduce28DeviceReduceSingleTileKernelINS2_10policy_hubIdjN4cuda3std3__44plusIdEEE10Policy1000EN6thrust24THRUST_300001_SM_1000_NS10device_ptrIdEEPdjS9_ddNS7_10__identityEEEvT0_T1_T2_T3_T4_T6_
.visible .entry _ZN3cub18CUB_300001_SM_10006detail6reduce28DeviceReduceSingleTileKernelINS2_10policy_hubIdjN4cuda3std3__44plusIdEEE10Policy1000EN6thrust24THRUST_300001_SM_1000_NS10device_ptrIdEEPdjS9_ddNS7_10__identityEEEvT0_T1_T2_T3_T4_T6_(
	.param .align 8 .b8 _ZN3cub18CUB_300001_SM_10006detail6reduce28DeviceReduceSingleTileKernelINS2_10policy_hubIdjN4cuda3std3__44plusIdEEE10Policy1000EN6thrust24THRUST_300001_SM_1000_NS10device_ptrIdEEPdjS9_ddNS7_10__identityEEEvT0_T1_T2_T3_T4_T6__param_0[8],
	.param .u64 .ptr .align 1 _ZN3cub18CUB_300001_SM_10006detail6reduce28DeviceReduceSingleTileKernelINS2_10policy_hubIdjN4cuda3std3__44plusIdEEE10Policy1000EN6thrust24THRUST_300001_SM_1000_NS10device_ptrIdEEPdjS9_ddNS7_10__identityEEEvT0_T1_T2_T3_T4_T6__param_1,
	.param .u32 _ZN3cub18CUB_300001_SM_10006detail6reduce28DeviceReduceSingleTileKernelINS2_10policy_hubIdjN4cuda3std3__44plusIdEEE10Policy1000EN6thrust24THRUST_300001_SM_1000_NS10device_ptrIdEEPdjS9_ddNS7_10__identityEEEvT0_T1_T2_T3_T4_T6__param_2,
	.param .align 1 .b8 _ZN3cub18CUB_300001_SM_10006detail6reduce28DeviceReduceSingleTileKernelINS2_10policy_hubIdjN4cuda3std3__44plusIdEEE10Policy1000EN6thrust24THRUST_300001_SM_1000_NS10device_ptrIdEEPdjS9_ddNS7_10__identityEEEvT0_T1_T2_T3_T4_T6__param_3[1],
	.param .f64 _ZN3cub18CUB_300001_SM_10006detail6reduce28DeviceReduceSingleTileKernelINS2_10policy_hubIdjN4cuda3std3__44plusIdEEE10Policy1000EN6thrust24THRUST_300001_SM_1000_NS10device_ptrIdEEPdjS9_ddNS7_10__identityEEEvT0_T1_T2_T3_T4_T6__param_4,
	.param .align 1 .b8 _ZN3cub18CUB_300001_SM_10006detail6reduce28DeviceReduceSingleTileKernelINS2_10policy_hubIdjN4cuda3std3__44plusIdEEE10Policy1000EN6thrust24THRUST_300001_SM_1000_NS10device_ptrIdEEPdjS9_ddNS7_10__identityEEEvT0_T1_T2_T3_T4_T6__param_5[1]
)
.maxntid 640
.minnctapersm 1
{
	.reg .pred 	%p<71>;
	.reg .b32 	%r<288>;
	.reg .b64 	%rd<114>;
	.reg .b64 	%fd<380>;
	// demoted variable
	.shared .align 8 .b8 _ZZN3cub18CUB_300001_SM_10006detail6reduce28DeviceReduceSingleTileKernelINS2_10policy_hubIdjN4cuda3std3__44plusIdEEE10Policy1000EN6thrust24THRUST_300001_SM_1000_NS10device_ptrIdEEPdjS9_ddNS7_10__identityEEEvT0_T1_T2_T3_T4_T6_E12temp_storage[192];
	ld.param.u64 	%rd9, [_ZN3cub18CUB_300001_SM_10006detail6reduce28DeviceReduceSingleTileKernelINS2_10policy_hubIdjN4cuda3std3__44plusIdEEE10Policy1000EN6thrust24THRUST_300001_SM_1000_NS10device_ptrIdEEPdjS9_ddNS7_10__identityEEEvT0_T1_T2_T3_T4_T6__param_0];
	ld.param.u64 	%rd10, [_ZN3cub18CUB_300001_SM_10006detail6reduce28DeviceReduceSingleTileKernelINS2_10policy_hubIdjN4cuda3std3__44plusIdEEE10Policy1000EN6thrust24THRUST_300001_SM_1000_NS10device_ptrIdEEPdjS9_ddNS7_10__identityEEEvT0_T1_T2_T3_T4_T6__param_1];
	ld.param.u32 	%r51, [_ZN3cub18CUB_300001_SM_10006detail6reduce28DeviceReduceSingleTileKernelINS2_10policy_hubIdjN4cuda3std3__44plusIdEEE10Policy1000EN6thrust24THRUST_300001_SM_1000_NS10device_ptrIdEEPdjS9_ddNS7_10__identityEEEvT0_T1_T2_T3_T4_T6__param_2];
	ld.param.f64 	%fd42, [_ZN3cub18CUB_300001_SM_10006detail6reduce28DeviceReduceSingleTileKernelINS2_10policy_hubIdjN4cuda3std3__44plusIdEEE10Policy1000EN6thrust24THRUST_300001_SM_1000_NS10device_ptrIdEEPdjS9_ddNS7_10__identityEEEvT0_T1_T2_T3_T4_T6__param_4];
	cvta.to.global.u64 	%rd1, %rd10;
	setp.ne.s32 	%p1, %r51, 0;
	@%p1 bra 	$L__BB3_3;
	mov.u32 	%r270, %tid.x;
	setp.ne.s32 	%p70, %r270, 0;
	@%p70 bra 	$L__BB3_52;
	st.global.f64 	[%rd1], %fd42;
	bra.uni 	$L__BB3_52;
$L__BB3_3:
	cvta.to.global.u64 	%rd2, %rd9;
	setp.gt.u32 	%p2, %r51, 5119;
	@%p2 bra 	$L__BB3_28;
	mov.u32 	%r1, %tid.x;
	setp.ge.u32 	%p24, %r1, %r51;
	mov.f64 	%fd367, 0d0000000000000000;
	mov.u32 	%r274, %r1;
	@%p24 bra 	$L__BB3_6;
	mul.wide.u32 	%rd83, %r1, 8;
	add.s64 	%rd84, %rd2, %rd83;
	ld.global.f64 	%fd367, [%rd84];
	add.s32 	%r274, %r1, 640;
$L__BB3_6:
	setp.ge.u32 	%p25, %r274, %r51;
	@%p25 bra 	$L__BB3_19;
	not.b32 	%r146, %r274;
	add.s32 	%r147, %r51, %r146;
	mul.hi.u32 	%r148, %r147, -858993459;
	shr.u32 	%r149, %r148, 9;
	add.s32 	%r4, %r149, 1;
	and.b32  	%r5, %r4, 15;
	setp.lt.u32 	%p26, %r147, 9600;
	@%p26 bra 	$L__BB3_10;
	and.b32  	%r150, %r4, 16777200;
	neg.s32 	%r272, %r150;
	mul.wide.u32 	%rd85, %r274, 8;
	add.s64 	%rd86, %rd85, %rd2;
	add.s64 	%rd112, %rd86, 40960;
$L__BB3_9:
	.pragma "nounroll";
	ld.global.f64 	%fd181, [%rd112+-40960];
	add.f64 	%fd182, %fd367, %fd181;
	ld.global.f64 	%fd183, [%rd112+-35840];
	add.f64 	%fd184, %fd182, %fd183;
	ld.global.f64 	%fd185, [%rd112+-30720];
	add.f64 	%fd186, %fd184, %fd185;
	ld.global.f64 	%fd187, [%rd112+-25600];
	add.f64 	%fd188, %fd186, %fd187;
	ld.global.f64 	%fd189, [%rd112+-20480];
	add.f64 	%fd190, %fd188, %fd189;
	ld.global.f64 	%fd191, [%rd112+-15360];
	add.f64 	%fd192, %fd190, %fd191;
	ld.global.f64 	%fd193, [%rd112+-10240];
	add.f64 	%fd194, %fd192, %fd193;
	ld.global.f64 	%fd195, [%rd112+-5120];
	add.f64 	%fd196, %fd194, %fd195;
	ld.global.f64 	%fd197, [%rd112];
	add.f64 	%fd198, %fd196, %fd197;
	ld.global.f64 	%fd199, [%rd112+5120];
	add.f64 	%fd200, %fd198, %fd199;
	ld.global.f64 	%fd201, [%rd112+10240];
	add.f64 	%fd202, %fd200, %fd201;
	ld.global.f64 	%fd203, [%rd112+15360];
	add.f64 	%fd204, %fd202, %fd203;
	ld.global.f64 	%fd205, [%rd112+20480];
	add.f64 	%fd206, %fd204, %fd205;
	ld.global.f64 	%fd207, [%rd112+25600];
	add.f64 	%fd208, %fd206, %fd207;
	ld.global.f64 	%fd209, [%rd112+30720];
	add.f64 	%fd210, %fd208, %fd209;
	ld.global.f64 	%fd211, [%rd112+35840];
	add.f64 	%fd367, %fd210, %fd211;
	add.s32 	%r274, %r274, 10240;
	add.s32 	%r272, %r272, 16;
	add.s64 	%rd112, %rd112, 81920;
	setp.ne.s32 	%p27, %r272, 0;
	@%p27 bra 	$L__BB3_9;
$L__BB3_10:
	setp.eq.s32 	%p28, %r5, 0;
	@%p28 bra 	$L__BB3_19;
	and.b32  	%r12, %r4, 7;
	setp.lt.u32 	%p29, %r5, 8;
	@%p29 bra 	$L__BB3_13;
	mul.wide.u32 	%rd87, %r274, 8;
	add.s64 	%rd88, %rd2, %rd87;
	ld.global.f64 	%fd213, [%rd88];
	add.f64 	%fd214, %fd367, %fd213;
	ld.global.f64 	%fd215, [%rd88+5120];
	add.f64 	%fd216, %fd214, %fd215;
	ld.global.f64 	%fd217, [%rd88+10240];
	add.f64 	%fd218, %fd216, %fd217;
	ld.global.f64 	%fd219, [%rd88+15360];
	add.f64 	%fd220, %fd218, %fd219;
	ld.global.f64 	%fd221, [%rd88+20480];
	add.f64 	%fd222, %fd220, %fd221;
	ld.global.f64 	%fd223, [%rd88+25600];
	add.f64 	%fd224, %fd222, %fd223;
	ld.global.f64 	%fd225, [%rd88+30720];
	add.f64 	%fd226, %fd224, %fd225;
	ld.global.f64 	%fd227, [%rd88+35840];
	add.f64 	%fd367, %fd226, %fd227;
	add.s32 	%r274, %r274, 5120;
$L__BB3_13:
	setp.eq.s32 	%p30, %r12, 0;
	@%p30 bra 	$L__BB3_19;
	and.b32  	%r15, %r4, 3;
	setp.lt.u32 	%p31, %r12, 4;
	@%p31 bra 	$L__BB3_16;
	mul.wide.u32 	%rd89, %r274, 8;
	add.s64 	%rd90, %rd2, %rd89;
	ld.global.f64 	%fd229, [%rd90];
	add.f64 	%fd230, %fd367, %fd229;
	ld.global.f64 	%fd231, [%rd90+5120];
	add.f64 	%fd232, %fd230, %fd231;
	ld.global.f64 	%fd233, [%rd90+10240];
	add.f64 	%fd234, %fd232, %fd233;
	ld.global.f64 	%fd235, [%rd90+15360];
	add.f64 	%fd367, %fd234, %fd235;
	add.s32 	%r274, %r274, 2560;
$L__BB3_16:
	setp.eq.s32 	%p32, %r15, 0;
	@%p32 bra 	$L__BB3_19;
	mul.wide.u32 	%rd91, %r274, 8;
	add.s64 	%rd113, %rd2, %rd91;
	neg.s32 	%r277, %r15;
$L__BB3_18:
	.pragma "nounroll";
	ld.global.f64 	%fd236, [%rd113];
	add.f64 	%fd367, %fd367, %fd236;
	add.s64 	%rd113, %rd113, 5120;
	add.s32 	%r277, %r277, 1;
	setp.ne.s32 	%p33, %r277, 0;
	@%p33 bra 	$L__BB3_18;
$L__BB3_19:
	setp.lt.u32 	%p34, %r51, 640;
	@%p34 bra 	$L__BB3_24;
	// begin inline asm
	mov.u32 %r214, %laneid;
	// end inline asm
	mov.b64 	%rd102, %fd367;
	mov.b64 	{%r216, %r221}, %rd102;
	mov.b32 	%r222, 1;
	mov.b32 	%r263, 31;
	mov.b32 	%r264, -1;
	// begin inline asm
	shfl.sync.down.b32 %r215, %r216, %r222, %r263, %r264;
	// end inline asm
	// begin inline asm
	shfl.sync.down.b32 %r220, %r221, %r222, %r263, %r264;
	// end inline asm
	mov.b64 	%rd103, {%r215, %r220};
	mov.b64 	%fd307, %rd103;
	setp.gt.s32 	%p62, %r214, 30;
	add.f64 	%fd308, %fd367, %fd307;
	selp.f64 	%fd309, %fd367, %fd308, %p62;
	mov.b64 	%rd104, %fd309;
	mov.b64 	{%r226, %r231}, %rd104;
	mov.b32 	%r232, 2;
	// begin inline asm
	shfl.sync.down.b32 %r225, %r226, %r232, %r263, %r264;
	// end inline asm
	// begin inline asm
	shfl.sync.down.b32 %r230, %r231, %r232, %r263, %r264;
	// end inline asm
	mov.b64 	%rd105, {%r225, %r230};
	mov.b64 	%fd310, %rd105;
	setp.gt.s32 	%p63, %r214, 29;
	add.f64 	%fd311, %fd309, %fd310;
	selp.f64 	%fd312, %fd309, %fd311, %p63;
	mov.b64 	%rd106, %fd312;
	mov.b64 	{%r236, %r241}, %rd106;
	mov.b32 	%r242, 4;
	// begin inline asm
	shfl.sync.down.b32 %r235, %r236, %r242, %r263, %r264;
	// end inline asm
	// begin inline asm
	shfl.sync.down.b32 %r240, %r241, %r242, %r263, %r264;
	// end inline asm
	mov.b64 	%rd107, {%r235, %r240};
	mov.b64 	%fd313, %rd107;
	setp.gt.s32 	%p64, %r214, 27;
	add.f64 	%fd314, %fd312, %fd313;
	selp.f64 	%fd315, %fd312, %fd314, %p64;
	mov.b64 	%rd108, %fd315;
	mov.b64 	{%r246, %r251}, %rd108;
	mov.b32 	%r252, 8;
	// begin inline asm
	shfl.sync.down.b32 %r245, %r246, %r252, %r263, %r264;
	// end inline asm
	// begin inline asm
	shfl.sync.down.b32 %r250, %r251, %r252, %r263, %r264;
	// end inline asm
	mov.b64 	%rd109, {%r245, %r250};
	mov.b64 	%fd316, %rd109;
	setp.gt.s32 	%p65, %r214, 23;
	add.f64 	%fd317, %fd315, %fd316;
	selp.f64 	%fd318, %fd315, %fd317, %p65;
	mov.b64 	%rd110, %fd318;
	mov.b64 	{%r256, %r261}, %rd110;
	mov.b32 	%r262, 16;
	// begin inline asm
	shfl.sync.down.b32 %r255, %r256, %r262, %r263, %r264;
	// end inline asm
	// begin inline asm
	shfl.sync.down.b32 %r260, %r261, %r262, %r263, %r264;
	// end inline asm
	mov.b64 	%rd111, {%r255, %r260};
	mov.b64 	%fd319, %rd111;
	setp.gt.s32 	%p66, %r214, 15;
	add.f64 	%fd16, %fd318, %fd319;
	selp.f64 	%fd379, %fd318, %fd16, %p66;
	setp.ne.s32 	%p67, %r214, 0;
	@%p67 bra 	$L__BB3_22;
	shr.u32 	%r265, %r1, 2;
	and.b32  	%r266, %r265, 248;
	mov.u32 	%r267, _ZZN3cub18CUB_300001_SM_10006detail6reduce28DeviceReduceSingleTileKernelINS2_10policy_hubIdjN4cuda3std3__44plusIdEEE10Policy1000EN6thrust24THRUST_300001_SM_1000_NS10device_ptrIdEEPdjS9_ddNS7_10__identityEEEvT0_T1_T2_T3_T4_T6_E12temp_storage;
	add.s32 	%r268, %r267, %r266;
	st.shared.f64 	[%r268+24], %fd16;
$L__BB3_22:
	bar.sync 	0;
	setp.ne.s32 	%p68, %r1, 0;
	@%p68 bra 	$L__BB3_50;
	ld.shared.f64 	%fd320, [_ZZN3cub18CUB_300001_SM_10006detail6reduce28DeviceReduceSingleTileKernelINS2_10policy_hubIdjN4cuda3std3__44plusIdEEE10Policy1000EN6thrust24THRUST_300001_SM_1000_NS10device_ptrIdEEPdjS9_ddNS7_10__identityEEEvT0_T1_T2_T3_T4_T6_E12temp_storage+32];
	add.f64 	%fd321, %fd379, %fd320;
	ld.shared.f64 	%fd322, [_ZZN3cub18CUB_300001_SM_10006detail6reduce28DeviceReduceSingleTileKernelINS2_10policy_hubIdjN4cuda3std3__44plusIdEEE10Policy1000EN6thrust24THRUST_300001_SM_1000_NS10device_ptrIdEEPdjS9_ddNS7_10__identityEEEvT0_T1_T2_T3_T4_T6_E12temp_storage+40];
	add.f64 	%fd323, %fd321, %fd322;
	ld.shared.f64 	%fd324, [_ZZN3cub18CUB_300001_SM_10006detail6reduce28DeviceReduceSingleTileKernelINS2_10policy_hubIdjN4cuda3std3__44plusIdEEE10Policy1000EN6thrust24THRUST_300001_SM_1000_NS10device_ptrIdEEPdjS9_ddNS7_10__identityEEEvT0_T1_T2_T3_T4_T6_E12temp_storage+48];
	add.f64 	%fd325, %fd323, %fd324;
	ld.shared.f64 	%fd326, [_ZZN3cub18CUB_300001_SM_10006detail6reduce28DeviceReduceSingleTileKernelINS2_10policy_hubIdjN4cuda3std3__44plusIdEEE10Policy1000EN6thrust24THRUST_300001_SM_1000_NS10device_ptrIdEEPdjS9_ddNS7_10__identityEEEvT0_T1_T2_T3_T4_T6_E12temp_storage+56];
	add.f64 	%fd327, %fd325, %fd326;
	ld.shared.f64 	%fd328, [_ZZN3cub18CUB_300001_SM_10006detail6reduce28DeviceReduceSingleTileKernelINS2_10policy_hubIdjN4cuda3std3__44plusIdEEE10Policy1000EN6thrust24THRUST_300001_SM_1000_NS10device_ptrIdEEPdjS9_ddNS7_10__identityEEEvT0_T1_T2_T3_T4_T6_E12temp_storage+64];
	add.f64 	%fd329, %fd327, %fd328;
	ld.shared.f64 	%fd330, [_ZZN3cub18CUB_300001_SM_10006detail6reduce28DeviceReduceSingleTileKernelINS2_10policy_hubIdjN4cuda3std3__44plusIdEEE10Policy1000EN6thrust24THRUST_300001_SM_1000_NS10device_ptrIdEEPdjS9_ddNS7_10__identityEEEvT0_T1_T2_T3_T4_T6_E12temp_storage+72];
	add.f64 	%fd331, %fd329, %fd330;
	ld.shared.f64 	%fd332, [_ZZN3cub18CUB_300001_SM_10006detail6reduce28DeviceReduceSingleTileKernelINS2_10policy_hubIdjN4cuda3std3__44plusIdEEE10Policy1000EN6thrust24THRUST_300001_SM_1000_NS10device_ptrIdEEPdjS9_ddNS7_10__identityEEEvT0_T1_T2_T3_T4_T6_E12temp_storage+80];
	add.f64 	%fd333, %fd331, %fd332;
	ld.shared.f64 	%fd334, [_ZZN3cub18CUB_300001_SM_10006detail6reduce28DeviceReduceSingleTileKernelINS2_10policy_hubIdjN4cuda3std3__44plusIdEEE10Policy1000EN6thrust24THRUST_300001_SM_1000_NS10device_ptrIdEEPdjS9_ddNS7_10__identityEEEvT0_T1_T2_T3_T4_T6_E12temp_storage+88];
	add.f64 	%fd335, %fd333, %fd334;
	ld.shared.f64 	%fd336, [_ZZN3cub18CUB_300001_SM_10006detail6reduce28DeviceReduceSingleTileKernelINS2_10policy_hubIdjN4cuda3std3__44plusIdEEE10Policy1000EN6thrust24THRUST_300001_SM_1000_NS10device_ptrIdEEPdjS9_ddNS7_10__identityEEEvT0_T1_T2_T3_T4_T6_E12temp_storage+96];
	add.f64 	%fd337, %fd335, %fd336;
	ld.shared.f64 	%fd338, [_ZZN3cub18CUB_300001_SM_10006detail6reduce28DeviceReduceSingleTileKernelINS2_10policy_hubIdjN4cuda3std3__44plusIdEEE10Policy1000EN6thrust24THRUST_300001_SM_1000_NS10device_ptrIdEEPdjS9_ddNS7_10__identityEEEvT0_T1_T2_T3_T4_T6_E12temp_storage+104];
	add.f64 	%fd339, %fd337, %fd338;
	ld.shared.f64 	%fd340, [_ZZN3cub18CUB_300001_SM_10006detail6reduce28DeviceReduceSingleTileKernelINS2_10policy_hubIdjN4cuda3std3__44plusIdEEE10Policy1000EN6thrust24THRUST_300001_SM_1000_NS10device_ptrIdEEPdjS9_ddNS7_10__identityEEEvT0_T1_T2_T3_T4_T6_E12temp_storage+112];
	add.f64 	%fd341, %fd339, %fd340;
	ld.shared.f64 	%fd342, [_ZZN3cub18CUB_300001_SM_10006detail6reduce28DeviceReduceSingleTileKernelINS2_10policy_hubIdjN4cuda3std3__44plusIdEEE10Policy1000EN6thrust24THRUST_300001_SM_1000_NS10device_ptrIdEEPdjS9_ddNS7_10__identityEEEvT0_T1_T2_T3_T4_T6_E12temp_storage+120];
	add.f64 	%fd343, %fd341, %fd342;
	ld.shared.f64 	%fd344, [_ZZN3cub18CUB_300001_SM_10006detail6reduce28DeviceReduceSingleTileKernelINS2_10policy_hubIdjN4cuda3std3__44plusIdEEE10Policy1000EN6thrust24THRUST_300001_SM_1000_NS10device_ptrIdEEPdjS9_ddNS7_10__identityEEEvT0_T1_T2_T3_T4_T6_E12temp_storage+128];
	add.f64 	%fd345, %fd343, %fd344;
	ld.shared.f64 	%fd346, [_ZZN3cub18CUB_300001_SM_10006detail6reduce28DeviceReduceSingleTileKernelINS2_10policy_hubIdjN4cuda3std3__44plusIdEEE10Policy1000EN6thrust24THRUST_300001_SM_1000_NS10device_ptrIdEEPdjS9_ddNS7_10__identityEEEvT0_T1_T2_T3_T4_T6_E12temp_storage+136];
	add.f64 	%fd347, %fd345, %fd346;
	ld.shared.f64 	%fd348, [_ZZN3cub18CUB_300001_SM_10006detail6reduce28DeviceReduceSingleTileKernelINS2_10policy_hubIdjN4cuda3std3__44plusIdEEE10Policy1000EN6thrust24THRUST_300001_SM_1000_NS10device_ptrIdEEPdjS9_ddNS7_10__identityEEEvT0_T1_T2_T3_T4_T6_E12temp_storage+144];
	add.f64 	%fd349, %fd347, %fd348;
	ld.shared.f64 	%fd350, [_ZZN3cub18CUB_300001_SM_10006detail6reduce28DeviceReduceSingleTileKernelINS2_10policy_hubIdjN4cuda3std3__44plusIdEEE10Policy1000EN6thrust24THRUST_300001_SM_1000_NS10device_ptrIdEEPdjS9_ddNS7_10__identityEEEvT0_T1_T2_T3_T4_T6_E12temp_storage+152];
	add.f64 	%fd351, %fd349, %fd350;
	ld.shared.f64 	%fd352, [_ZZN3cub18CUB_300001_SM_10006detail6reduce28DeviceReduceSingleTileKernelINS2_10policy_hubIdjN4cuda3std3__44plusIdEEE10Policy1000EN6thrust24THRUST_300001_SM_1000_NS10device_ptrIdEEPdjS9_ddNS7_10__identityEEEvT0_T1_T2_T3_T4_T6_E12temp_storage+160];
	add.f64 	%fd353, %fd351, %fd352;
	ld.shared.f64 	%fd354, [_ZZN3cub18CUB_300001_SM_10006detail6reduce28DeviceReduceSingleTileKernelINS2_10policy_hubIdjN4cuda3std3__44plusIdEEE10Policy1000EN6thrust24THRUST_300001_SM_1000_NS10device_ptrIdEEPdjS9_ddNS7_10__identityEEEvT0_T1_T2_T3_T4_T6_E12temp_storage+168];
	add.f64 	%fd355, %fd353, %fd354;
	ld.shared.f64 	%fd356, [_ZZN3cub18CUB_300001_SM_10006detail6reduce28DeviceReduceSingleTileKernelINS2_10policy_hubIdjN4cuda3std3__44plusIdEEE10Policy1000EN6thrust24THRUST_300001_SM_1000_NS10device_ptrIdEEPdjS9_ddNS7_10__identityEEEvT0_T1_T2_T3_T4_T6_E12temp_storage+176];
	add.f64 	%fd379, %fd355, %fd356;
	bra.uni 	$L__BB3_50;
$L__BB3_24:
	// begin inline asm
	mov.u32 %r151, %laneid;
	// end inline asm
	and.b32  	%r202, %r1, 992;
	add.s32 	%r203, %r202, 32;
	setp.gt.u32 	%p35, %r203, %r51;
	not.b32 	%r204, %r202;
	add.s32 	%r205, %r51, %r204;
	selp.b32 	%r200, %r205, 31, %p35;
	mov.b64 	%rd92, %fd367;
	mov.b64 	{%r153, %r158}, %rd92;
	mov.b32 	%r159, 1;
	mov.b32 	%r201, -1;
	// begin inline asm
	shfl.sync.down.b32 %r152, %r153, %r159, %r200, %r201;
	// end inline asm
	// begin inline asm
	shfl.sync.down.b32 %r157, %r158, %r159, %r200, %r201;
	// end inline asm
	mov.b64 	%rd93, {%r152, %r157};
	mov.b64 	%fd237, %rd93;
	setp.lt.s32 	%p36, %r151, %r200;
	add.f64 	%fd238, %fd367, %fd237;
	selp.f64 	%fd239, %fd238, %fd367, %p36;
	mov.b64 	%rd94, %fd239;
	mov.b64 	{%r163, %r168}, %rd94;
	mov.b32 	%r169, 2;
	// begin inline asm
	shfl.sync.down.b32 %r162, %r163, %r169, %r200, %r201;
	// end inline asm
	// begin inline asm
	shfl.sync.down.b32 %r167, %r168, %r169, %r200, %r201;
	// end inline asm
	mov.b64 	%rd95, {%r162, %r167};
	mov.b64 	%fd240, %rd95;
	add.s32 	%r206, %r151, 2;
	setp.gt.s32 	%p37, %r206, %r200;
	add.f64 	%fd241, %fd239, %fd240;
	selp.f64 	%fd242, %fd239, %fd241, %p37;
	mov.b64 	%rd96, %fd242;
	mov.b64 	{%r173, %r178}, %rd96;
	mov.b32 	%r179, 4;
	// begin inline asm
	shfl.sync.down.b32 %r172, %r173, %r179, %r200, %r201;
	// end inline asm
	// begin inline asm
	shfl.sync.down.b32 %r177, %r178, %r179, %r200, %r201;
	// end inline asm
	mov.b64 	%rd97, {%r172, %r177};
	mov.b64 	%fd243, %rd97;
	add.s32 	%r207, %r151, 4;
	setp.gt.s32 	%p38, %r207, %r200;
	add.f64 	%fd244, %fd242, %fd243;
	selp.f64 	%fd245, %fd242, %fd244, %p38;
	mov.b64 	%rd98, %fd245;
	mov.b64 	{%r183, %r188}, %rd98;
	mov.b32 	%r189, 8;
	// begin inline asm
	shfl.sync.down.b32 %r182, %r183, %r189, %r200, %r201;
	// end inline asm
	// begin inline asm
	shfl.sync.down.b32 %r187, %r188, %r189, %r200, %r201;
	// end inline asm
	mov.b64 	%rd99, {%r182, %r187};
	mov.b64 	%fd246, %rd99;
	add.s32 	%r208, %r151, 8;
	setp.gt.s32 	%p39, %r208, %r200;
	add.f64 	%fd247, %fd245, %fd246;
	selp.f64 	%fd248, %fd245, %fd247, %p39;
	mov.b64 	%rd100, %fd248;
	mov.b64 	{%r193, %r198}, %rd100;
	mov.b32 	%r199, 16;
	// begin inline asm
	shfl.sync.down.b32 %r192, %r193, %r199, %r200, %r201;
	// end inline asm
	// begin inline asm
	shfl.sync.down.b32 %r197, %r198, %r199, %r200, %r201;
	// end inline asm
	mov.b64 	%rd101, {%r192, %r197};
	mov.b64 	%fd249, %rd101;
	add.s32 	%r209, %r151, 16;
	setp.gt.s32 	%p40, %r209, %r200;
	add.f64 	%fd250, %fd248, %fd249;
	selp.f64 	%fd379, %fd248, %fd250, %p40;
	setp.ne.s32 	%p41, %r151, 0;
	@%p41 bra 	$L__BB3_26;
	shr.u32 	%r210, %r1, 2;
	and.b32  	%r211, %r210, 248;
	mov.u32 	%r212, _ZZN3cub18CUB_300001_SM_10006detail6reduce28DeviceReduceSingleTileKernelINS2_10policy_hubIdjN4cuda3std3__44plusIdEEE10Policy1000EN6thrust24THRUST_300001_SM_1000_NS10device_ptrIdEEPdjS9_ddNS7_10__identityEEEvT0_T1_T2_T3_T4_T6_E12temp_storage;
	add.s32 	%r213, %r212, %r211;
	st.shared.f64 	[%r213+24], %fd379;
$L__BB3_26:
	bar.sync 	0;
	setp.ne.s32 	%p42, %r1, 0;
	@%p42 bra 	$L__BB3_50;
	setp.gt.u32 	%p43, %r51, 32;
	ld.shared.f64 	%fd251, [_ZZN3cub18CUB_300001_SM_10006detail6reduce28DeviceReduceSingleTileKernelINS2_10policy_hubIdjN4cuda3std3__44plusIdEEE10Policy1000EN6thrust24THRUST_300001_SM_1000_NS10device_ptrIdEEPdjS9_ddNS7_10__identityEEEvT0_T1_T2_T3_T4_T6_E12temp_storage+32];
	add.f64 	%fd252, %fd379, %fd251;
	selp.f64 	%fd253, %fd252, %fd379, %p43;
	setp.gt.u32 	%p44, %r51, 64;
	ld.shared.f64 	%fd254, [_ZZN3cub18CUB_300001_SM_10006detail6reduce28DeviceReduceSingleTileKernelINS2_10policy_hubIdjN4cuda3std3__44plusIdEEE10Policy1000EN6thrust24THRUST_300001_SM_1000_NS10device_ptrIdEEPdjS9_ddNS7_10__identityEEEvT0_T1_T2_T3_T4_T6_E12temp_storage+40];
	add.f64 	%fd255, %fd254, %fd253;
	selp.f64 	%fd256, %fd255, %fd253, %p44;
	setp.gt.u32 	%p45, %r51, 96;
	ld.shared.f64 	%fd257, [_ZZN3cub18CUB_300001_SM_10006detail6reduce28DeviceReduceSingleTileKernelINS2_10policy_hubIdjN4cuda3std3__44plusIdEEE10Policy1000EN6thrust24THRUST_300001_SM_1000_NS10device_ptrIdEEPdjS9_ddNS7_10__identityEEEvT0_T1_T2_T3_T4_T6_E12temp_storage+48];
	add.f64 	%fd258, %fd257, %fd256;
	selp.f64 	%fd259, %fd258, %fd256, %p45;
	setp.gt.u32 	%p46, %r51, 128;
	ld.shared.f64 	%fd260, [_ZZN3cub18CUB_300001_SM_10006detail6reduce28DeviceReduceSingleTileKernelINS2_10policy_hubIdjN4cuda3std3__44plusIdEEE10Policy1000EN6thrust24THRUST_300001_SM_1000_NS10device_ptrIdEEPdjS9_ddNS7_10__identityEEEvT0_T1_T2_T3_T4_T6_E12temp_storage+56];
	add.f64 	%fd261, %fd260, %fd259;
	selp.f64 	%fd262, %fd261, %fd259, %p46;
	setp.gt.u32 	%p47, %r51, 160;
	ld.shared.f64 	%fd263, [_ZZN3cub18CUB_300001_SM_10006detail6reduce28DeviceReduceSingleTileKernelINS2_10policy_hubIdjN4cuda3std3__44plusIdEEE10Policy1000EN6thrust24THRUST_300001_SM_1000_NS10device_ptrIdEEPdjS9_ddNS7_10__identityEEEvT0_T1_T2_T3_T4_T6_E12temp_storage+64];
	add.f64 	%fd264, %fd263, %fd262;
	selp.f64 	%fd265, %fd264, %fd262, %p47;
	setp.gt.u32 	%p48, %r51, 192;
	ld.shared.f64 	%fd266, [_ZZN3cub18CUB_300001_SM_10006detail6reduce28DeviceReduceSingleTileKernelINS2_10policy_hubIdjN4cuda3std3__44plusIdEEE10Policy1000EN6thrust24THRUST_300001_SM_1000_NS10device_ptrIdEEPdjS9_ddNS7_10__identityEEEvT0_T1_T2_T3_T4_T6_E12temp_storage+72];
	add.f64 	%fd267, %fd266, %fd265;
	selp.f64 	%fd268, %fd267, %fd265, %p48;
	setp.gt.u32 	%p49, %r51, 224;
	ld.shared.f64 	%fd269, [_ZZN3cub18CUB_300001_SM_10006detail6reduce28DeviceReduceSingleTileKernelINS2_10policy_hubIdjN4cuda3std3__44plusIdEEE10Policy1000EN6thrust24THRUST_300001_SM_1000_NS10device_ptrIdEEPdjS9_ddNS7_10__identityEEEvT0_T1_T2_T3_T4_T6_E12temp_storage+80];
	add.f64 	%fd270, %fd269, %fd268;
	selp.f64 	%fd271, %fd270, %fd268, %p49;
	setp.gt.u32 	%p50, %r51, 256;
	ld.shared.f64 	%fd272, [_ZZN3cub18CUB_300001_SM_10006detail6reduce28DeviceReduceSingleTileKernelINS2_10policy_hubIdjN4cuda3std3__44plusIdEEE10Policy1000EN6thrust24THRUST_300001_SM_1000_NS10device_ptrIdEEPdjS9_ddNS7_10__identityEEEvT0_T1_T2_T3_T4_T6_E12temp_storage+88];
	add.f64 	%fd273, %fd272, %fd271;
	selp.f64 	%fd274, %fd273, %fd271, %p50;
	setp.gt.u32 	%p51, %r51, 288;
	ld.shared.f64 	%fd275, [_ZZN3cub18CUB_300001_SM_10006detail6reduce28DeviceReduceSingleTileKernelINS2_10policy_hubIdjN4cuda3std3__44plusIdEEE10Policy1000EN6thrust24THRUST_300001_SM_1000_NS10device_ptrIdEEPdjS9_ddNS7_10__identityEEEvT0_T1_T2_T3_T4_T6_E12temp_storage+96];
	add.f64 	%fd276, %fd275, %fd274;
	selp.f64 	%fd277, %fd276, %fd274, %p51;
	setp.gt.u32 	%p52, %r51, 320;
	ld.shared.f64 	%fd278, [_ZZN3cub18CUB_300001_SM_10006detail6reduce28DeviceReduceSingleTileKernelINS2_10policy_hubIdjN4cuda3std3__44plusIdEEE10Policy1000EN6thrust24THRUST_300001_SM_1000_NS10device_ptrIdEEPdjS9_ddNS7_10__identityEEEvT0_T1_T2_T3_T4_T6_E12temp_storage+104];
	add.f64 	%fd279, %fd278, %fd277;
	selp.f64 	%fd280, %fd279, %fd277, %p52;
	setp.gt.u32 	%p53, %r51, 352;
	ld.shared.f64 	%fd281, [_ZZN3cub18CUB_300001_SM_10006detail6reduce28DeviceReduceSingleTileKernelINS2_10policy_hubIdjN4cuda3std3__44plusIdEEE10Policy1000EN6thrust24THRUST_300001_SM_1000_NS10device_ptrIdEEPdjS9_ddNS7_10__identityEEEvT0_T1_T2_T3_T4_T6_E12temp_storage+112];
	add.f64 	%fd282, %fd281, %fd280;
	selp.f64 	%fd283, %fd282, %fd280, %p53;
	setp.gt.u32 	%p54, %r51, 384;
	ld.shared.f64 	%fd284, [_ZZN3cub18CUB_300001_SM_10006detail6reduce28DeviceReduceSingleTileKernelINS2_10policy_hubIdjN4cuda3std3__44plusIdEEE10Policy1000EN6thrust24THRUST_300001_SM_1000_NS10device_ptrIdEEPdjS9_ddNS7_10__identityEEEvT0_T1_T2_T3_T4_T6_E12temp_storage+120];
	add.f64 	%fd285, %fd284, %fd283;
	selp.f64 	%fd286, %fd285, %fd283, %p54;
	setp.gt.u32 	%p55, %r51, 416;
	ld.shared.f64 	%fd287, [_ZZN3cub18CUB_300001_SM_10006detail6reduce28DeviceReduceSingleTileKernelINS2_10policy_hubIdjN4cuda3std3__44plusIdEEE10Policy1000EN6thrust24THRUST_300001_SM_1000_NS10device_ptrIdEEPdjS9_ddNS7_10__identityEEEvT0_T1_T2_T3_T4_T6_E12temp_storage+128];
	add.f64 	%fd288, %fd287, %fd286;
	selp.f64 	%fd289, %fd288, %fd286, %p55;
	setp.gt.u32 	%p56, %r51, 448;
	ld.shared.f64 	%fd290, [_ZZN3cub18CUB_300001_SM_10006detail6reduce28DeviceReduceSingleTileKernelINS2_10policy_hubIdjN4cuda3std3__44plusIdEEE10Policy1000EN6thrust24THRUST_300001_SM_1000_NS10device_ptrIdEEPdjS9_ddNS7_10__identityEEEvT0_T1_T2_T3_T4_T6_E12temp_storage+136];
	add.f64 	%fd291, %fd290, %fd289;
	selp.f64 	%fd292, %fd291, %fd289, %p56;
	setp.gt.u32 	%p57, %r51, 480;
	ld.shared.f64 	%fd293, [_ZZN3cub18CUB_300001_SM_10006detail6reduce28DeviceReduceSingleTileKernelINS2_10policy_hubIdjN4cuda3std3__44plusIdEEE10Policy1000EN6thrust24THRUST_300001_SM_1000_NS10device_ptrIdEEPdjS9_ddNS7_10__identityEEEvT0_T1_T2_T3_T4_T6_E12temp_storage+144];
	add.f64 	%fd294, %fd293, %fd292;
	selp.f64 	%fd295, %fd294, %fd292, %p57;
	setp.gt.u32 	%p58, %r51, 512;
	ld.shared.f64 	%fd296, [_ZZN3cub18CUB_300001_SM_10006detail6reduce28DeviceReduceSingleTileKernelINS2_10policy_hubIdjN4cuda3std3__44plusIdEEE10Policy1000EN6thrust24THRUST_300001_SM_1000_NS10device_ptrIdEEPdjS9_ddNS7_10__identityEEEvT0_T1_T2_T3_T4_T6_E12temp_storage+152];
	add.f64 	%fd297, %fd296, %fd295;
	selp.f64 	%fd298, %fd297, %fd295, %p58;
	setp.gt.u32 	%p59, %r51, 544;
	ld.shared.f64 	%fd299, [_ZZN3cub18CUB_300001_SM_10006detail6reduce28DeviceReduceSingleTileKernelINS2_10policy_hubIdjN4cuda3std3__44plusIdEEE10Policy1000EN6thrust24THRUST_300001_SM_1000_NS10device_ptrIdEEPdjS9_ddNS7_10__identityEEEvT0_T1_T2_T3_T4_T6_E12temp_storage+160];
	add.f64 	%fd300, %fd299, %fd298;
	selp.f64 	%fd301, %fd300, %fd298, %p59;
	setp.gt.u32 	%p60, %r51, 576;
	ld.shared.f64 	%fd302, [_ZZN3cub18CUB_300001_SM_10006detail6reduce28DeviceReduceSingleTileKernelINS2_10policy_hubIdjN4cuda3std3__44plusIdEEE10Policy1000EN6thrust24THRUST_300001_SM_1000_NS10device_ptrIdEEPdjS9_ddNS7_10__identityEEEvT0_T1_T2_T3_T4_T6_E12temp_storage+168];
	add.f64 	%fd303, %fd302, %fd301;
	selp.f64 	%fd304, %fd303, %fd301, %p60;
	setp.gt.u32 	%p61, %r51, 608;
	ld.shared.f64 	%fd305, [_ZZN3cub18CUB_300001_SM_10006detail6reduce28DeviceReduceSingleTileKernelINS2_10policy_hubIdjN4cuda3std3__44plusIdEEE10Policy1000EN6thrust24THRUST_300001_SM_1000_NS10device_ptrIdEEPdjS9_ddNS7_10__identityEEEvT0_T1_T2_T3_T4_T6_E12temp_storage+176];
	add.f64 	%fd306, %fd305, %fd304;
	selp.f64 	%fd379, %fd306, %fd304, %p61;
	bra.uni 	$L__BB3_50;
$L__BB3_28:
	mov.u32 	%r21, %tid.x;
	mul.wide.u32 	%rd11, %r21, 8;
	add.s64 	%rd12, %rd2, %rd11;
	ld.global.f64 	%fd43, [%rd12];
	ld.global.f64 	%fd44, [%rd12+5120];
	ld.global.f64 	%fd45, [%rd12+10240];
	ld.global.f64 	%fd46, [%rd12+15360];
	ld.global.f64 	%fd47, [%rd12+20480];
	ld.global.f64 	%fd48, [%rd12+25600];
	ld.global.f64 	%fd49, [%rd12+30720];
	ld.global.f64 	%fd50, [%rd12+35840];
	add.f64 	%fd51, %fd43, %fd44;
	add.f64 	%fd52, %fd51, %fd45;
	add.f64 	%fd53, %fd52, %fd46;
	add.f64 	%fd54, %fd53, %fd47;
	add.f64 	%fd55, %fd54, %fd48;
	add.f64 	%fd56, %fd55, %fd49;
	add.f64 	%fd378, %fd56, %fd50;
	add.s32 	%r22, %r51, -5120;
	setp.lt.u32 	%p3, %r22, 5120;
	mov.b32 	%r279, 5120;
	@%p3 bra 	$L__BB3_32;
	mov.b32 	%r279, 5120;
$L__BB3_30:
	add.s32 	%r54, %r21, %r279;
	mul.wide.u32 	%rd13, %r54, 8;
	add.s64 	%rd14, %rd2, %rd13;
	ld.global.f64 	%fd57, [%rd14];
	ld.global.f64 	%fd58, [%rd14+5120];
	ld.global.f64 	%fd59, [%rd14+10240];
	ld.global.f64 	%fd60, [%rd14+15360];
	ld.global.f64 	%fd61, [%rd14+20480];
	ld.global.f64 	%fd62, [%rd14+25600];
	ld.global.f64 	%fd63, [%rd14+30720];
	ld.global.f64 	%fd64, [%rd14+35840];
	add.f64 	%fd65, %fd378, %fd57;
	add.f64 	%fd66, %fd65, %fd58;
	add.f64 	%fd67, %fd66, %fd59;
	add.f64 	%fd68, %fd67, %fd60;
	add.f64 	%fd69, %fd68, %fd61;
	add.f64 	%fd70, %fd69, %fd62;
	add.f64 	%fd71, %fd70, %fd63;
	add.f64 	%fd378, %fd71, %fd64;
	sub.s32 	%r55, %r51, %r279;
	setp.lt.u32 	%p4, %r55, 5120;
	@%p4 bra 	$L__BB3_46;
	add.s32 	%r279, %r279, 5120;
	setp.le.u32 	%p5, %r279, %r22;
	@%p5 bra 	$L__BB3_30;
$L__BB3_32:
	setp.le.u32 	%p6, %r51, %r279;
	sub.s32 	%r56, %r51, %r279;
	setp.ge.s32 	%p7, %r21, %r56;
	or.pred  	%p8, %p6, %p7;
	@%p8 bra 	$L__BB3_46;
	not.b32 	%r58, %r21;
	add.s32 	%r59, %r51, %r58;
	sub.s32 	%r60, %r59, %r279;
	mul.hi.u32 	%r61, %r60, -858993459;
	shr.u32 	%r62, %r61, 9;
	add.s32 	%r26, %r62, 1;
	and.b32  	%r27, %r26, 15;
	setp.lt.u32 	%p9, %r60, 9600;
	mov.u32 	%r284, %r21;
	@%p9 bra 	$L__BB3_37;
	or.b32  	%r282, %r21, 5120;
	add.s32 	%r281, %r21, %r279;
	and.b32  	%r63, %r26, 16777200;
	neg.s32 	%r280, %r63;
$L__BB3_35:
	.pragma "nounroll";
	mul.wide.u32 	%rd15, %r281, 8;
	add.s64 	%rd16, %rd2, %rd15;
	ld.global.f64 	%fd73, [%rd16];
	add.f64 	%fd74, %fd378, %fd73;
	add.s32 	%r64, %r281, 640;
	mul.wide.u32 	%rd17, %r64, 8;
	add.s64 	%rd18, %rd2, %rd17;
	ld.global.f64 	%fd75, [%rd18];
	add.f64 	%fd76, %fd74, %fd75;
	add.s32 	%r65, %r281, 1280;
	mul.wide.u32 	%rd19, %r65, 8;
	add.s64 	%rd20, %rd2, %rd19;
	ld.global.f64 	%fd77, [%rd20];
	add.f64 	%fd78, %fd76, %fd77;
	add.s32 	%r66, %r281, 1920;
	mul.wide.u32 	%rd21, %r66, 8;
	add.s64 	%rd22, %rd2, %rd21;
	ld.global.f64 	%fd79, [%rd22];
	add.f64 	%fd80, %fd78, %fd79;
	add.s32 	%r67, %r281, 2560;
	mul.wide.u32 	%rd23, %r67, 8;
	add.s64 	%rd24, %rd2, %rd23;
	ld.global.f64 	%fd81, [%rd24];
	add.f64 	%fd82, %fd80, %fd81;
	add.s32 	%r68, %r281, 3200;
	mul.wide.u32 	%rd25, %r68, 8;
	add.s64 	%rd26, %rd2, %rd25;
	ld.global.f64 	%fd83, [%rd26];
	add.f64 	%fd84, %fd82, %fd83;
	add.s32 	%r69, %r281, 3840;
	mul.wide.u32 	%rd27, %r69, 8;
	add.s64 	%rd28, %rd2, %rd27;
	ld.global.f64 	%fd85, [%rd28];
	add.f64 	%fd86, %fd84, %fd85;
	add.s32 	%r70, %r281, 4480;
	mul.wide.u32 	%rd29, %r70, 8;
	add.s64 	%rd30, %rd2, %rd29;
	ld.global.f64 	%fd87, [%rd30];
	add.f64 	%fd88, %fd86, %fd87;
	add.s32 	%r71, %r281, 5120;
	mul.wide.u32 	%rd31, %r71, 8;
	add.s64 	%rd32, %rd2, %rd31;
	ld.global.f64 	%fd89, [%rd32];
	add.f64 	%fd90, %fd88, %fd89;
	add.s32 	%r72, %r281, 5760;
	mul.wide.u32 	%rd33, %r72, 8;
	add.s64 	%rd34, %rd2, %rd33;
	ld.global.f64 	%fd91, [%rd34];
	add.f64 	%fd92, %fd90, %fd91;
	add.s32 	%r73, %r281, 6400;
	mul.wide.u32 	%rd35, %r73, 8;
	add.s64 	%rd36, %rd2, %rd35;
	ld.global.f64 	%fd93, [%rd36];
	add.f64 	%fd94, %fd92, %fd93;
	add.s32 	%r74, %r281, 7040;
	mul.wide.u32 	%rd37, %r74, 8;
	add.s64 	%rd38, %rd2, %rd37;
	ld.global.f64 	%fd95, [%rd38];
	add.f64 	%fd96, %fd94, %fd95;
	add.s32 	%r75, %r281, 7680;
	mul.wide.u32 	%rd39, %r75, 8;
	add.s64 	%rd40, %rd2, %rd39;
	ld.global.f64 	%fd97, [%rd40];
	add.f64 	%fd98, %fd96, %fd97;
	add.s32 	%r76, %r281, 8320;
	mul.wide.u32 	%rd41, %r76, 8;
	add.s64 	%rd42, %rd2, %rd41;
	ld.global.f64 	%fd99, [%rd42];
	add.f64 	%fd100, %fd98, %fd99;
	add.s32 	%r77, %r281, 8960;
	mul.wide.u32 	%rd43, %r77, 8;
	add.s64 	%rd44, %rd2, %rd43;
	ld.global.f64 	%fd101, [%rd44];
	add.f64 	%fd102, %fd100, %fd101;
	add.s32 	%r78, %r281, 9600;
	mul.wide.u32 	%rd45, %r78, 8;
	add.s64 	%rd46, %rd2, %rd45;
	ld.global.f64 	%fd103, [%rd46];
	add.f64 	%fd378, %fd102, %fd103;
	add.s32 	%r282, %r282, 10240;
	add.s32 	%r281, %r281, 10240;
	add.s32 	%r280, %r280, 16;
	setp.ne.s32 	%p10, %r280, 0;
	@%p10 bra 	$L__BB3_35;
	add.s32 	%r284, %r282, -5120;
$L__BB3_37:
	setp.eq.s32 	%p11, %r27, 0;
	@%p11 bra 	$L__BB3_46;
	and.b32  	%r39, %r26, 7;
	setp.lt.u32 	%p12, %r27, 8;
	@%p12 bra 	$L__BB3_40;
	add.s32 	%r79, %r284, %r279;
	mul.wide.u32 	%rd47, %r79, 8;
	add.s64 	%rd48, %rd2, %rd47;
	ld.global.f64 	%fd105, [%rd48];
	add.f64 	%fd106, %fd378, %fd105;
	add.s32 	%r80, %r79, 640;
	mul.wide.u32 	%rd49, %r80, 8;
	add.s64 	%rd50, %rd2, %rd49;
	ld.global.f64 	%fd107, [%rd50];
	add.f64 	%fd108, %fd106, %fd107;
	add.s32 	%r81, %r79, 1280;
	mul.wide.u32 	%rd51, %r81, 8;
	add.s64 	%rd52, %rd2, %rd51;
	ld.global.f64 	%fd109, [%rd52];
	add.f64 	%fd110, %fd108, %fd109;
	add.s32 	%r82, %r79, 1920;
	mul.wide.u32 	%rd53, %r82, 8;
	add.s64 	%rd54, %rd2, %rd53;
	ld.global.f64 	%fd111, [%rd54];
	add.f64 	%fd112, %fd110, %fd111;
	add.s32 	%r83, %r79, 2560;
	mul.wide.u32 	%rd55, %r83, 8;
	add.s64 	%rd56, %rd2, %rd55;
	ld.global.f64 	%fd113, [%rd56];
	add.f64 	%fd114, %fd112, %fd113;
	add.s32 	%r84, %r79, 3200;
	mul.wide.u32 	%rd57, %r84, 8;
	add.s64 	%rd58, %rd2, %rd57;
	ld.global.f64 	%fd115, [%rd58];
	add.f64 	%fd116, %fd114, %fd115;
	add.s32 	%r85, %r79, 3840;
	mul.wide.u32 	%rd59, %r85, 8;
	add.s64 	%rd60, %rd2, %rd59;
	ld.global.f64 	%fd117, [%rd60];
	add.f64 	%fd118, %fd116, %fd117;
	add.s32 	%r86, %r79, 4480;
	mul.wide.u32 	%rd61, %r86, 8;
	add.s64 	%rd62, %rd2, %rd61;
	ld.global.f64 	%fd119, [%rd62];
	add.f64 	%fd378, %fd118, %fd119;
	add.s32 	%r284, %r284, 5120;
$L__BB3_40:
	setp.eq.s32 	%p13, %r39, 0;
	@%p13 bra 	$L__BB3_46;
	and.b32  	%r42, %r26, 3;
	setp.lt.u32 	%p14, %r39, 4;
	@%p14 bra 	$L__BB3_43;
	add.s32 	%r87, %r284, %r279;
	mul.wide.u32 	%rd63, %r87, 8;
	add.s64 	%rd64, %rd2, %rd63;
	ld.global.f64 	%fd121, [%rd64];
	add.f64 	%fd122, %fd378, %fd121;
	add.s32 	%r88, %r87, 640;
	mul.wide.u32 	%rd65, %r88, 8;
	add.s64 	%rd66, %rd2, %rd65;
	ld.global.f64 	%fd123, [%rd66];
	add.f64 	%fd124, %fd122, %fd123;
	add.s32 	%r89, %r87, 1280;
	mul.wide.u32 	%rd67, %r89, 8;
	add.s64 	%rd68, %rd2, %rd67;
	ld.global.f64 	%fd125, [%rd68];
	add.f64 	%fd126, %fd124, %fd125;
	add.s32 	%r90, %r87, 1920;
	mul.wide.u32 	%rd69, %r90, 8;
	add.s64 	%rd70, %rd2, %rd69;
	ld.global.f64 	%fd127, [%rd70];
	add.f64 	%fd378, %fd126, %fd127;
	add.s32 	%r284, %r284, 2560;
$L__BB3_43:
	setp.eq.s32 	%p15, %r42, 0;
	@%p15 bra 	$L__BB3_46;
	add.s32 	%r287, %r284, %r279;
	neg.s32 	%r286, %r42;
$L__BB3_45:
	.pragma "nounroll";
	mul.wide.u32 	%rd71, %r287, 8;
	add.s64 	%rd72, %rd2, %rd71;
	ld.global.f64 	%fd128, [%rd72];
	add.f64 	%fd378, %fd378, %fd128;
	add.s32 	%r287, %r287, 640;
	add.s32 	%r286, %r286, 1;
	setp.ne.s32 	%p16, %r286, 0;
	@%p16 bra 	$L__BB3_45;
$L__BB3_46:
	// begin inline asm
	mov.u32 %r91, %laneid;
	// end inline asm
	mov.b64 	%rd73, %fd378;
	mov.b64 	{%r93, %r98}, %rd73;
	mov.b32 	%r99, 1;
	mov.b32 	%r140, 31;
	mov.b32 	%r141, -1;
	// begin inline asm
	shfl.sync.down.b32 %r92, %r93, %r99, %r140, %r141;
	// end inline asm
	// begin inline asm
	shfl.sync.down.b32 %r97, %r98, %r99, %r140, %r141;
	// end inline asm
	mov.b64 	%rd74, {%r92, %r97};
	mov.b64 	%fd129, %rd74;
	setp.gt.s32 	%p17, %r91, 30;
	add.f64 	%fd130, %fd378, %fd129;
	selp.f64 	%fd131, %fd378, %fd130, %p17;
	mov.b64 	%rd75, %fd131;
	mov.b64 	{%r103, %r108}, %rd75;
	mov.b32 	%r109, 2;
	// begin inline asm
	shfl.sync.down.b32 %r102, %r103, %r109, %r140, %r141;
	// end inline asm
	// begin inline asm
	shfl.sync.down.b32 %r107, %r108, %r109, %r140, %r141;
	// end inline asm
	mov.b64 	%rd76, {%r102, %r107};
	mov.b64 	%fd132, %rd76;
	setp.gt.s32 	%p18, %r91, 29;
	add.f64 	%fd133, %fd131, %fd132;
	selp.f64 	%fd134, %fd131, %fd133, %p18;
	mov.b64 	%rd77, %fd134;
	mov.b64 	{%r113, %r118}, %rd77;
	mov.b32 	%r119, 4;
	// begin inline asm
	shfl.sync.down.b32 %r112, %r113, %r119, %r140, %r141;
	// end inline asm
	// begin inline asm
	shfl.sync.down.b32 %r117, %r118, %r119, %r140, %r141;
	// end inline asm
	mov.b64 	%rd78, {%r112, %r117};
	mov.b64 	%fd135, %rd78;
	setp.gt.s32 	%p19, %r91, 27;
	add.f64 	%fd136, %fd134, %fd135;
	selp.f64 	%fd137, %fd134, %fd136, %p19;
	mov.b64 	%rd79, %fd137;
	mov.b64 	{%r123, %r128}, %rd79;
	mov.b32 	%r129, 8;
	// begin inline asm
	shfl.sync.down.b32 %r122, %r123, %r129, %r140, %r141;
	// end inline asm
	// begin inline asm
	shfl.sync.down.b32 %r127, %r128, %r129, %r140, %r141;
	// end inline asm
	mov.b64 	%rd80, {%r122, %r127};
	mov.b64 	%fd138, %rd80;
	setp.gt.s32 	%p20, %r91, 23;
	add.f64 	%fd139, %fd137, %fd138;
	selp.f64 	%fd140, %fd137, %fd139, %p20;
	mov.b64 	%rd81, %fd140;
	mov.b64 	{%r133, %r138}, %rd81;
	mov.b32 	%r139, 16;
	// begin inline asm
	shfl.sync.down.b32 %r132, %r133, %r139, %r140, %r141;
	// end inline asm
	// begin inline asm
	shfl.sync.down.b32 %r137, %r138, %r139, %r140, %r141;
	// end inline asm
	mov.b64 	%rd82, {%r132, %r137};
	mov.b64 	%fd141, %rd82;
	setp.gt.s32 	%p21, %r91, 15;
	add.f64 	%fd38, %fd140, %fd141;
	selp.f64 	%fd379, %fd140, %fd38, %p21;
	setp.ne.s32 	%p22, %r91, 0;
	@%p22 bra 	$L__BB3_48;
	shr.u32 	%r142, %r21, 2;
	and.b32  	%r143, %r142, 248;
	mov.u32 	%r144, _ZZN3cub18CUB_300001_SM_10006detail6reduce28DeviceReduceSingleTileKernelINS2_10policy_hubIdjN4cuda3std3__44plusIdEEE10Policy1000EN6thrust24THRUST_300001_SM_1000_NS10device_ptrIdEEPdjS9_ddNS7_10__identityEEEvT0_T1_T2_T3_T4_T6_E12temp_storage;
	add.s32 	%r145, %r144, %r143;
	st.shared.f64 	[%r145+24], %fd38;
$L__BB3_48:
	bar.sync 	0;
	setp.ne.s32 	%p23, %r21, 0;
	@%p23 bra 	$L__BB3_50;
	ld.shared.f64 	%fd142, [_ZZN3cub18CUB_300001_SM_10006detail6reduce28DeviceReduceSingleTileKernelINS2_10policy_hubIdjN4cuda3std3__44plusIdEEE10Policy1000EN6thrust24THRUST_300001_SM_1000_NS10device_ptrIdEEPdjS9_ddNS7_10__identityEEEvT0_T1_T2_T3_T4_T6_E12temp_storage+32];
	add.f64 	%fd143, %fd379, %fd142;
	ld.shared.f64 	%fd144, [_ZZN3cub18CUB_300001_SM_10006detail6reduce28DeviceReduceSingleTileKernelINS2_10policy_hubIdjN4cuda3std3__44plusIdEEE10Policy1000EN6thrust24THRUST_300001_SM_1000_NS10device_ptrIdEEPdjS9_ddNS7_10__identityEEEvT0_T1_T2_T3_T4_T6_E12temp_storage+40];
	add.f64 	%fd145, %fd143, %fd144;
	ld.shared.f64 	%fd146, [_ZZN3cub18CUB_300001_SM_10006detail6reduce28DeviceReduceSingleTileKernelINS2_10policy_hubIdjN4cuda3std3__44plusIdEEE10Policy1000EN6thrust24THRUST_300001_SM_1000_NS10device_ptrIdEEPdjS9_ddNS7_10__identityEEEvT0_T1_T2_T3_T4_T6_E12temp_storage+48];
	add.f64 	%fd147, %fd145, %fd146;
	ld.shared.f64 	%fd148, [_ZZN3cub18CUB_300001_SM_10006detail6reduce28DeviceReduceSingleTileKernelINS2_10policy_hubIdjN4cuda3std3__44plusIdEEE10Policy1000EN6thrust24THRUST_300001_SM_1000_NS10device_ptrIdEEPdjS9_ddNS7_10__identityEEEvT0_T1_T2_T3_T4_T6_E12temp_storage+56];
	add.f64 	%fd149, %fd147, %fd148;
	ld.shared.f64 	%fd150, [_ZZN3cub18CUB_300001_SM_10006detail6reduce28DeviceReduceSingleTileKernelINS2_10policy_hubIdjN4cuda3std3__44plusIdEEE10Policy1000EN6thrust24THRUST_300001_SM_1000_NS10device_ptrIdEEPdjS9_ddNS7_10__identityEEEvT0_T1_T2_T3_T4_T6_E12temp_storage+64];
	add.f64 	%fd151, %fd149, %fd150;
	ld.shared.f64 	%fd152, [_ZZN3cub18CUB_300001_SM_10006detail6reduce28DeviceReduceSingleTileKernelINS2_10policy_hubIdjN4cuda3std3__44plusIdEEE10Policy1000EN6thrust24THRUST_300001_SM_1000_NS10device_ptrIdEEPdjS9_ddNS7_10__identityEEEvT0_T1_T2_T3_T4_T6_E12temp_storage+72];
	add.f64 	%fd153, %fd151, %fd152;
	ld.shared.f64 	%fd154, [_ZZN3cub18CUB_300001_SM_10006detail6reduce28DeviceReduceSingleTileKernelINS2_10policy_hubIdjN4cuda3std3__44plusIdEEE10Policy1000EN6thrust24THRUST_300001_SM_1000_NS10device_ptrIdEEPdjS9_ddNS7_10__identityEEEvT0_T1_T2_T3_T4_T6_E12temp_storage+80];
	add.f64 	%fd155, %fd153, %fd154;
	ld.shared.f64 	%fd156, [_ZZN3cub18CUB_300001_SM_10006detail6reduce28DeviceReduceSingleTileKernelINS2_10policy_hubIdjN4cuda3std3__44plusIdEEE10Policy1000EN6thrust24THRUST_300001_SM_1000_NS10device_ptrIdEEPdjS9_ddNS7_10__identityEEEvT0_T1_T2_T3_T4_T6_E12temp_storage+88];
	add.f64 	%fd157, %fd155, %fd156;
	ld.shared.f64 	%fd158, [_ZZN3cub18CUB_300001_SM_10006detail6reduce28DeviceReduceSingleTileKernelINS2_10policy_hubIdjN4cuda3std3__44plusIdEEE10Policy1000EN6thrust24THRUST_300001_SM_1000_NS10device_ptrIdEEPdjS9_ddNS7_10__identityEEEvT0_T1_T2_T3_T4_T6_E12temp_storage+96];
	add.f64 	%fd159, %fd157, %fd158;
	ld.shared.f64 	%fd160, [_ZZN3cub18CUB_300001_SM_10006detail6reduce28DeviceReduceSingleTileKernelINS2_10policy_hubIdjN4cuda3std3__44plusIdEEE10Policy1000EN6thrust24THRUST_300001_SM_1000_NS10device_ptrIdEEPdjS9_ddNS7_10__identityEEEvT0_T1_T2_T3_T4_T6_E12temp_storage+104];
	add.f64 	%fd161, %fd159, %fd160;
	ld.shared.f64 	%fd162, [_ZZN3cub18CUB_300001_SM_10006detail6reduce28DeviceReduceSingleTileKernelINS2_10policy_hubIdjN4cuda3std3__44plusIdEEE10Policy1000EN6thrust24THRUST_300001_SM_1000_NS10device_ptrIdEEPdjS9_ddNS7_10__identityEEEvT0_T1_T2_T3_T4_T6_E12temp_storage+112];
	add.f64 	%fd163, %fd161, %fd162;
	ld.shared.f64 	%fd164, [_ZZN3cub18CUB_300001_SM_10006detail6reduce28DeviceReduceSingleTileKernelINS2_10policy_hubIdjN4cuda3std3__44plusIdEEE10Policy1000EN6thrust24THRUST_300001_SM_1000_NS10device_ptrIdEEPdjS9_ddNS7_10__identityEEEvT0_T1_T2_T3_T4_T6_E12temp_storage+120];
	add.f64 	%fd165, %fd163, %fd164;
	ld.shared.f64 	%fd166, [_ZZN3cub18CUB_300001_SM_10006detail6reduce28DeviceReduceSingleTileKernelINS2_10policy_hubIdjN4cuda3std3__44plusIdEEE10Policy1000EN6thrust24THRUST_300001_SM_1000_NS10device_ptrIdEEPdjS9_ddNS7_10__identityEEEvT0_T1_T2_T3_T4_T6_E12temp_storage+128];
	add.f64 	%fd167, %fd165, %fd166;
	ld.shared.f64 	%fd168, [_ZZN3cub18CUB_300001_SM_10006detail6reduce28DeviceReduceSingleTileKernelINS2_10policy_hubIdjN4cuda3std3__44plusIdEEE10Policy1000EN6thrust24THRUST_300001_SM_1000_NS10device_ptrIdEEPdjS9_ddNS7_10__identityEEEvT0_T1_T2_T3_T4_T6_E12temp_storage+136];
	add.f64 	%fd169, %fd167, %fd168;
	ld.shared.f64 	%fd170, [_ZZN3cub18CUB_300001_SM_10006detail6reduce28DeviceReduceSingleTileKernelINS2_10policy_hubIdjN4cuda3std3__44plusIdEEE10Policy1000EN6thrust24THRUST_300001_SM_1000_NS10device_ptrIdEEPdjS9_ddNS7_10__identityEEEvT0_T1_T2_T3_T4_T6_E12temp_storage+144];
	add.f64 	%fd171, %fd169, %fd170;
	ld.shared.f64 	%fd172, [_ZZN3cub18CUB_300001_SM_10006detail6reduce28DeviceReduceSingleTileKernelINS2_10policy_hubIdjN4cuda3std3__44plusIdEEE10Policy1000EN6thrust24THRUST_300001_SM_1000_NS10device_ptrIdEEPdjS9_ddNS7_10__identityEEEvT0_T1_T2_T3_T4_T6_E12temp_storage+152];
	add.f64 	%fd173, %fd171, %fd172;
	ld.shared.f64 	%fd174, [_ZZN3cub18CUB_300001_SM_10006detail6reduce28DeviceReduceSingleTileKernelINS2_10policy_hubIdjN4cuda3std3__44plusIdEEE10Policy1000EN6thrust24THRUST_300001_SM_1000_NS10device_ptrIdEEPdjS9_ddNS7_10__identityEEEvT0_T1_T2_T3_T4_T6_E12temp_storage+160];
	add.f64 	%fd175, %fd173, %fd174;
	ld.shared.f64 	%fd176, [_ZZN3cub18CUB_300001_SM_10006detail6reduce28DeviceReduceSingleTileKernelINS2_10policy_hubIdjN4cuda3std3__44plusIdEEE10Policy1000EN6thrust24THRUST_300001_SM_1000_NS10device_ptrIdEEPdjS9_ddNS7_10__identityEEEvT0_T1_T2_T3_T4_T6_E12temp_storage+168];
	add.f64 	%fd177, %fd175, %fd176;
	ld.shared.f64 	%fd178, [_ZZN3cub18CUB_300001_SM_10006detail6reduce28DeviceReduceSingleTileKernelINS2_10policy_hubIdjN4cuda3std3__44plusIdEEE10Policy1000EN6thrust24THRUST_300001_SM_1000_NS10device_ptrIdEEPdjS9_ddNS7_10__identityEEEvT0_T1_T2_T3_T4_T6_E12temp_storage+176];
	add.f64 	%fd379, %fd177, %fd178;
$L__BB3_50:
	mov.u32 	%r269, %tid.x;
	setp.ne.s32 	%p69, %r269, 0;
	@%p69 bra 	$L__BB3_52;
	add.f64 	%fd357, %fd42, %fd379;
	st.global.f64 	[%rd1], %fd357;
$L__BB3_52:
	ret;

}
	// .globl	_ZN3cub18CUB_300001_SM_10006detail6reduce18DeviceReduceKernelINS2_10policy_hubIdjN4cuda3std3__44plusIdEEE10Policy1000EN6thrust24THRUST_300001_SM_1000_NS10device_ptrIdEEjS9_dNS7_10__identityEEEvT0_PT3_T1_NS0_13GridEvenShareISK_EET2_T4_
.visible .entry _ZN3cub18CUB_300001_SM_10006detail6reduce18DeviceReduceKernelINS2_10policy_hubIdjN4cuda3std3__44plusIdEEE10Policy1000EN6thrust24THRUST_300001_SM_1000_NS10device_ptrIdEEjS9_dNS7_10__identityEEEvT0_PT3_T1_NS0_13GridEvenShareISK_EET2_T4_(
	.param .align 8 .b8 _ZN3cub18CUB_300001_SM_10006detail6reduce18DeviceReduceKernelINS2_10policy_hubIdjN4cuda3std3__44plusIdEEE10Policy1000EN6thrust24THRUST_300001_SM_1000_NS10device_ptrIdEEjS9_dNS7_10__identityEEEvT0_PT3_T1_NS0_13GridEvenShareISK_EET2_T4__param_0[8],
	.param .u64 .ptr .align 1 _ZN3cub18CUB_300001_SM_10006detail6reduce18DeviceReduceKernelINS2_10policy_hubIdjN4cuda3std3__44plusIdEEE10Policy1000EN6thrust24THRUST_300001_SM_1000_NS10device_ptrIdEEjS9_dNS7_10__identityEEEvT0_PT3_T1_NS0_13GridEvenShareISK_EET2_T4__param_1,
	.param .u32 _ZN3cub18CUB_300001_SM_10006detail6reduce18DeviceReduceKernelINS2_10policy_hubIdjN4cuda3std3__44plusIdEEE10Policy1000EN6thrust24THRUST_300001_SM_1000_NS10device_ptrIdEEjS9_dNS7_10__identityEEEvT0_PT3_T1_NS0_13GridEvenShareISK_EET2_T4__param_2,
	.param .align 4 .b8 _ZN3cub18CUB_300001_SM_10006detail6reduce18DeviceReduceKernelINS2_10policy_hubIdjN4cuda3std3__44plusIdEEE10Policy1000EN6thrust24THRUST_300001_SM_1000_NS10device_ptrIdEEjS9_dNS7_10__identityEEEvT0_PT3_T1_NS0_13GridEvenShareISK_EET2_T4__param_3[40],
	.param .align 1 .b8 _ZN3cub18CUB_300001_SM_10006detail6reduce18DeviceReduceKernelINS2_10policy_hubIdjN4cuda3std3__44plusIdEEE10Policy1000EN6thrust24THRUST_300001_SM_1000_NS10device_ptrIdEEjS9_dNS7_10__identityEEEvT0_PT3_T1_NS0_13GridEvenShareISK_EET2_T4__param_4[1],
	.param .align 1 .b8 _ZN3cub18CUB_300001_SM_10006detail6reduce18DeviceReduceKernelINS2_10policy_hubIdjN4cuda3std3__44plusIdEEE10Policy1000EN6thrust24THRUST_300001_SM_1000_NS10device_ptrIdEEjS9_dNS7_10__identityEEEvT0_PT3_T1_NS0_13GridEvenShareISK_EET2_T4__param_5[1]
)
.maxntid 640
{
	.reg .pred 	%p<69>;
	.reg .b16 	%rs<4>;
	.reg .b32 	%r<356>;
	.reg .b64 	%rd<160>;
	.reg .b64 	%fd<376>;
	// demoted variable
	.shared .align 8 .b8 _ZZN3cub18CUB_300001_SM_10006detail6reduce18DeviceReduceKernelINS2_10policy_hubIdjN4cuda3std3__44plusIdEEE10Policy1000EN6thrust24THRUST_300001_SM_1000_NS10device_ptrIdEEjS9_dNS7_10__identityEEEvT0_PT3_T1_NS0_13GridEvenShareISK_EET2_T4_E12temp_storage[192];
	ld.param.u32 	%r1, [_ZN3cub18CUB_300001_SM_10006detail6reduce18DeviceReduceKernelINS2_10policy_hubIdjN4cuda3std3__44plusIdEEE10Policy1000EN6thrust24THRUST_300001_SM_1000_NS10device_ptrIdEEjS9_dNS7_10__identityEEEvT0_PT3_T1_NS0_13GridEvenShareISK_EET2_T4__param_3+20];
	ld.param.u32 	%r2, [_ZN3cub18CUB_300001_SM_10006detail6reduce18DeviceReduceKernelINS2_10policy_hubIdjN4cuda3std3__44plusIdEEE10Policy1000EN6thrust24THRUST_300001_SM_1000_NS10device_ptrIdEEjS9_dNS7_10__identityEEEvT0_PT3_T1_NS0_13GridEvenShareISK_EET2_T4__param_3+24];
	ld.param.u64 	%rd3, [_ZN3cub18CUB_300001_SM_10006detail6reduce18DeviceReduceKernelINS2_10policy_hubIdjN4cuda3std3__44plusIdEEE10Policy1000EN6thrust24THRUST_300001_SM_1000_NS10device_ptrIdEEjS9_dNS7_10__identityEEEvT0_PT3_T1_NS0_13GridEvenShareISK_EET2_T4__param_0];
	cvta.to.global.u64 	%rd1, %rd3;
	mov.u32 	%r3, %ctaid.x;
	mul.lo.s32 	%r4, %r2, 5120;
	mul.lo.s32 	%r347, %r3, 5120;
	sub.s32 	%r6, %r1, %r347;
	setp.gt.u32 	%p1, %r6, 5119;
	@%p1 bra 	$L__BB4_26;
	mov.u32 	%r7, %tid.x;
	setp.ge.u32 	%p23, %r7, %r6;
	mov.f64 	%fd364, 0d0000000000000000;
	mov.u32 	%r338, %r7;
	@%p23 bra 	$L__BB4_3;
	add.s32 	%r181, %r347, %r7;
	mul.wide.u32 	%rd76, %r181, 8;
	add.s64 	%rd77, %rd1, %rd76;
	ld.global.f64 	%fd364, [%rd77];
	add.s32 	%r338, %r7, 640;
$L__BB4_3:
	setp.ge.u32 	%p24, %r338, %r6;
	@%p24 bra 	$L__BB4_17;
	not.b32 	%r182, %r338;
	add.s32 	%r183, %r1, %r182;
	sub.s32 	%r184, %r183, %r347;
	mul.hi.u32 	%r185, %r184, -858993459;
	shr.u32 	%r186, %r185, 9;
	add.s32 	%r10, %r186, 1;
	and.b32  	%r11, %r10, 15;
	setp.lt.u32 	%p25, %r184, 9600;
	@%p25 bra 	$L__BB4_8;
	add.s32 	%r337, %r338, 5120;
	add.s32 	%r336, %r338, %r347;
	and.b32  	%r187, %r10, 16777200;
	neg.s32 	%r335, %r187;
$L__BB4_6:
	.pragma "nounroll";
	mul.wide.u32 	%rd78, %r336, 8;
	add.s64 	%rd79, %rd1, %rd78;
	ld.global.f64 	%fd179, [%rd79];
	add.f64 	%fd180, %fd364, %fd179;
	add.s32 	%r188, %r336, 640;
	mul.wide.u32 	%rd80, %r188, 8;
	add.s64 	%rd81, %rd1, %rd80;
	ld.global.f64 	%fd181, [%rd81];
	add.f64 	%fd182, %fd180, %fd181;
	add.s32 	%r189, %r336, 1280;
	mul.wide.u32 	%rd82, %r189, 8;
	add.s64 	%rd83, %rd1, %rd82;
	ld.global.f64 	%fd183, [%rd83];
	add.f64 	%fd184, %fd182, %fd183;
	add.s32 	%r190, %r336, 1920;
	mul.wide.u32 	%rd84, %r190, 8;
	add.s64 	%rd85, %rd1, %rd84;
	ld.global.f64 	%fd185, [%rd85];
	add.f64 	%fd186, %fd184, %fd185;
	add.s32 	%r191, %r336, 2560;
	mul.wide.u32 	%rd86, %r191, 8;
	add.s64 	%rd87, %rd1, %rd86;
	ld.global.f64 	%fd187, [%rd87];
	add.f64 	%fd188, %fd186, %fd187;
	add.s32 	%r192, %r336, 3200;
	mul.wide.u32 	%rd88, %r192, 8;
	add.s64 	%rd89, %rd1, %rd88;
	ld.global.f64 	%fd189, [%rd89];
	add.f64 	%fd190, %fd188, %fd189;
	add.s32 	%r193, %r336, 3840;
	mul.wide.u32 	%rd90, %r193, 8;
	add.s64 	%rd91, %rd1, %rd90;
	ld.global.f64 	%fd191, [%rd91];
	add.f64 	%fd192, %fd190, %fd191;
	add.s32 	%r194, %r336, 4480;
	mul.wide.u32 	%rd92, %r194, 8;
	add.s64 	%rd93, %rd1, %rd92;
	ld.global.f64 	%fd193, [%rd93];
	add.f64 	%fd194, %fd192, %fd193;
	add.s32 	%r195, %r336, 5120;
	mul.wide.u32 	%rd94, %r195, 8;
	add.s64 	%rd95, %rd1, %rd94;
	ld.global.f64 	%fd195, [%rd95];
	add.f64 	%fd196, %fd194, %fd195;
	add.s32 	%r196, %r336, 5760;
	mul.wide.u32 	%rd96, %r196, 8;
	add.s64 	%rd97, %rd1, %rd96;
	ld.global.f64 	%fd197, [%rd97];
	add.f64 	%fd198, %fd196, %fd197;
	add.s32 	%r197, %r336, 6400;
	mul.wide.u32 	%rd98, %r197, 8;
	add.s64 	%rd99, %rd1, %rd98;
	ld.global.f64 	%fd199, [%rd99];
	add.f64 	%fd200, %fd198, %fd199;
	add.s32 	%r198, %r336, 7040;
	mul.wide.u32 	%rd100, %r198, 8;
	add.s64 	%rd101, %rd1, %rd100;
	ld.global.f64 	%fd201, [%rd101];
	add.f64 	%fd202, %fd200, %fd201;
	add.s32 	%r199, %r336, 7680;
	mul.wide.u32 	%rd102, %r199, 8;
	add.s64 	%rd103, %rd1, %rd102;
	ld.global.f64 	%fd203, [%rd103];
	add.f64 	%fd204, %fd202, %fd203;
	add.s32 	%r200, %r336, 8320;
	mul.wide.u32 	%rd104, %r200, 8;
	add.s64 	%rd105, %rd1, %rd104;
	ld.global.f64 	%fd205, [%rd105];
	add.f64 	%fd206, %fd204, %fd205;
	add.s32 	%r201, %r336, 8960;
	mul.wide.u32 	%rd106, %r201, 8;
	add.s64 	%rd107, %rd1, %rd106;
	ld.global.f64 	%fd207, [%rd107];
	add.f64 	%fd208, %fd206, %fd207;
	add.s32 	%r202, %r336, 9600;
	mul.wide.u32 	%rd108, %r202, 8;
	add.s64 	%rd109, %rd1, %rd108;
	ld.global.f64 	%fd209, [%rd109];
	add.f64 	%fd364, %fd208, %fd209;
	add.s32 	%r337, %r337, 10240;
	add.s32 	%r336, %r336, 10240;
	add.s32 	%r335, %r335, 16;
	setp.ne.s32 	%p26, %r335, 0;
	@%p26 bra 	$L__BB4_6;
	add.s32 	%r338, %r337, -5120;
$L__BB4_8:
	setp.eq.s32 	%p27, %r11, 0;
	@%p27 bra 	$L__BB4_17;
	and.b32  	%r23, %r10, 7;
	setp.lt.u32 	%p28, %r11, 8;
	@%p28 bra 	$L__BB4_11;
	add.s32 	%r203, %r338, %r347;
	mul.wide.u32 	%rd110, %r203, 8;
	add.s64 	%rd111, %rd1, %rd110;
	ld.global.f64 	%fd211, [%rd111];
	add.f64 	%fd212, %fd364, %fd211;
	add.s32 	%r204, %r203, 640;
	mul.wide.u32 	%rd112, %r204, 8;
	add.s64 	%rd113, %rd1, %rd112;
	ld.global.f64 	%fd213, [%rd113];
	add.f64 	%fd214, %fd212, %fd213;
	add.s32 	%r205, %r203, 1280;
	mul.wide.u32 	%rd114, %r205, 8;
	add.s64 	%rd115, %rd1, %rd114;
	ld.global.f64 	%fd215, [%rd115];
	add.f64 	%fd216, %fd214, %fd215;
	add.s32 	%r206, %r203, 1920;
	mul.wide.u32 	%rd116, %r206, 8;
	add.s64 	%rd117, %rd1, %rd116;
	ld.global.f64 	%fd217, [%rd117];
	add.f64 	%fd218, %fd216, %fd217;
	add.s32 	%r207, %r203, 2560;
	mul.wide.u32 	%rd118, %r207, 8;
	add.s64 	%rd119, %rd1, %rd118;
	ld.global.f64 	%fd219, [%rd119];
	add.f64 	%fd220, %fd218, %fd219;
	add.s32 	%r208, %r203, 3200;
	mul.wide.u32 	%rd120, %r208, 8;
	add.s64 	%rd121, %rd1, %rd120;
	ld.global.f64 	%fd221, [%rd121];
	add.f64 	%fd222, %fd220, %fd221;
	add.s32 	%r209, %r203, 3840;
	mul.wide.u32 	%rd122, %r209, 8;
	add.s64 	%rd123, %rd1, %rd122;
	ld.global.f64 	%fd223, [%rd123];
	add.f64 	%fd224, %fd222, %fd223;
	add.s32 	%r210, %r203, 4480;
	mul.wide.u32 	%rd124, %r210, 8;
	add.s64 	%rd125, %rd1, %rd124;
	ld.global.f64 	%fd225, [%rd125];
	add.f64 	%fd364, %fd224, %fd225;
	add.s32 	%r338, %r338, 5120;
$L__BB4_11:
	setp.eq.s32 	%p29, %r23, 0;
	@%p29 bra 	$L__BB4_17;
	and.b32  	%r26, %r10, 3;
	setp.lt.u32 	%p30, %r23, 4;
	@%p30 bra 	$L__BB4_14;
	add.s32 	%r211, %r338, %r347;
	mul.wide.u32 	%rd126, %r211, 8;
	add.s64 	%rd127, %rd1, %rd126;
	ld.global.f64 	%fd227, [%rd127];
	add.f64 	%fd228, %fd364, %fd227;
	add.s32 	%r212, %r211, 640;
	mul.wide.u32 	%rd128, %r212, 8;
	add.s64 	%rd129, %rd1, %rd128;
	ld.global.f64 	%fd229, [%rd129];
	add.f64 	%fd230, %fd228, %fd229;
	add.s32 	%r213, %r211, 1280;
	mul.wide.u32 	%rd130, %r213, 8;
	add.s64 	%rd131, %rd1, %rd130;
	ld.global.f64 	%fd231, [%rd131];
	add.f64 	%fd232, %fd230, %fd231;
	add.s32 	%r214, %r211, 1920;
	mul.wide.u32 	%rd132, %r214, 8;
	add.s64 	%rd133, %rd1, %rd132;
	ld.global.f64 	%fd233, [%rd133];
	add.f64 	%fd364, %fd232, %fd233;
	add.s32 	%r338, %r338, 2560;
$L__BB4_14:
	setp.eq.s32 	%p31, %r26, 0;
	@%p31 bra 	$L__BB4_17;
	add.s32 	%r342, %r338, %r347;
	neg.s32 	%r341, %r26;
$L__BB4_16:
	.pragma "nounroll";
	mul.wide.u32 	%rd134, %r342, 8;
	add.s64 	%rd135, %rd1, %rd134;
	ld.global.f64 	%fd234, [%rd135];
	add.f64 	%fd364, %fd364, %fd234;
	add.s32 	%r342, %r342, 640;
	add.s32 	%r341, %r341, 1;
	setp.ne.s32 	%p32, %r341, 0;
	@%p32 bra 	$L__BB4_16;
$L__BB4_17:
	setp.lt.u32 	%p33, %r6, 640;
	@%p33 bra 	$L__BB4_22;
	// begin inline asm
	mov.u32 %r278, %laneid;
	// end inline asm
	mov.b64 	%rd146, %fd364;
	mov.b64 	{%r280, %r285}, %rd146;
	mov.b32 	%r286, 1;
	mov.b32 	%r327, 31;
	mov.b32 	%r328, -1;
	// begin inline asm
	shfl.sync.down.b32 %r279, %r280, %r286, %r327, %r328;
	// end inline asm
	// begin inline asm
	shfl.sync.down.b32 %r284, %r285, %r286, %r327, %r328;
	// end inline asm
	mov.b64 	%rd147, {%r279, %r284};
	mov.b64 	%fd305, %rd147;
	setp.gt.s32 	%p61, %r278, 30;
	add.f64 	%fd306, %fd364, %fd305;
	selp.f64 	%fd307, %fd364, %fd306, %p61;
	mov.b64 	%rd148, %fd307;
	mov.b64 	{%r290, %r295}, %rd148;
	mov.b32 	%r296, 2;
	// begin inline asm
	shfl.sync.down.b32 %r289, %r290, %r296, %r327, %r328;
	// end inline asm
	// begin inline asm
	shfl.sync.down.b32 %r294, %r295, %r296, %r327, %r328;
	// end inline asm
	mov.b64 	%rd149, {%r289, %r294};
	mov.b64 	%fd308, %rd149;
	setp.gt.s32 	%p62, %r278, 29;
	add.f64 	%fd309, %fd307, %fd308;
	selp.f64 	%fd310, %fd307, %fd309, %p62;
	mov.b64 	%rd150, %fd310;
	mov.b64 	{%r300, %r305}, %rd150;
	mov.b32 	%r306, 4;
	// begin inline asm
	shfl.sync.down.b32 %r299, %r300, %r306, %r327, %r328;
	// end inline asm
	// begin inline asm
	shfl.sync.down.b32 %r304, %r305, %r306, %r327, %r328;
	// end inline asm
	mov.b64 	%rd151, {%r299, %r304};
	mov.b64 	%fd311, %rd151;
	setp.gt.s32 	%p63, %r278, 27;
	add.f64 	%fd312, %fd310, %fd311;
	selp.f64 	%fd313, %fd310, %fd312, %p63;
	mov.b64 	%rd152, %fd313;
	mov.b64 	{%r310, %r315}, %rd152;
	mov.b32 	%r316, 8;
	// begin inline asm
	shfl.sync.down.b32 %r309, %r310, %r316, %r327, %r328;
	// end inline asm
	// begin inline asm
	shfl.sync.down.b32 %r314, %r315, %r316, %r327, %r328;
	// end inline asm
	mov.b64 	%rd153, {%r309, %r314};
	mov.b64 	%fd314, %rd153;
	setp.gt.s32 	%p64, %r278, 23;
	add.f64 	%fd315, %fd313, %fd314;
	selp.f64 	%fd316, %fd313, %fd315, %p64;
	mov.b64 	%rd154, %fd316;
	mov.b64 	{%r320, %r325}, %rd154;
	mov.b32 	%r326, 16;
	// begin inline asm
	shfl.sync.down.b32 %r319, %r320, %r326, %r327, %r328;
	// end inline asm
	// begin inline asm
	shfl.sync.down.b32 %r324, %r325, %r326, %r327, %r328;
	// end inline asm
	mov.b64 	%rd155, {%r319, %r324};
	mov.b64 	%fd317, %rd155;
	setp.gt.s32 	%p65, %r278, 15;
	add.f64 	%fd16, %fd316, %fd317;
	selp.f64 	%fd375, %fd316, %fd16, %p65;
	setp.ne.s32 	%p66, %r278, 0;
	@%p66 bra 	$L__BB4_20;
	shr.u32 	%r329, %r7, 2;
	and.b32  	%r330, %r329, 248;
	mov.u32 	%r331, _ZZN3cub18CUB_300001_SM_10006detail6reduce18DeviceReduceKernelINS2_10policy_hubIdjN4cuda3std3__44plusIdEEE10Policy1000EN6thrust24THRUST_300001_SM_1000_NS10device_ptrIdEEjS9_dNS7_10__identityEEEvT0_PT3_T1_NS0_13GridEvenShareISK_EET2_T4_E12temp_storage;
	add.s32 	%r332, %r331, %r330;
	st.shared.f64 	[%r332+24], %fd16;
$L__BB4_20:
	bar.sync 	0;
	setp.ne.s32 	%p67, %r7, 0;
	@%p67 bra 	$L__BB4_48;
	ld.shared.f64 	%fd318, [_ZZN3cub18CUB_300001_SM_10006detail6reduce18DeviceReduceKernelINS2_10policy_hubIdjN4cuda3std3__44plusIdEEE10Policy1000EN6thrust24THRUST_300001_SM_1000_NS10device_ptrIdEEjS9_dNS7_10__identityEEEvT0_PT3_T1_NS0_13GridEvenShareISK_EET2_T4_E12temp_storage+32];
	add.f64 	%fd319, %fd375, %fd318;
	ld.shared.f64 	%fd320, [_ZZN3cub18CUB_300001_SM_10006detail6reduce18DeviceReduceKernelINS2_10policy_hubIdjN4cuda3std3__44plusIdEEE10Policy1000EN6thrust24THRUST_300001_SM_1000_NS10device_ptrIdEEjS9_dNS7_10__identityEEEvT0_PT3_T1_NS0_13GridEvenShareISK_EET2_T4_E12temp_storage+40];
	add.f64 	%fd321, %fd319, %fd320;
	ld.shared.f64 	%fd322, [_ZZN3cub18CUB_300001_SM_10006detail6reduce18DeviceReduceKernelINS2_10policy_hubIdjN4cuda3std3__44plusIdEEE10Policy1000EN6thrust24THRUST_300001_SM_1000_NS10device_ptrIdEEjS9_dNS7_10__identityEEEvT0_PT3_T1_NS0_13GridEvenShareISK_EET2_T4_E12temp_storage+48];
	add.f64 	%fd323, %fd321, %fd322;
	ld.shared.f64 	%fd324, [_ZZN3cub18CUB_300001_SM_10006detail6reduce18DeviceReduceKernelINS2_10policy_hubIdjN4cuda3std3__44plusIdEEE10Policy1000EN6thrust24THRUST_300001_SM_1000_NS10device_ptrIdEEjS9_dNS7_10__identityEEEvT0_PT3_T1_NS0_13GridEvenShareISK_EET2_T4_E12temp_storage+56];
	add.f64 	%fd325, %fd323, %fd324;
	ld.shared.f64 	%fd326, [_ZZN3cub18CUB_300001_SM_10006detail6reduce18DeviceReduceKernelINS2_10policy_hubIdjN4cuda3std3__44plusIdEEE10Policy1000EN6thrust24THRUST_300001_SM_1000_NS10device_ptrIdEEjS9_dNS7_10__identityEEEvT0_PT3_T1_NS0_13GridEvenShareISK_EET2_T4_E12temp_storage+64];
	add.f64 	%fd327, %fd325, %fd326;
	ld.shared.f64 	%fd328, [_ZZN3cub18CUB_300001_SM_10006detail6reduce18DeviceReduceKernelINS2_10policy_hubIdjN4cuda3std3__44plusIdEEE10Policy1000EN6thrust24THRUST_300001_SM_1000_NS10device_ptrIdEEjS9_dNS7_10__identityEEEvT0_PT3_T1_NS0_13GridEvenShareISK_EET2_T4_E12temp_storage+72];
	add.f64 	%fd329, %fd327, %fd328;
	ld.shared.f64 	%fd330, [_ZZN3cub18CUB_300001_SM_10006detail6reduce18DeviceReduceKernelINS2_10policy_hubIdjN4cuda3std3__44plusIdEEE10Policy1000EN6thrust24THRUST_300001_SM_1000_NS10device_ptrIdEEjS9_dNS7_10__identityEEEvT0_PT3_T1_NS0_13GridEvenShareISK_EET2_T4_E12temp_storage+80];
	add.f64 	%fd331, %fd329, %fd330;
	ld.shared.f64 	%fd332, [_ZZN3cub18CUB_300001_SM_10006detail6reduce18DeviceReduceKernelINS2_10policy_hubIdjN4cuda3std3__44plusIdEEE10Policy1000EN6thrust24THRUST_300001_SM_1000_NS10device_ptrIdEEjS9_dNS7_10__identityEEEvT0_PT3_T1_NS0_13GridEvenShareISK_EET2_T4_E12temp_storage+88];
	add.f64 	%fd333, %fd331, %fd332;
	ld.shared.f64 	%fd334, [_ZZN3cub18CUB_300001_SM_10006detail6reduce18DeviceReduceKernelINS2_10policy_hubIdjN4cuda3std3__44plusIdEEE10Policy1000EN6thrust24THRUST_300001_SM_1000_NS10device_ptrIdEEjS9_dNS7_10__identityEEEvT0_PT3_T1_NS0_13GridEvenShareISK_EET2_T4_E12temp_storage+96];
	add.f64 	%fd335, %fd333, %fd334;
	ld.shared.f64 	%fd336, [_ZZN3cub18CUB_300001_SM_10006detail6reduce18DeviceReduceKernelINS2_10policy_hubIdjN4cuda3std3__44plusIdEEE10Policy1000EN6thrust24THRUST_300001_SM_1000_NS10device_ptrIdEEjS9_dNS7_10__identityEEEvT0_PT3_T1_NS0_13GridEvenShareISK_EET2_T4_E12temp_storage+104];
	add.f64 	%fd337, %fd335, %fd336;
	ld.shared.f64 	%fd338, [_ZZN3cub18CUB_300001_SM_10006detail6reduce18DeviceReduceKernelINS2_10policy_hubIdjN4cuda3std3__44plusIdEEE10Policy1000EN6thrust24THRUST_300001_SM_1000_NS10device_ptrIdEEjS9_dNS7_10__identityEEEvT0_PT3_T1_NS0_13GridEvenShareISK_EET2_T4_E12temp_storage+112];
	add.f64 	%fd339, %fd337, %fd338;
	ld.shared.f64 	%fd340, [_ZZN3cub18CUB_300001_SM_10006detail6reduce18DeviceReduceKernelINS2_10policy_hubIdjN4cuda3std3__44plusIdEEE10Policy1000EN6thrust24THRUST_300001_SM_1000_NS10device_ptrIdEEjS9_dNS7_10__identityEEEvT0_PT3_T1_NS0_13GridEvenShareISK_EET2_T4_E12temp_storage+120];
	add.f64 	%fd341, %fd339, %fd340;
	ld.shared.f64 	%fd342, [_ZZN3cub18CUB_300001_SM_10006detail6reduce18DeviceReduceKernelINS2_10policy_hubIdjN4cuda3std3__44plusIdEEE10Policy1000EN6thrust24THRUST_300001_SM_1000_NS10device_ptrIdEEjS9_dNS7_10__identityEEEvT0_PT3_T1_NS0_13GridEvenShareISK_EET2_T4_E12temp_storage+128];
	add.f64 	%fd343, %fd341, %fd342;
	ld.shared.f64 	%fd344, [_ZZN3cub18CUB_300001_SM_10006detail6reduce18DeviceReduceKernelINS2_10policy_hubIdjN4cuda3std3__44plusIdEEE10Policy1000EN6thrust24THRUST_300001_SM_1000_NS10device_ptrIdEEjS9_dNS7_10__identityEEEvT0_PT3_T1_NS0_13GridEvenShareISK_EET2_T4_E12temp_storage+136];
	add.f64 	%fd345, %fd343, %fd344;
	ld.shared.f64 	%fd346, [_ZZN3cub18CUB_300001_SM_10006detail6reduce18DeviceReduceKernelINS2_10policy_hubIdjN4cuda3std3__44plusIdEEE10Policy1000EN6thrust24THRUST_300001_SM_1000_NS10device_ptrIdEEjS9_dNS7_10__identityEEEvT0_PT3_T1_NS0_13GridEvenShareISK_EET2_T4_E12temp_storage+144];
	add.f64 	%fd347, %fd345, %fd346;
	ld.shared.f64 	%fd348, [_ZZN3cub18CUB_300001_SM_10006detail6reduce18DeviceReduceKernelINS2_10policy_hubIdjN4cuda3std3__44plusIdEEE10Policy1000EN6thrust24THRUST_300001_SM_1000_NS10device_ptrIdEEjS9_dNS7_10__identityEEEvT0_PT3_T1_NS0_13GridEvenShareISK_EET2_T4_E12temp_storage+152];
	add.f64 	%fd349, %fd347, %fd348;
	ld.shared.f64 	%fd350, [_ZZN3cub18CUB_300001_SM_10006detail6reduce18DeviceReduceKernelINS2_10policy_hubIdjN4cuda3std3__44plusIdEEE10Policy1000EN6thrust24THRUST_300001_SM_1000_NS10device_ptrIdEEjS9_dNS7_10__identityEEEvT0_PT3_T1_NS0_13GridEvenShareISK_EET2_T4_E12temp_storage+160];
	add.f64 	%fd351, %fd349, %fd350;
	ld.shared.f64 	%fd352, [_ZZN3cub18CUB_300001_SM_10006detail6reduce18DeviceReduceKernelINS2_10policy_hubIdjN4cuda3std3__44plusIdEEE10Policy1000EN6thrust24THRUST_300001_SM_1000_NS10device_ptrIdEEjS9_dNS7_10__identityEEEvT0_PT3_T1_NS0_13GridEvenShareISK_EET2_T4_E12temp_storage+168];
	add.f64 	%fd353, %fd351, %fd352;
	ld.shared.f64 	%fd354, [_ZZN3cub18CUB_300001_SM_10006detail6reduce18DeviceReduceKernelINS2_10policy_hubIdjN4cuda3std3__44plusIdEEE10Policy1000EN6thrust24THRUST_300001_SM_1000_NS10device_ptrIdEEjS9_dNS7_10__identityEEEvT0_PT3_T1_NS0_13GridEvenShareISK_EET2_T4_E12temp_storage+176];
	add.f64 	%fd375, %fd353, %fd354;
	bra.uni 	$L__BB4_48;
$L__BB4_22:
	// begin inline asm
	mov.u32 %r215, %laneid;
	// end inline asm
	and.b32  	%r266, %r7, 992;
	add.s32 	%r267, %r266, 32;
	setp.gt.u32 	%p34, %r267, %r6;
	not.b32 	%r268, %r266;
	add.s32 	%r269, %r6, %r268;
	selp.b32 	%r264, %r269, 31, %p34;
	mov.b64 	%rd136, %fd364;
	mov.b64 	{%r217, %r222}, %rd136;
	mov.b32 	%r223, 1;
	mov.b32 	%r265, -1;
	// begin inline asm
	shfl.sync.down.b32 %r216, %r217, %r223, %r264, %r265;
	// end inline asm
	// begin inline asm
	shfl.sync.down.b32 %r221, %r222, %r223, %r264, %r265;
	// end inline asm
	mov.b64 	%rd137, {%r216, %r221};
	mov.b64 	%fd235, %rd137;
	setp.lt.s32 	%p35, %r215, %r264;
	add.f64 	%fd236, %fd364, %fd235;
	selp.f64 	%fd237, %fd236, %fd364, %p35;
	mov.b64 	%rd138, %fd237;
	mov.b64 	{%r227, %r232}, %rd138;
	mov.b32 	%r233, 2;
	// begin inline asm
	shfl.sync.down.b32 %r226, %r227, %r233, %r264, %r265;
	// end inline asm
	// begin inline asm
	shfl.sync.down.b32 %r231, %r232, %r233, %r264, %r265;
	// end inline asm
	mov.b64 	%rd139, {%r226, %r231};
	mov.b64 	%fd238, %rd139;
	add.s32 	%r270, %r215, 2;
	setp.gt.s32 	%p36, %r270, %r264;
	add.f64 	%fd239, %fd237, %fd238;
	selp.f64 	%fd240, %fd237, %fd239, %p36;
	mov.b64 	%rd140, %fd240;
	mov.b64 	{%r237, %r242}, %rd140;
	mov.b32 	%r243, 4;
	// begin inline asm
	shfl.sync.down.b32 %r236, %r237, %r243, %r264, %r265;
	// end inline asm
	// begin inline asm
	shfl.sync.down.b32 %r241, %r242, %r243, %r264, %r265;
	// end inline asm
	mov.b64 	%rd141, {%r236, %r241};
	mov.b64 	%fd241, %rd141;
	add.s32 	%r271, %r215, 4;
	setp.gt.s32 	%p37, %r271, %r264;
	add.f64 	%fd242, %fd240, %fd241;
	selp.f64 	%fd243, %fd240, %fd242, %p37;
	mov.b64 	%rd142, %fd243;
	mov.b64 	{%r247, %r252}, %rd142;
	mov.b32 	%r253, 8;
	// begin inline asm
	shfl.sync.down.b32 %r246, %r247, %r253, %r264, %r265;
	// end inline asm
	// begin inline asm
	shfl.sync.down.b32 %r251, %r252, %r253, %r264, %r265;
	// end inline asm
	mov.b64 	%rd143, {%r246, %r251};
	mov.b64 	%fd244, %rd143;
	add.s32 	%r272, %r215, 8;
	setp.gt.s32 	%p38, %r272, %r264;
	add.f64 	%fd245, %fd243, %fd244;
	selp.f64 	%fd246, %fd243, %fd245, %p38;
	mov.b64 	%rd144, %fd246;
	mov.b64 	{%r257, %r262}, %rd144;
	mov.b32 	%r263, 16;
	// begin inline asm
	shfl.sync.down.b32 %r256, %r257, %r263, %r264, %r265;
	// end inline asm
	// begin inline asm
	shfl.sync.down.b32 %r261, %r262, %r263, %r264, %r265;
	// end inline asm
	mov.b64 	%rd145, {%r256, %r261};
	mov.b64 	%fd247, %rd145;
	add.s32 	%r273, %r215, 16;
	setp.gt.s32 	%p39, %r273, %r264;
	add.f64 	%fd248, %fd246, %fd247;
	selp.f64 	%fd375, %fd246, %fd248, %p39;
	setp.ne.s32 	%p40, %r215, 0;
	@%p40 bra 	$L__BB4_24;
	shr.u32 	%r274, %r7, 2;
	and.b32  	%r275, %r274, 248;
	mov.u32 	%r276, _ZZN3cub18CUB_300001_SM_10006detail6reduce18DeviceReduceKernelINS2_10policy_hubIdjN4cuda3std3__44plusIdEEE10Policy1000EN6thrust24THRUST_300001_SM_1000_NS10device_ptrIdEEjS9_dNS7_10__identityEEEvT0_PT3_T1_NS0_13GridEvenShareISK_EET2_T4_E12temp_storage;
	add.s32 	%r277, %r276, %r275;
	st.shared.f64 	[%r277+24], %fd375;
$L__BB4_24:
	bar.sync 	0;
	setp.ne.s32 	%p41, %r7, 0;
	@%p41 bra 	$L__BB4_48;
	setp.gt.u32 	%p42, %r6, 32;
	ld.shared.f64 	%fd249, [_ZZN3cub18CUB_300001_SM_10006detail6reduce18DeviceReduceKernelINS2_10policy_hubIdjN4cuda3std3__44plusIdEEE10Policy1000EN6thrust24THRUST_300001_SM_1000_NS10device_ptrIdEEjS9_dNS7_10__identityEEEvT0_PT3_T1_NS0_13GridEvenShareISK_EET2_T4_E12temp_storage+32];
	add.f64 	%fd250, %fd375, %fd249;
	selp.f64 	%fd251, %fd250, %fd375, %p42;
	setp.gt.u32 	%p43, %r6, 64;
	ld.shared.f64 	%fd252, [_ZZN3cub18CUB_300001_SM_10006detail6reduce18DeviceReduceKernelINS2_10policy_hubIdjN4cuda3std3__44plusIdEEE10Policy1000EN6thrust24THRUST_300001_SM_1000_NS10device_ptrIdEEjS9_dNS7_10__identityEEEvT0_PT3_T1_NS0_13GridEvenShareISK_EET2_T4_E12temp_storage+40];
	add.f64 	%fd253, %fd252, %fd251;
	selp.f64 	%fd254, %fd253, %fd251, %p43;
	setp.gt.u32 	%p44, %r6, 96;
	ld.shared.f64 	%fd255, [_ZZN3cub18CUB_300001_SM_10006detail6reduce18DeviceReduceKernelINS2_10policy_hubIdjN4cuda3std3__44plusIdEEE10Policy1000EN6thrust24THRUST_300001_SM_1000_NS10device_ptrIdEEjS9_dNS7_10__identityEEEvT0_PT3_T1_NS0_13GridEvenShareISK_EET2_T4_E12temp_storage+48];
	add.f64 	%fd256, %fd255, %fd254;
	selp.f64 	%fd257, %fd256, %fd254, %p44;
	setp.gt.u32 	%p45, %r6, 128;
	ld.shared.f64 	%fd258, [_ZZN3cub18CUB_300001_SM_10006detail6reduce18DeviceReduceKernelINS2_10policy_hubIdjN4cuda3std3__44plusIdEEE10Policy1000EN6thrust24THRUST_300001_SM_1000_NS10device_ptrIdEEjS9_dNS7_10__identityEEEvT0_PT3_T1_NS0_13GridEvenShareISK_EET2_T4_E12temp_storage+56];
	add.f64 	%fd259, %fd258, %fd257;
	selp.f64 	%fd260, %fd259, %fd257, %p45;
	setp.gt.u32 	%p46, %r6, 160;
	ld.shared.f64 	%fd261, [_ZZN3cub18CUB_300001_SM_10006detail6reduce18DeviceReduceKernelINS2_10policy_hubIdjN4cuda3std3__44plusIdEEE10Policy1000EN6thrust24THRUST_300001_SM_1000_NS10device_ptrIdEEjS9_dNS7_10__identityEEEvT0_PT3_T1_NS0_13GridEvenShareISK_EET2_T4_E12temp_storage+64];
	add.f64 	%fd262, %fd261, %fd260;
	selp.f64 	%fd263, %fd262, %fd260, %p46;
	setp.gt.u32 	%p47, %r6, 192;
	ld.shared.f64 	%fd264, [_ZZN3cub18CUB_300001_SM_10006detail6reduce18DeviceReduceKernelINS2_10policy_hubIdjN4cuda3std3__44plusIdEEE10Policy1000EN6thrust24THRUST_300001_SM_1000_NS10device_ptrIdEEjS9_dNS7_10__identityEEEvT0_PT3_T1_NS0_13GridEvenShareISK_EET2_T4_E12temp_storage+72];
	add.f64 	%fd265, %fd264, %fd263;
	selp.f64 	%fd266, %fd265, %fd263, %p47;
	setp.gt.u32 	%p48, %r6, 224;
	ld.shared.f64 	%fd267, [_ZZN3cub18CUB_300001_SM_10006detail6reduce18DeviceReduceKernelINS2_10policy_hubIdjN4cuda3std3__44plusIdEEE10Policy1000EN6thrust24THRUST_300001_SM_1000_NS10device_ptrIdEEjS9_dNS7_10__identityEEEvT0_PT3_T1_NS0_13GridEvenShareISK_EET2_T4_E12temp_storage+80];
	add.f64 	%fd268, %fd267, %fd266;
	selp.f64 	%fd269, %fd268, %fd266, %p48;
	setp.gt.u32 	%p49, %r6, 256;
	ld.shared.f64 	%fd270, [_ZZN3cub18CUB_300001_SM_10006detail6reduce18DeviceReduceKernelINS2_10policy_hubIdjN4cuda3std3__44plusIdEEE10Policy1000EN6thrust24THRUST_300001_SM_1000_NS10device_ptrIdEEjS9_dNS7_10__identityEEEvT0_PT3_T1_NS0_13GridEvenShareISK_EET2_T4_E12temp_storage+88];
	add.f64 	%fd271, %fd270, %fd269;
	selp.f64 	%fd272, %fd271, %fd269, %p49;
	setp.gt.u32 	%p50, %r6, 288;
	ld.shared.f64 	%fd273, [_ZZN3cub18CUB_300001_SM_10006detail6reduce18DeviceReduceKernelINS2_10policy_hubIdjN4cuda3std3__44plusIdEEE10Policy1000EN6thrust24THRUST_300001_SM_1000_NS10device_ptrIdEEjS9_dNS7_10__identityEEEvT0_PT3_T1_NS0_13GridEvenShareISK_EET2_T4_E12temp_storage+96];
	add.f64 	%fd274, %fd273, %fd272;
	selp.f64 	%fd275, %fd274, %fd272, %p50;
	setp.gt.u32 	%p51, %r6, 320;
	ld.shared.f64 	%fd276, [_ZZN3cub18CUB_300001_SM_10006detail6reduce18DeviceReduceKernelINS2_10policy_hubIdjN4cuda3std3__44plusIdEEE10Policy1000EN6thrust24THRUST_300001_SM_1000_NS10device_ptrIdEEjS9_dNS7_10__identityEEEvT0_PT3_T1_NS0_13GridEvenShareISK_EET2_T4_E12temp_storage+104];
	add.f64 	%fd277, %fd276, %fd275;
	selp.f64 	%fd278, %fd277, %fd275, %p51;
	setp.gt.u32 	%p52, %r6, 352;
	ld.shared.f64 	%fd279, [_ZZN3cub18CUB_300001_SM_10006detail6reduce18DeviceReduceKernelINS2_10policy_hubIdjN4cuda3std3__44plusIdEEE10Policy1000EN6thrust24THRUST_300001_SM_1000_NS10device_ptrIdEEjS9_dNS7_10__identityEEEvT0_PT3_T1_NS0_13GridEvenShareISK_EET2_T4_E12temp_storage+112];
	add.f64 	%fd280, %fd279, %fd278;
	selp.f64 	%fd281, %fd280, %fd278, %p52;
	setp.gt.u32 	%p53, %r6, 384;
	ld.shared.f64 	%fd282, [_ZZN3cub18CUB_300001_SM_10006detail6reduce18DeviceReduceKernelINS2_10policy_hubIdjN4cuda3std3__44plusIdEEE10Policy1000EN6thrust24THRUST_300001_SM_1000_NS10device_ptrIdEEjS9_dNS7_10__identityEEEvT0_PT3_T1_NS0_13GridEvenShareISK_EET2_T4_E12temp_storage+120];
	add.f64 	%fd283, %fd282, %fd281;
	selp.f64 	%fd284, %fd283, %fd281, %p53;
	setp.gt.u32 	%p54, %r6, 416;
	ld.shared.f64 	%fd285, [_ZZN3cub18CUB_300001_SM_10006detail6reduce18DeviceReduceKernelINS2_10policy_hubIdjN4cuda3std3__44plusIdEEE10Policy1000EN6thrust24THRUST_300001_SM_1000_NS10device_ptrIdEEjS9_dNS7_10__identityEEEvT0_PT3_T1_NS0_13GridEvenShareISK_EET2_T4_E12temp_storage+128];
	add.f64 	%fd286, %fd285, %fd284;
	selp.f64 	%fd287, %fd286, %fd284, %p54;
	setp.gt.u32 	%p55, %r6, 448;
	ld.shared.f64 	%fd288, [_ZZN3cub18CUB_300001_SM_10006detail6reduce18DeviceReduceKernelINS2_10policy_hubIdjN4cuda3std3__44plusIdEEE10Policy1000EN6thrust24THRUST_300001_SM_1000_NS10device_ptrIdEEjS9_dNS7_10__identityEEEvT0_PT3_T1_NS0_13GridEvenShareISK_EET2_T4_E12temp_storage+136];
	add.f64 	%fd289, %fd288, %fd287;
	selp.f64 	%fd290, %fd289, %fd287, %p55;
	setp.gt.u32 	%p56, %r6, 480;
	ld.shared.f64 	%fd291, [_ZZN3cub18CUB_300001_SM_10006detail6reduce18DeviceReduceKernelINS2_10policy_hubIdjN4cuda3std3__44plusIdEEE10Policy1000EN6thrust24THRUST_300001_SM_1000_NS10device_ptrIdEEjS9_dNS7_10__identityEEEvT0_PT3_T1_NS0_13GridEvenShareISK_EET2_T4_E12temp_storage+144];
	add.f64 	%fd292, %fd291, %fd290;
	selp.f64 	%fd293, %fd292, %fd290, %p56;
	setp.gt.u32 	%p57, %r6, 512;
	ld.shared.f64 	%fd294, [_ZZN3cub18CUB_300001_SM_10006detail6reduce18DeviceReduceKernelINS2_10policy_hubIdjN4cuda3std3__44plusIdEEE10Policy1000EN6thrust24THRUST_300001_SM_1000_NS10device_ptrIdEEjS9_dNS7_10__identityEEEvT0_PT3_T1_NS0_13GridEvenShareISK_EET2_T4_E12temp_storage+152];
	add.f64 	%fd295, %fd294, %fd293;
	selp.f64 	%fd296, %fd295, %fd293, %p57;
	setp.gt.u32 	%p58, %r6, 544;
	ld.shared.f64 	%fd297, [_ZZN3cub18CUB_300001_SM_10006detail6reduce18DeviceReduceKernelINS2_10policy_hubIdjN4cuda3std3__44plusIdEEE10Policy1000EN6thrust24THRUST_300001_SM_1000_NS10device_ptrIdEEjS9_dNS7_10__identityEEEvT0_PT3_T1_NS0_13GridEvenShareISK_EET2_T4_E12temp_storage+160];
	add.f64 	%fd298, %fd297, %fd296;
	selp.f64 	%fd299, %fd298, %fd296, %p58;
	setp.gt.u32 	%p59, %r6, 576;
	ld.shared.f64 	%fd300, [_ZZN3cub18CUB_300001_SM_10006detail6reduce18DeviceReduceKernelINS2_10policy_hubIdjN4cuda3std3__44plusIdEEE10Policy1000EN6thrust24THRUST_300001_SM_1000_NS10device_ptrIdEEjS9_dNS7_10__identityEEEvT0_PT3_T1_NS0_13GridEvenShareISK_EET2_T4_E12temp_storage+168];
	add.f64 	%fd301, %fd300, %fd299;
	selp.f64 	%fd302, %fd301, %fd299, %p59;
	setp.gt.u32 	%p60, %r6, 608;
	ld.shared.f64 	%fd303, [_ZZN3cub18CUB_300001_SM_10006detail6reduce18DeviceReduceKernelINS2_10policy_hubIdjN4cuda3std3__44plusIdEEE10Policy1000EN6thrust24THRUST_300001_SM_1000_NS10device_ptrIdEEjS9_dNS7_10__identityEEEvT0_PT3_T1_NS0_13GridEvenShareISK_EET2_T4_E12temp_storage+176];
	add.f64 	%fd304, %fd303, %fd302;
	selp.f64 	%fd375, %fd304, %fd302, %p60;
	bra.uni 	$L__BB4_48;
$L__BB4_26:
	mov.u32 	%r35, %tid.x;
	add.s32 	%r72, %r347, %r35;
	mul.wide.u32 	%rd4, %r72, 8;
	add.s64 	%rd5, %rd1, %rd4;
	ld.global.f64 	%fd41, [%rd5];
	ld.global.f64 	%fd42, [%rd5+5120];
	ld.global.f64 	%fd43, [%rd5+10240];
	ld.global.f64 	%fd44, [%rd5+15360];
	ld.global.f64 	%fd45, [%rd5+20480];
	ld.global.f64 	%fd46, [%rd5+25600];
	ld.global.f64 	%fd47, [%rd5+30720];
	ld.global.f64 	%fd48, [%rd5+35840];
	add.f64 	%fd49, %fd41, %fd42;
	add.f64 	%fd50, %fd49, %fd43;
	add.f64 	%fd51, %fd50, %fd44;
	add.f64 	%fd52, %fd51, %fd45;
	add.f64 	%fd53, %fd52, %fd46;
	add.f64 	%fd54, %fd53, %fd47;
	add.f64 	%fd374, %fd54, %fd48;
	setp.lt.u32 	%p2, %r6, %r4;
	@%p2 bra 	$L__BB4_44;
	add.s32 	%r36, %r4, %r347;
	not.b32 	%r74, %r35;
	add.s32 	%r75, %r74, %r1;
	sub.s32 	%r76, %r75, %r4;
	sub.s32 	%r344, %r76, %r347;
	add.s32 	%r77, %r36, %r35;
	add.s32 	%r343, %r77, 5120;
	mov.b32 	%r346, 0;
	mov.u32 	%r345, %r36;
$L__BB4_28:
	mad.lo.s32 	%r347, %r2, 5120, %r347;
	add.s32 	%r78, %r1, -5120;
	setp.gt.u32 	%p3, %r347, %r78;
	@%p3 bra 	$L__BB4_30;
	add.s32 	%r79, %r35, %r347;
	mul.wide.u32 	%rd6, %r79, 8;
	add.s64 	%rd7, %rd1, %rd6;
	ld.global.f64 	%fd55, [%rd7];
	ld.global.f64 	%fd56, [%rd7+5120];
	ld.global.f64 	%fd57, [%rd7+10240];
	ld.global.f64 	%fd58, [%rd7+15360];
	ld.global.f64 	%fd59, [%rd7+20480];
	ld.global.f64 	%fd60, [%rd7+25600];
	ld.global.f64 	%fd61, [%rd7+30720];
	ld.global.f64 	%fd62, [%rd7+35840];
	add.f64 	%fd63, %fd374, %fd55;
	add.f64 	%fd64, %fd63, %fd56;
	add.f64 	%fd65, %fd64, %fd57;
	add.f64 	%fd66, %fd65, %fd58;
	add.f64 	%fd67, %fd66, %fd59;
	add.f64 	%fd68, %fd67, %fd60;
	add.f64 	%fd69, %fd68, %fd61;
	add.f64 	%fd374, %fd69, %fd62;
	sub.s32 	%r80, %r1, %r347;
	mul.lo.s32 	%r81, %r2, 5120;
	setp.lt.u32 	%p4, %r80, %r81;
	add.s32 	%r346, %r346, 1;
	add.s32 	%r345, %r345, %r81;
	sub.s32 	%r344, %r344, %r81;
	add.s32 	%r343, %r343, %r81;
	@%p4 bra 	$L__BB4_44;
	bra.uni 	$L__BB4_28;
$L__BB4_30:
	setp.le.u32 	%p5, %r1, %r347;
	sub.s32 	%r82, %r1, %r347;
	setp.ge.s32 	%p6, %r35, %r82;
	or.pred  	%p7, %p5, %p6;
	@%p7 bra 	$L__BB4_44;
	not.b32 	%r84, %r35;
	add.s32 	%r85, %r1, %r84;
	sub.s32 	%r86, %r85, %r36;
	mul.lo.s32 	%r87, %r2, %r346;
	mad.lo.s32 	%r88, %r87, -5120, %r86;
	mul.hi.u32 	%r89, %r88, -858993459;
	shr.u32 	%r90, %r89, 9;
	add.s32 	%r49, %r90, 1;
	and.b32  	%r50, %r49, 15;
	setp.lt.u32 	%p8, %r88, 9600;
	mov.u32 	%r352, %r35;
	@%p8 bra 	$L__BB4_35;
	or.b32  	%r350, %r35, 5120;
	mul.hi.u32 	%r91, %r344, -858993459;
	shr.u32 	%r92, %r91, 9;
	add.s32 	%r93, %r92, 1;
	and.b32  	%r94, %r93, 16777200;
	neg.s32 	%r348, %r94;
$L__BB4_33:
	.pragma "nounroll";
	add.s32 	%r95, %r343, -5120;
	mul.wide.u32 	%rd8, %r95, 8;
	add.s64 	%rd9, %rd1, %rd8;
	ld.global.f64 	%fd71, [%rd9];
	add.f64 	%fd72, %fd374, %fd71;
	add.s32 	%r96, %r343, -4480;
	mul.wide.u32 	%rd10, %r96, 8;
	add.s64 	%rd11, %rd1, %rd10;
	ld.global.f64 	%fd73, [%rd11];
	add.f64 	%fd74, %fd72, %fd73;
	add.s32 	%r97, %r343, -3840;
	mul.wide.u32 	%rd12, %r97, 8;
	add.s64 	%rd13, %rd1, %rd12;
	ld.global.f64 	%fd75, [%rd13];
	add.f64 	%fd76, %fd74, %fd75;
	add.s32 	%r98, %r343, -3200;
	mul.wide.u32 	%rd14, %r98, 8;
	add.s64 	%rd15, %rd1, %rd14;
	ld.global.f64 	%fd77, [%rd15];
	add.f64 	%fd78, %fd76, %fd77;
	add.s32 	%r99, %r343, -2560;
	mul.wide.u32 	%rd16, %r99, 8;
	add.s64 	%rd17, %rd1, %rd16;
	ld.global.f64 	%fd79, [%rd17];
	add.f64 	%fd80, %fd78, %fd79;
	add.s32 	%r100, %r343, -1920;
	mul.wide.u32 	%rd18, %r100, 8;
	add.s64 	%rd19, %rd1, %rd18;
	ld.global.f64 	%fd81, [%rd19];
	add.f64 	%fd82, %fd80, %fd81;
	add.s32 	%r101, %r343, -1280;
	mul.wide.u32 	%rd20, %r101, 8;
	add.s64 	%rd21, %rd1, %rd20;
	ld.global.f64 	%fd83, [%rd21];
	add.f64 	%fd84, %fd82, %fd83;
	add.s32 	%r102, %r343, 4480;
	add.s32 	%r103, %r343, -640;
	mul.wide.u32 	%rd22, %r103, 8;
	add.s64 	%rd23, %rd1, %rd22;
	ld.global.f64 	%fd85, [%rd23];
	add.f64 	%fd86, %fd84, %fd85;
	mul.wide.u32 	%rd24, %r343, 8;
	add.s64 	%rd25, %rd1, %rd24;
	ld.global.f64 	%fd87, [%rd25];
	add.f64 	%fd88, %fd86, %fd87;
	add.s32 	%r104, %r343, 640;
	mul.wide.u32 	%rd26, %r104, 8;
	add.s64 	%rd27, %rd1, %rd26;
	ld.global.f64 	%fd89, [%rd27];
	add.f64 	%fd90, %fd88, %fd89;
	add.s32 	%r105, %r343, 1280;
	mul.wide.u32 	%rd28, %r105, 8;
	add.s64 	%rd29, %rd1, %rd28;
	ld.global.f64 	%fd91, [%rd29];
	add.f64 	%fd92, %fd90, %fd91;
	add.s32 	%r106, %r343, 1920;
	mul.wide.u32 	%rd30, %r106, 8;
	add.s64 	%rd31, %rd1, %rd30;
	ld.global.f64 	%fd93, [%rd31];
	add.f64 	%fd94, %fd92, %fd93;
	add.s32 	%r107, %r343, 2560;
	mul.wide.u32 	%rd32, %r107, 8;
	add.s64 	%rd33, %rd1, %rd32;
	ld.global.f64 	%fd95, [%rd33];
	add.f64 	%fd96, %fd94, %fd95;
	add.s32 	%r108, %r343, 3200;
	mul.wide.u32 	%rd34, %r108, 8;
	add.s64 	%rd35, %rd1, %rd34;
	ld.global.f64 	%fd97, [%rd35];
	add.f64 	%fd98, %fd96, %fd97;
	add.s32 	%r109, %r343, 3840;
	mul.wide.u32 	%rd36, %r109, 8;
	add.s64 	%rd37, %rd1, %rd36;
	ld.global.f64 	%fd99, [%rd37];
	add.f64 	%fd100, %fd98, %fd99;
	mul.wide.u32 	%rd38, %r102, 8;
	add.s64 	%rd39, %rd1, %rd38;
	ld.global.f64 	%fd101, [%rd39];
	add.f64 	%fd374, %fd100, %fd101;
	add.s32 	%r350, %r350, 10240;
	add.s32 	%r343, %r343, 10240;
	add.s32 	%r348, %r348, 16;
	setp.ne.s32 	%p9, %r348, 0;
	@%p9 bra 	$L__BB4_33;
	add.s32 	%r352, %r350, -5120;
$L__BB4_35:
	setp.eq.s32 	%p10, %r50, 0;
	@%p10 bra 	$L__BB4_44;
	and.b32  	%r61, %r49, 7;
	setp.lt.u32 	%p11, %r50, 8;
	@%p11 bra 	$L__BB4_38;
	add.s32 	%r110, %r352, %r347;
	mul.wide.u32 	%rd40, %r110, 8;
	add.s64 	%rd41, %rd1, %rd40;
	ld.global.f64 	%fd103, [%rd41];
	add.f64 	%fd104, %fd374, %fd103;
	add.s32 	%r111, %r110, 640;
	mul.wide.u32 	%rd42, %r111, 8;
	add.s64 	%rd43, %rd1, %rd42;
	ld.global.f64 	%fd105, [%rd43];
	add.f64 	%fd106, %fd104, %fd105;
	add.s32 	%r112, %r110, 1280;
	mul.wide.u32 	%rd44, %r112, 8;
	add.s64 	%rd45, %rd1, %rd44;
	ld.global.f64 	%fd107, [%rd45];
	add.f64 	%fd108, %fd106, %fd107;
	add.s32 	%r113, %r110, 1920;
	mul.wide.u32 	%rd46, %r113, 8;
	add.s64 	%rd47, %rd1, %rd46;
	ld.global.f64 	%fd109, [%rd47];
	add.f64 	%fd110, %fd108, %fd109;
	add.s32 	%r114, %r110, 2560;
	mul.wide.u32 	%rd48, %r114, 8;
	add.s64 	%rd49, %rd1, %rd48;
	ld.global.f64 	%fd111, [%rd49];
	add.f64 	%fd112, %fd110, %fd111;
	add.s32 	%r115, %r110, 3200;
	mul.wide.u32 	%rd50, %r115, 8;
	add.s64 	%rd51, %rd1, %rd50;
	ld.global.f64 	%fd113, [%rd51];
	add.f64 	%fd114, %fd112, %fd113;
	add.s32 	%r116, %r110, 3840;
	mul.wide.u32 	%rd52, %r116, 8;
	add.s64 	%rd53, %rd1, %rd52;
	ld.global.f64 	%fd115, [%rd53];
	add.f64 	%fd116, %fd114, %fd115;
	add.s32 	%r117, %r110, 4480;
	mul.wide.u32 	%rd54, %r117, 8;
	add.s64 	%rd55, %rd1, %rd54;
	ld.global.f64 	%fd117, [%rd55];
	add.f64 	%fd374, %fd116, %fd117;
	add.s32 	%r352, %r352, 5120;
$L__BB4_38:
	setp.eq.s32 	%p12, %r61, 0;
	@%p12 bra 	$L__BB4_44;
	setp.lt.u32 	%p13, %r61, 4;
	@%p13 bra 	$L__BB4_41;
	add.s32 	%r118, %r352, %r347;
	mul.wide.u32 	%rd56, %r118, 8;
	add.s64 	%rd57, %rd1, %rd56;
	ld.global.f64 	%fd119, [%rd57];
	add.f64 	%fd120, %fd374, %fd119;
	add.s32 	%r119, %r118, 640;
	mul.wide.u32 	%rd58, %r119, 8;
	add.s64 	%rd59, %rd1, %rd58;
	ld.global.f64 	%fd121, [%rd59];
	add.f64 	%fd122, %fd120, %fd121;
	add.s32 	%r120, %r118, 1280;
	mul.wide.u32 	%rd60, %r120, 8;
	add.s64 	%rd61, %rd1, %rd60;
	ld.global.f64 	%fd123, [%rd61];
	add.f64 	%fd124, %fd122, %fd123;
	add.s32 	%r121, %r118, 1920;
	mul.wide.u32 	%rd62, %r121, 8;
	add.s64 	%rd63, %rd1, %rd62;
	ld.global.f64 	%fd125, [%rd63];
	add.f64 	%fd374, %fd124, %fd125;
	add.s32 	%r352, %r352, 2560;
$L__BB4_41:
	and.b32  	%r122, %r49, 3;
	setp.eq.s32 	%p14, %r122, 0;
	@%p14 bra 	$L__BB4_44;
	add.s32 	%r355, %r352, %r345;
	mul.hi.u32 	%r123, %r344, -858993459;
	cvt.u16.u32 	%rs1, %r123;
	shr.u16 	%rs2, %rs1, 9;
	add.s16 	%rs3, %rs2, 1;
	cvt.u32.u16 	%r124, %rs3;
	and.b32  	%r125, %r124, 3;
	neg.s32 	%r354, %r125;
$L__BB4_43:
	.pragma "nounroll";
	mul.wide.u32 	%rd64, %r355, 8;
	add.s64 	%rd65, %rd1, %rd64;
	ld.global.f64 	%fd126, [%rd65];
	add.f64 	%fd374, %fd374, %fd126;
	add.s32 	%r355, %r355, 640;
	add.s32 	%r354, %r354, 1;
	setp.ne.s32 	%p15, %r354, 0;
	@%p15 bra 	$L__BB4_43;
$L__BB4_44:
	// begin inline asm
	mov.u32 %r126, %laneid;
	// end inline asm
	mov.b64 	%rd66, %fd374;
	mov.b64 	{%r128, %r133}, %rd66;
	mov.b32 	%r134, 1;
	mov.b32 	%r175, 31;
	mov.b32 	%r176, -1;
	// begin inline asm
	shfl.sync.down.b32 %r127, %r128, %r134, %r175, %r176;
	// end inline asm
	// begin inline asm
	shfl.sync.down.b32 %r132, %r133, %r134, %r175, %r176;
	// end inline asm
	mov.b64 	%rd67, {%r127, %r132};
	mov.b64 	%fd127, %rd67;
	setp.gt.s32 	%p16, %r126, 30;
	add.f64 	%fd128, %fd374, %fd127;
	selp.f64 	%fd129, %fd374, %fd128, %p16;
	mov.b64 	%rd68, %fd129;
	mov.b64 	{%r138, %r143}, %rd68;
	mov.b32 	%r144, 2;
	// begin inline asm
	shfl.sync.down.b32 %r137, %r138, %r144, %r175, %r176;
	// end inline asm
	// begin inline asm
	shfl.sync.down.b32 %r142, %r143, %r144, %r175, %r176;
	// end inline asm
	mov.b64 	%rd69, {%r137, %r142};
	mov.b64 	%fd130, %rd69;
	setp.gt.s32 	%p17, %r126, 29;
	add.f64 	%fd131, %fd129, %fd130;
	selp.f64 	%fd132, %fd129, %fd131, %p17;
	mov.b64 	%rd70, %fd132;
	mov.b64 	{%r148, %r153}, %rd70;
	mov.b32 	%r154, 4;
	// begin inline asm
	shfl.sync.down.b32 %r147, %r148, %r154, %r175, %r176;
	// end inline asm
	// begin inline asm
	shfl.sync.down.b32 %r152, %r153, %r154, %r175, %r176;
	// end inline asm
	mov.b64 	%rd71, {%r147, %r152};
	mov.b64 	%fd133, %rd71;
	setp.gt.s32 	%p18, %r126, 27;
	add.f64 	%fd134, %fd132, %fd133;
	selp.f64 	%fd135, %fd132, %fd134, %p18;
	mov.b64 	%rd72, %fd135;
	mov.b64 	{%r158, %r163}, %rd72;
	mov.b32 	%r164, 8;
	// begin inline asm
	shfl.sync.down.b32 %r157, %r158, %r164, %r175, %r176;
	// end inline asm
	// begin inline asm
	shfl.sync.down.b32 %r162, %r163, %r164, %r175, %r176;
	// end inline asm
	mov.b64 	%rd73, {%r157, %r162};
	mov.b64 	%fd136, %rd73;
	setp.gt.s32 	%p19, %r126, 23;
	add.f64 	%fd137, %fd135, %fd136;
	selp.f64 	%fd138, %fd135, %fd137, %p19;
	mov.b64 	%rd74, %fd138;
	mov.b64 	{%r168, %r173}, %rd74;
	mov.b32 	%r174, 16;
	// begin inline asm
	shfl.sync.down.b32 %r167, %r168, %r174, %r175, %r176;
	// end inline asm
	// begin inline asm
	shfl.sync.down.b32 %r172, %r173, %r174, %r175, %r176;
	// end inline asm
	mov.b64 	%rd75, {%r167, %r172};
	mov.b64 	%fd139, %rd75;
	setp.gt.s32 	%p20, %r126, 15;
	add.f64 	%fd37, %fd138, %fd139;
	selp.f64 	%fd375, %fd138, %fd37, %p20;
	setp.ne.s32 	%p21, %r126, 0;
	@%p21 bra 	$L__BB4_46;
	shr.u32 	%r177, %r35, 2;
	and.b32  	%r178, %r177, 248;
	mov.u32 	%r179, _ZZN3cub18CUB_300001_SM_10006detail6reduce18DeviceReduceKernelINS2_10policy_hubIdjN4cuda3std3__44plusIdEEE10Policy1000EN6thrust24THRUST_300001_SM_1000_NS10device_ptrIdEEjS9_dNS7_10__identityEEEvT0_PT3_T1_NS0_13GridEvenShareISK_EET2_T4_E12temp_storage;
	add.s32 	%r180, %r179, %r178;
	st.shared.f64 	[%r180+24], %fd37;
$L__BB4_46:
	bar.sync 	0;
	setp.ne.s32 	%p22, %r35, 0;
	@%p22 bra 	$L__BB4_48;
	ld.shared.f64 	%fd140, [_ZZN3cub18CUB_300001_SM_10006detail6reduce18DeviceReduceKernelINS2_10policy_hubIdjN4cuda3std3__44plusIdEEE10Policy1000EN6thrust24THRUST_300001_SM_1000_NS10device_ptrIdEEjS9_dNS7_10__identityEEEvT0_PT3_T1_NS0_13GridEvenShareISK_EET2_T4_E12temp_storage+32];
	add.f64 	%fd141, %fd375, %fd140;
	ld.shared.f64 	%fd142, [_ZZN3cub18CUB_300001_SM_10006detail6reduce18DeviceReduceKernelINS2_10policy_hubIdjN4cuda3std3__44plusIdEEE10Policy1000EN6thrust24THRUST_300001_SM_1000_NS10device_ptrIdEEjS9_dNS7_10__identityEEEvT0_PT3_T1_NS0_13GridEvenShareISK_EET2_T4_E12temp_storage+40];
	add.f64 	%fd143, %fd141, %fd142;
	ld.shared.f64 	%fd144, [_ZZN3cub18CUB_300001_SM_10006detail6reduce18DeviceReduceKernelINS2_10policy_hubIdjN4cuda3std3__44plusIdEEE10Policy1000EN6thrust24THRUST_300001_SM_1000_NS10device_ptrIdEEjS9_dNS7_10__identityEEEvT0_PT3_T1_NS0_13GridEvenShareISK_EET2_T4_E12temp_storage+48];
	add.f64 	%fd145, %fd143, %fd144;
	ld.shared.f64 	%fd146, [_ZZN3cub18CUB_300001_SM_10006detail6reduce18DeviceReduceKernelINS2_10policy_hubIdjN4cuda3std3__44plusIdEEE10Policy1000EN6thrust24THRUST_300001_SM_1000_NS10device_ptrIdEEjS9_dNS7_10__identityEEEvT0_PT3_T1_NS0_13GridEvenShareISK_EET2_T4_E12temp_storage+56];
	add.f64 	%fd147, %fd145, %fd146;
	ld.shared.f64 	%fd148, [_ZZN3cub18CUB_300001_SM_10006detail6reduce18DeviceReduceKernelINS2_10policy_hubIdjN4cuda3std3__44plusIdEEE10Policy1000EN6thrust24THRUST_300001_SM_1000_NS10device_ptrIdEEjS9_dNS7_10__identityEEEvT0_PT3_T1_NS0_13GridEvenShareISK_EET2_T4_E12temp_storage+64];
	add.f64 	%fd149, %fd147, %fd148;
	ld.shared.f64 	%fd150, [_ZZN3cub18CUB_300001_SM_10006detail6reduce18DeviceReduceKernelINS2_10policy_hubIdjN4cuda3std3__44plusIdEEE10Policy1000EN6thrust24THRUST_300001_SM_1000_NS10device_ptrIdEEjS9_dNS7_10__identityEEEvT0_PT3_T1_NS0_13GridEvenShareISK_EET2_T4_E12temp_storage+72];
	add.f64 	%fd151, %fd149, %fd150;
	ld.shared.f64 	%fd152, [_ZZN3cub18CUB_300001_SM_10006detail6reduce18DeviceReduceKernelINS2_10policy_hubIdjN4cuda3std3__44plusIdEEE10Policy1000EN6thrust24THRUST_300001_SM_1000_NS10device_ptrIdEEjS9_dNS7_10__identityEEEvT0_PT3_T1_NS0_13GridEvenShareISK_EET2_T4_E12temp_storage+80];
	add.f64 	%fd153, %fd151, %fd152;
	ld.shared.f64 	%fd154, [_ZZN3cub18CUB_300001_SM_10006detail6reduce18DeviceReduceKernelINS2_10policy_hubIdjN4cuda3std3__44plusIdEEE10Policy1000EN6thrust24THRUST_300001_SM_1000_NS10device_ptrIdEEjS9_dNS7_10__identityEEEvT0_PT3_T1_NS0_13GridEvenShareISK_EET2_T4_E12temp_storage+88];
	add.f64 	%fd155, %fd153, %fd154;
	ld.shared.f64 	%fd156, [_ZZN3cub18CUB_300001_SM_10006detail6reduce18DeviceReduceKernelINS2_10policy_hubIdjN4cuda3std3__44plusIdEEE10Policy1000EN6thrust24THRUST_300001_SM_1000_NS10device_ptrIdEEjS9_dNS7_10__identityEEEvT0_PT3_T1_NS0_13GridEvenShareISK_EET2_T4_E12temp_storage+96];
	add.f64 	%fd157, %fd155, %fd156;
	ld.shared.f64 	%fd158, [_ZZN3cub18CUB_300001_SM_10006detail6reduce18DeviceReduceKernelINS2_10policy_hubIdjN4cuda3std3__44plusIdEEE10Policy1000EN6thrust24THRUST_300001_SM_1000_NS10device_ptrIdEEjS9_dNS7_10__identityEEEvT0_PT3_T1_NS0_13GridEvenShareISK_EET2_T4_E12temp_storage+104];
	add.f64 	%fd159, %fd157, %fd158;
	ld.shared.f64 	%fd160, [_ZZN3cub18CUB_300001_SM_10006detail6reduce18DeviceReduceKernelINS2_10policy_hubIdjN4cuda3std3__44plusIdEEE10Policy1000EN6thrust24THRUST_300001_SM_1000_NS10device_ptrIdEEjS9_dNS7_10__identityEEEvT0_PT3_T1_NS0_13GridEvenShareISK_EET2_T4_E12temp_storage+112];
	add.f64 	%fd161, %fd159, %fd160;
	ld.shared.f64 	%fd162, [_ZZN3cub18CUB_300001_SM_10006detail6reduce18DeviceReduceKernelINS2_10policy_hubIdjN4cuda3std3__44plusIdEEE10Policy1000EN6thrust24THRUST_300001_SM_1000_NS10device_ptrIdEEjS9_dNS7_10__identityEEEvT0_PT3_T1_NS0_13GridEvenShareISK_EET2_T4_E12temp_storage+120];
	add.f64 	%fd163, %fd161, %fd162;
	ld.shared.f64 	%fd164, [_ZZN3cub18CUB_300001_SM_10006detail6reduce18DeviceReduceKernelINS2_10policy_hubIdjN4cuda3std3__44plusIdEEE10Policy1000EN6thrust24THRUST_300001_SM_1000_NS10device_ptrIdEEjS9_dNS7_10__identityEEEvT0_PT3_T1_NS0_13GridEvenShareISK_EET2_T4_E12temp_storage+128];
	add.f64 	%fd165, %fd163, %fd164;
	ld.shared.f64 	%fd166, [_ZZN3cub18CUB_300001_SM_10006detail6reduce18DeviceReduceKernelINS2_10policy_hubIdjN4cuda3std3__44plusIdEEE10Policy1000EN6thrust24THRUST_300001_SM_1000_NS10device_ptrIdEEjS9_dNS7_10__identityEEEvT0_PT3_T1_NS0_13GridEvenShareISK_EET2_T4_E12temp_storage+136];
	add.f64 	%fd167, %fd165, %fd166;
	ld.shared.f64 	%fd168, [_ZZN3cub18CUB_300001_SM_10006detail6reduce18DeviceReduceKernelINS2_10policy_hubIdjN4cuda3std3__44plusIdEEE10Policy1000EN6thrust24THRUST_300001_SM_1000_NS10device_ptrIdEEjS9_dNS7_10__identityEEEvT0_PT3_T1_NS0_13GridEvenShareISK_EET2_T4_E12temp_storage+144];
	add.f64 	%fd169, %fd167, %fd168;
	ld.shared.f64 	%fd170, [_ZZN3cub18CUB_300001_SM_10006detail6reduce18DeviceReduceKernelINS2_10policy_hubIdjN4cuda3std3__44plusIdEEE10Policy1000EN6thrust24THRUST_300001_SM_1000_NS10device_ptrIdEEjS9_dNS7_10__identityEEEvT0_PT3_T1_NS0_13GridEvenShareISK_EET2_T4_E12temp_storage+152];
	add.f64 	%fd171, %fd169, %fd170;
	ld.shared.f64 	%fd172, [_ZZN3cub18CUB_300001_SM_10006detail6reduce18DeviceReduceKernelINS2_10policy_hubIdjN4cuda3std3__44plusIdEEE10Policy1000EN6thrust24THRUST_300001_SM_1000_NS10device_ptrIdEEjS9_dNS7_10__identityEEEvT0_PT3_T1_NS0_13GridEvenShareISK_EET2_T4_E12temp_storage+160];
	add.f64 	%fd173, %fd171, %fd172;
	ld.shared.f64 	%fd174, [_ZZN3cub18CUB_300001_SM_10006detail6reduce18DeviceReduceKernelINS2_10policy_hubIdjN4cuda3std3__44plusIdEEE10Policy1000EN6thrust24THRUST_300001_SM_1000_NS10device_ptrIdEEjS9_dNS7_10__identityEEEvT0_PT3_T1_NS0_13GridEvenShareISK_EET2_T4_E12temp_storage+168];
	add.f64 	%fd175, %fd173, %fd174;
	ld.shared.f64 	%fd176, [_ZZN3cub18CUB_300001_SM_10006detail6reduce18DeviceReduceKernelINS2_10policy_hubIdjN4cuda3std3__44plusIdEEE10Policy1000EN6thrust24THRUST_300001_SM_1000_NS10device_ptrIdEEjS9_dNS7_10__identityEEEvT0_PT3_T1_NS0_13GridEvenShareISK_EET2_T4_E12temp_storage+176];
	add.f64 	%fd375, %fd175, %fd176;
$L__BB4_48:
	mov.u32 	%r333, %tid.x;
	setp.ne.s32 	%p68, %r333, 0;
	@%p68 bra 	$L__BB4_50;
	ld.param.u64 	%rd159, [_ZN3cub18CUB_300001_SM_10006detail6reduce18DeviceReduceKernelINS2_10policy_hubIdjN4cuda3std3__44plusIdEEE10Policy1000EN6thrust24THRUST_300001_SM_1000_NS10device_ptrIdEEjS9_dNS7_10__identityEEEvT0_PT3_T1_NS0_13GridEvenShareISK_EET2_T4__param_1];
	cvta.to.global.u64 	%rd156, %rd159;
	mul.wide.u32 	%rd157, %r3, 8;
	add.s64 	%rd158, %rd156, %rd157;
	st.global.f64 	[%rd158], %fd375;
$L__BB4_50:
	ret;

}
	// .globl	_ZN3cub18CUB_300001_SM_10006detail6reduce28DeviceReduceSingleTileKernelINS2_10policy_hubIdjN4cuda3std3__44plusIdEEE10Policy1000EPdSC_iS9_ddNS7_10__identityEEEvT0_T1_T2_T3_T4_T6_
.visible .entry _ZN3cub18CUB_300001_SM_10006detail6reduce28DeviceReduceSingleTileKernelINS2_10policy_hubIdjN4cuda3std3__44plusIdEEE10Policy1000EPdSC_iS9_ddNS7_10__identityEEEvT0_T1_T2_T3_T4_T6_(
	.param .u64 .ptr .align 1 _ZN3cub18CUB_300001_SM_10006detail6reduce28DeviceReduceSingleTileKernelINS2_10policy_hubIdjN4cuda3std3__44plusIdEEE10Policy1000EPdSC_iS9_ddNS7_10__identityEEEvT0_T1_T2_T3_T4_T6__param_0,
	.param .u64 .ptr .align 1 _ZN3cub18CUB_300001_SM_10006detail6reduce28DeviceReduceSingleTileKernelINS2_10policy_hubIdjN4cuda3std3__44plusIdEEE10Policy1000EPdSC_iS9_ddNS7_10__identityEEEvT0_T1_T2_T3_T4_T6__param_1,
	.param .u32 _ZN3cub18CUB_300001_SM_10006detail6reduce28DeviceReduceSingleTileKernelINS2_10policy_hubIdjN4cuda3std3__44plusIdEEE10Policy1000EPdSC_iS9_ddNS7_10__identityEEEvT0_T1_T2_T3_T4_T6__param_2,
	.param .align 1 .b8 _ZN3cub18CUB_300001_SM_10006detail6reduce28DeviceReduceSingleTileKernelINS2_10policy_hubIdjN4cuda3std3__44plusIdEEE10Policy1000EPdSC_iS9_ddNS7_10__identityEEEvT0_T1_T2_T3_T4_T6__param_3[1],
	.param .f64 _ZN3cub18CUB_300001_SM_10006detail6reduce28DeviceReduceSingleTileKernelINS2_10policy_hubIdjN4cuda3std3__44plusIdEEE10Policy1000EPdSC_iS9_ddNS7_10__identityEEEvT0_T1_T2_T3_T4_T6__param_4,
	.param .align 1 .b8 _ZN3cub18CUB_300001_SM_10006detail6reduce28DeviceReduceSingleTileKernelINS2_10policy_hubIdjN4cuda3std3__44plusIdEEE10Policy1000EPdSC_iS9_ddNS7_10__identityEEEvT0_T1_T2_T3_T4_T6__param_5[1]
)
.maxntid 640
.minnctapersm 1
{
	.reg .pred 	%p<62>;
	.reg .b32 	%r<239>;
	.reg .b64 	%rd<109>;
	.reg .b64 	%fd<264>;
	// demoted variable
	.shared .align 8 .b8 _ZZN3cub18CUB_300001_SM_10006detail6reduce28DeviceReduceSingleTileKernelINS2_10policy_hubIdjN4cuda3std3__44plusIdEEE10Policy1000EPdSC_iS9_ddNS7_10__identityEEEvT0_T1_T2_T3_T4_T6_E12temp_storage[192];
	ld.param.u64 	%rd9, [_ZN3cub18CUB_300001_SM_10006detail6reduce28DeviceReduceSingleTileKernelINS2_10policy_hubIdjN4cuda3std3__44plusIdEEE10Policy1000EPdSC_iS9_ddNS7_10__identityEEEvT0_T1_T2_T3_T4_T6__param_0];
	ld.param.u64 	%rd10, [_ZN3cub18CUB_300001_SM_10006detail6reduce28DeviceReduceSingleTileKernelINS2_10policy_hubIdjN4cuda3std3__44plusIdEEE10Policy1000EPdSC_iS9_ddNS7_10__identityEEEvT0_T1_T2_T3_T4_T6__param_1];
	ld.param.u32 	%r36, [_ZN3cub18CUB_300001_SM_10006detail6reduce28DeviceReduceSingleTileKernelINS2_10policy_hubIdjN4cuda3std3__44plusIdEEE10Policy1000EPdSC_iS9_ddNS7_10__identityEEEvT0_T1_T2_T3_T4_T6__param_2];
	ld.param.f64 	%fd30, [_ZN3cub18CUB_300001_SM_10006detail6reduce28DeviceReduceSingleTileKernelINS2_10policy_hubIdjN4cuda3std3__44plusIdEEE10Policy1000EPdSC_iS9_ddNS7_10__identityEEEvT0_T1_T2_T3_T4_T6__param_4];
	cvta.to.global.u64 	%rd1, %rd10;
	setp.ne.s32 	%p1, %r36, 0;
	@%p1 bra 	$L__BB5_3;
	mov.u32 	%r225, %tid.x;
	setp.ne.s32 	%p61, %r225, 0;
	@%p61 bra 	$L__BB5_39;
	st.global.f64 	[%rd1], %fd30;
	bra.uni 	$L__BB5_39;
$L__BB5_3:
	setp.gt.s32 	%p2, %r36, 5119;
	@%p2 bra 	$L__BB5_21;
	mov.u32 	%r1, %tid.x;
	setp.ge.s32 	%p19, %r1, %r36;
	mov.f64 	%fd255, 0d0000000000000000;
	mov.u32 	%r229, %r1;
	@%p19 bra 	$L__BB5_6;
	mul.wide.u32 	%rd74, %r1, 8;
	add.s64 	%rd73, %rd9, %rd74;
	// begin inline asm
	ld.global.nc.u64 %rd72, [%rd73];
	// end inline asm
	mov.b64 	%fd255, %rd72;
	add.s32 	%r229, %r1, 640;
$L__BB5_6:
	setp.ge.s32 	%p20, %r229, %r36;
	@%p20 bra 	$L__BB5_12;
	not.b32 	%r101, %r229;
	add.s32 	%r4, %r36, %r101;
	mul.hi.u32 	%r102, %r4, -858993459;
	shr.u32 	%r103, %r102, 9;
	add.s32 	%r5, %r103, 1;
	and.b32  	%r104, %r103, 3;
	setp.eq.s32 	%p21, %r104, 3;
	@%p21 bra 	$L__BB5_10;
	mul.wide.u32 	%rd75, %r229, 8;
	add.s64 	%rd107, %rd9, %rd75;
	and.b32  	%r105, %r5, 3;
	neg.s32 	%r227, %r105;
$L__BB5_9:
	.pragma "nounroll";
	// begin inline asm
	ld.global.nc.u64 %rd76, [%rd107];
	// end inline asm
	mov.b64 	%fd121, %rd76;
	add.f64 	%fd255, %fd255, %fd121;
	add.s32 	%r229, %r229, 640;
	add.s64 	%rd107, %rd107, 5120;
	add.s32 	%r227, %r227, 1;
	setp.ne.s32 	%p22, %r227, 0;
	@%p22 bra 	$L__BB5_9;
$L__BB5_10:
	setp.lt.u32 	%p23, %r4, 1920;
	@%p23 bra 	$L__BB5_12;
$L__BB5_11:
	mul.wide.s32 	%rd86, %r229, 8;
	add.s64 	%rd79, %rd9, %rd86;
	// begin inline asm
	ld.global.nc.u64 %rd78, [%rd79];
	// end inline asm
	mov.b64 	%fd122, %rd78;
	add.f64 	%fd123, %fd255, %fd122;
	add.s64 	%rd81, %rd79, 5120;
	// begin inline asm
	ld.global.nc.u64 %rd80, [%rd81];
	// end inline asm
	mov.b64 	%fd124, %rd80;
	add.f64 	%fd125, %fd123, %fd124;
	add.s64 	%rd83, %rd79, 10240;
	// begin inline asm
	ld.global.nc.u64 %rd82, [%rd83];
	// end inline asm
	mov.b64 	%fd126, %rd82;
	add.f64 	%fd127, %fd125, %fd126;
	add.s64 	%rd85, %rd79, 15360;
	// begin inline asm
	ld.global.nc.u64 %rd84, [%rd85];
	// end inline asm
	mov.b64 	%fd128, %rd84;
	add.f64 	%fd255, %fd127, %fd128;
	add.s32 	%r229, %r229, 2560;
	setp.lt.s32 	%p24, %r229, %r36;
	@%p24 bra 	$L__BB5_11;
$L__BB5_12:
	setp.lt.s32 	%p25, %r36, 640;
	@%p25 bra 	$L__BB5_17;
	// begin inline asm
	mov.u32 %r169, %laneid;
	// end inline asm
	mov.b64 	%rd97, %fd255;
	mov.b64 	{%r171, %r176}, %rd97;
	mov.b32 	%r177, 1;
	mov.b32 	%r218, 31;
	mov.b32 	%r219, -1;
	// begin inline asm
	shfl.sync.down.b32 %r170, %r171, %r177, %r218, %r219;
	// end inline asm
	// begin inline asm
	shfl.sync.down.b32 %r175, %r176, %r177, %r218, %r219;
	// end inline asm
	mov.b64 	%rd98, {%r170, %r175};
	mov.b64 	%fd199, %rd98;
	setp.gt.s32 	%p53, %r169, 30;
	add.f64 	%fd200, %fd255, %fd199;
	selp.f64 	%fd201, %fd255, %fd200, %p53;
	mov.b64 	%rd99, %fd201;
	mov.b64 	{%r181, %r186}, %rd99;
	mov.b32 	%r187, 2;
	// begin inline asm
	shfl.sync.down.b32 %r180, %r181, %r187, %r218, %r219;
	// end inline asm
	// begin inline asm
	shfl.sync.down.b32 %r185, %r186, %r187, %r218, %r219;
	// end inline asm
	mov.b64 	%rd100, {%r180, %r185};
	mov.b64 	%fd202, %rd100;
	setp.gt.s32 	%p54, %r169, 29;
	add.f64 	%fd203, %fd201, %fd202;
	selp.f64 	%fd204, %fd201, %fd203, %p54;
	mov.b64 	%rd101, %fd204;
	mov.b64 	{%r191, %r196}, %rd101;
	mov.b32 	%r197, 4;
	// begin inline asm
	shfl.sync.down.b32 %r190, %r191, %r197, %r218, %r219;
	// end inline asm
	// begin inline asm
	shfl.sync.down.b32 %r195, %r196, %r197, %r218, %r219;
	// end inline asm
	mov.b64 	%rd102, {%r190, %r195};
	mov.b64 	%fd205, %rd102;
	setp.gt.s32 	%p55, %r169, 27;
	add.f64 	%fd206, %fd204, %fd205;
	selp.f64 	%fd207, %fd204, %fd206, %p55;
	mov.b64 	%rd103, %fd207;
	mov.b64 	{%r201, %r206}, %rd103;
	mov.b32 	%r207, 8;
	// begin inline asm
	shfl.sync.down.b32 %r200, %r201, %r207, %r218, %r219;
	// end inline asm
	// begin inline asm
	shfl.sync.down.b32 %r205, %r206, %r207, %r218, %r219;
	// end inline asm
	mov.b64 	%rd104, {%r200, %r205};
	mov.b64 	%fd208, %rd104;
	setp.gt.s32 	%p56, %r169, 23;
	add.f64 	%fd209, %fd207, %fd208;
	selp.f64 	%fd210, %fd207, %fd209, %p56;
	mov.b64 	%rd105, %fd210;
	mov.b64 	{%r211, %r216}, %rd105;
	mov.b32 	%r217, 16;
	// begin inline asm
	shfl.sync.down.b32 %r210, %r211, %r217, %r218, %r219;
	// end inline asm
	// begin inline asm
	shfl.sync.down.b32 %r215, %r216, %r217, %r218, %r219;
	// end inline asm
	mov.b64 	%rd106, {%r210, %r215};
	mov.b64 	%fd211, %rd106;
	setp.gt.s32 	%p57, %r169, 15;
	add.f64 	%fd10, %fd210, %fd211;
	selp.f64 	%fd263, %fd210, %fd10, %p57;
	setp.ne.s32 	%p58, %r169, 0;
	@%p58 bra 	$L__BB5_15;
	shr.u32 	%r220, %r1, 2;
	and.b32  	%r221, %r220, 248;
	mov.u32 	%r222, _ZZN3cub18CUB_300001_SM_10006detail6reduce28DeviceReduceSingleTileKernelINS2_10policy_hubIdjN4cuda3std3__44plusIdEEE10Policy1000EPdSC_iS9_ddNS7_10__identityEEEvT0_T1_T2_T3_T4_T6_E12temp_storage;
	add.s32 	%r223, %r222, %r221;
	st.shared.f64 	[%r223+24], %fd10;
$L__BB5_15:
	bar.sync 	0;
	setp.ne.s32 	%p59, %r1, 0;
	@%p59 bra 	$L__BB5_37;
	ld.shared.f64 	%fd212, [_ZZN3cub18CUB_300001_SM_10006detail6reduce28DeviceReduceSingleTileKernelINS2_10policy_hubIdjN4cuda3std3__44plusIdEEE10Policy1000EPdSC_iS9_ddNS7_10__identityEEEvT0_T1_T2_T3_T4_T6_E12temp_storage+32];
	add.f64 	%fd213, %fd263, %fd212;
	ld.shared.f64 	%fd214, [_ZZN3cub18CUB_300001_SM_10006detail6reduce28DeviceReduceSingleTileKernelINS2_10policy_hubIdjN4cuda3std3__44plusIdEEE10Policy1000EPdSC_iS9_ddNS7_10__identityEEEvT0_T1_T2_T3_T4_T6_E12temp_storage+40];
	add.f64 	%fd215, %fd213, %fd214;
	ld.shared.f64 	%fd216, [_ZZN3cub18CUB_300001_SM_10006detail6reduce28DeviceReduceSingleTileKernelINS2_10policy_hubIdjN4cuda3std3__44plusIdEEE10Policy1000EPdSC_iS9_ddNS7_10__identityEEEvT0_T1_T2_T3_T4_T6_E12temp_storage+48];
	add.f64 	%fd217, %fd215, %fd216;
	ld.shared.f64 	%fd218, [_ZZN3cub18CUB_300001_SM_10006detail6reduce28DeviceReduceSingleTileKernelINS2_10policy_hubIdjN4cuda3std3__44plusIdEEE10Policy1000EPdSC_iS9_ddNS7_10__identityEEEvT0_T1_T2_T3_T4_T6_E12temp_storage+56];
	add.f64 	%fd219, %fd217, %fd218;
	ld.shared.f64 	%fd220, [_ZZN3cub18CUB_300001_SM_10006detail6reduce28DeviceReduceSingleTileKernelINS2_10policy_hubIdjN4cuda3std3__44plusIdEEE10Policy1000EPdSC_iS9_ddNS7_10__identityEEEvT0_T1_T2_T3_T4_T6_E12temp_storage+64];
	add.f64 	%fd221, %fd219, %fd220;
	ld.shared.f64 	%fd222, [_ZZN3cub18CUB_300001_SM_10006detail6reduce28DeviceReduceSingleTileKernelINS2_10policy_hubIdjN4cuda3std3__44plusIdEEE10Policy1000EPdSC_iS9_ddNS7_10__identityEEEvT0_T1_T2_T3_T4_T6_E12temp_storage+72];
	add.f64 	%fd223, %fd221, %fd222;
	ld.shared.f64 	%fd224, [_ZZN3cub18CUB_300001_SM_10006detail6reduce28DeviceReduceSingleTileKernelINS2_10policy_hubIdjN4cuda3std3__44plusIdEEE10Policy1000EPdSC_iS9_ddNS7_10__identityEEEvT0_T1_T2_T3_T4_T6_E12temp_storage+80];
	add.f64 	%fd225, %fd223, %fd224;
	ld.shared.f64 	%fd226, [_ZZN3cub18CUB_300001_SM_10006detail6reduce28DeviceReduceSingleTileKernelINS2_10policy_hubIdjN4cuda3std3__44plusIdEEE10Policy1000EPdSC_iS9_ddNS7_10__identityEEEvT0_T1_T2_T3_T4_T6_E12temp_storage+88];
	add.f64 	%fd227, %fd225, %fd226;
	ld.shared.f64 	%fd228, [_ZZN3cub18CUB_300001_SM_10006detail6reduce28DeviceReduceSingleTileKernelINS2_10policy_hubIdjN4cuda3std3__44plusIdEEE10Policy1000EPdSC_iS9_ddNS7_10__identityEEEvT0_T1_T2_T3_T4_T6_E12temp_storage+96];
	add.f64 	%fd229, %fd227, %fd228;
	ld.shared.f64 	%fd230, [_ZZN3cub18CUB_300001_SM_10006detail6reduce28DeviceReduceSingleTileKernelINS2_10policy_hubIdjN4cuda3std3__44plusIdEEE10Policy1000EPdSC_iS9_ddNS7_10__identityEEEvT0_T1_T2_T3_T4_T6_E12temp_storage+104];
	add.f64 	%fd231, %fd229, %fd230;
	ld.shared.f64 	%fd232, [_ZZN3cub18CUB_300001_SM_10006detail6reduce28DeviceReduceSingleTileKernelINS2_10policy_hubIdjN4cuda3std3__44plusIdEEE10Policy1000EPdSC_iS9_ddNS7_10__identityEEEvT0_T1_T2_T3_T4_T6_E12temp_storage+112];
	add.f64 	%fd233, %fd231, %fd232;
	ld.shared.f64 	%fd234, [_ZZN3cub18CUB_300001_SM_10006detail6reduce28DeviceReduceSingleTileKernelINS2_10policy_hubIdjN4cuda3std3__44plusIdEEE10Policy1000EPdSC_iS9_ddNS7_10__identityEEEvT0_T1_T2_T3_T4_T6_E12temp_storage+120];
	add.f64 	%fd235, %fd233, %fd234;
	ld.shared.f64 	%fd236, [_ZZN3cub18CUB_300001_SM_10006detail6reduce28DeviceReduceSingleTileKernelINS2_10policy_hubIdjN4cuda3std3__44plusIdEEE10Policy1000EPdSC_iS9_ddNS7_10__identityEEEvT0_T1_T2_T3_T4_T6_E12temp_storage+128];
	add.f64 	%fd237, %fd235, %fd236;
	ld.shared.f64 	%fd238, [_ZZN3cub18CUB_300001_SM_10006detail6reduce28DeviceReduceSingleTileKernelINS2_10policy_hubIdjN4cuda3std3__44plusIdEEE10Policy1000EPdSC_iS9_ddNS7_10__identityEEEvT0_T1_T2_T3_T4_T6_E12temp_storage+136];
	add.f64 	%fd239, %fd237, %fd238;
	ld.shared.f64 	%fd240, [_ZZN3cub18CUB_300001_SM_10006detail6reduce28DeviceReduceSingleTileKernelINS2_10policy_hubIdjN4cuda3std3__44plusIdEEE10Policy1000EPdSC_iS9_ddNS7_10__identityEEEvT0_T1_T2_T3_T4_T6_E12temp_storage+144];
	add.f64 	%fd241, %fd239, %fd240;
	ld.shared.f64 	%fd242, [_ZZN3cub18CUB_300001_SM_10006detail6reduce28DeviceReduceSingleTileKernelINS2_10policy_hubIdjN4cuda3std3__44plusIdEEE10Policy1000EPdSC_iS9_ddNS7_10__identityEEEvT0_T1_T2_T3_T4_T6_E12temp_storage+152];
	add.f64 	%fd243, %fd241, %fd242;
	ld.shared.f64 	%fd244, [_ZZN3cub18CUB_300001_SM_10006detail6reduce28DeviceReduceSingleTileKernelINS2_10policy_hubIdjN4cuda3std3__44plusIdEEE10Policy1000EPdSC_iS9_ddNS7_10__identityEEEvT0_T1_T2_T3_T4_T6_E12temp_storage+160];
	add.f64 	%fd245, %fd243, %fd244;
	ld.shared.f64 	%fd246, [_ZZN3cub18CUB_300001_SM_10006detail6reduce28DeviceReduceSingleTileKernelINS2_10policy_hubIdjN4cuda3std3__44plusIdEEE10Policy1000EPdSC_iS9_ddNS7_10__identityEEEvT0_T1_T2_T3_T4_T6_E12temp_storage+168];
	add.f64 	%fd247, %fd245, %fd246;
	ld.shared.f64 	%fd248, [_ZZN3cub18CUB_300001_SM_10006detail6reduce28DeviceReduceSingleTileKernelINS2_10policy_hubIdjN4cuda3std3__44plusIdEEE10Policy1000EPdSC_iS9_ddNS7_10__identityEEEvT0_T1_T2_T3_T4_T6_E12temp_storage+176];
	add.f64 	%fd263, %fd247, %fd248;
	bra.uni 	$L__BB5_37;
$L__BB5_17:
	// begin inline asm
	mov.u32 %r106, %laneid;
	// end inline asm
	and.b32  	%r157, %r1, 992;
	add.s32 	%r158, %r157, 32;
	setp.gt.s32 	%p26, %r158, %r36;
	not.b32 	%r159, %r157;
	add.s32 	%r160, %r36, %r159;
	selp.b32 	%r155, %r160, 31, %p26;
	mov.b64 	%rd87, %fd255;
	mov.b64 	{%r108, %r113}, %rd87;
	mov.b32 	%r114, 1;
	mov.b32 	%r156, -1;
	// begin inline asm
	shfl.sync.down.b32 %r107, %r108, %r114, %r155, %r156;
	// end inline asm
	// begin inline asm
	shfl.sync.down.b32 %r112, %r113, %r114, %r155, %r156;
	// end inline asm
	mov.b64 	%rd88, {%r107, %r112};
	mov.b64 	%fd129, %rd88;
	setp.lt.s32 	%p27, %r106, %r155;
	add.f64 	%fd130, %fd255, %fd129;
	selp.f64 	%fd131, %fd130, %fd255, %p27;
	mov.b64 	%rd89, %fd131;
	mov.b64 	{%r118, %r123}, %rd89;
	mov.b32 	%r124, 2;
	// begin inline asm
	shfl.sync.down.b32 %r117, %r118, %r124, %r155, %r156;
	// end inline asm
	// begin inline asm
	shfl.sync.down.b32 %r122, %r123, %r124, %r155, %r156;
	// end inline asm
	mov.b64 	%rd90, {%r117, %r122};
	mov.b64 	%fd132, %rd90;
	add.s32 	%r161, %r106, 2;
	setp.gt.s32 	%p28, %r161, %r155;
	add.f64 	%fd133, %fd131, %fd132;
	selp.f64 	%fd134, %fd131, %fd133, %p28;
	mov.b64 	%rd91, %fd134;
	mov.b64 	{%r128, %r133}, %rd91;
	mov.b32 	%r134, 4;
	// begin inline asm
	shfl.sync.down.b32 %r127, %r128, %r134, %r155, %r156;
	// end inline asm
	// begin inline asm
	shfl.sync.down.b32 %r132, %r133, %r134, %r155, %r156;
	// end inline asm
	mov.b64 	%rd92, {%r127, %r132};
	mov.b64 	%fd135, %rd92;
	add.s32 	%r162, %r106, 4;
	setp.gt.s32 	%p29, %r162, %r155;
	add.f64 	%fd136, %fd134, %fd135;
	selp.f64 	%fd137, %fd134, %fd136, %p29;
	mov.b64 	%rd93, %fd137;
	mov.b64 	{%r138, %r143}, %rd93;
	mov.b32 	%r144, 8;
	// begin inline asm
	shfl.sync.down.b32 %r137, %r138, %r144, %r155, %r156;
	// end inline asm
	// begin inline asm
	shfl.sync.down.b32 %r142, %r143, %r144, %r155, %r156;
	// end inline asm
	mov.b64 	%rd94, {%r137, %r142};
	mov.b64 	%fd138, %rd94;
	add.s32 	%r163, %r106, 8;
	setp.gt.s32 	%p30, %r163, %r155;
	add.f64 	%fd139, %fd137, %fd138;
	selp.f64 	%fd140, %fd137, %fd139, %p30;
	mov.b64 	%rd95, %fd140;
	mov.b64 	{%r148, %r153}, %rd95;
	mov.b32 	%r154, 16;
	// begin inline asm
	shfl.sync.down.b32 %r147, %r148, %r154, %r155, %r156;
	// end inline asm
	// begin inline asm
	shfl.sync.down.b32 %r152, %r153, %r154, %r155, %r156;
	// end inline asm
	mov.b64 	%rd96, {%r147, %r152};
	mov.b64 	%fd141, %rd96;
	add.s32 	%r164, %r106, 16;
	setp.gt.s32 	%p31, %r164, %r155;
	add.f64 	%fd142, %fd140, %fd141;
	selp.f64 	%fd263, %fd140, %fd142, %p31;
	setp.ne.s32 	%p32, %r106, 0;
	@%p32 bra 	$L__BB5_19;
	shr.u32 	%r165, %r1, 2;
	and.b32  	%r166, %r165, 248;
	mov.u32 	%r167, _ZZN3cub18CUB_300001_SM_10006detail6reduce28DeviceReduceSingleTileKernelINS2_10policy_hubIdjN4cuda3std3__44plusIdEEE10Policy1000EPdSC_iS9_ddNS7_10__identityEEEvT0_T1_T2_T3_T4_T6_E12temp_storage;
	add.s32 	%r168, %r167, %r166;
	st.shared.f64 	[%r168+24], %fd263;
$L__BB5_19:
	bar.sync 	0;
	setp.ne.s32 	%p33, %r1, 0;
	@%p33 bra 	$L__BB5_37;
	setp.gt.s32 	%p34, %r36, 32;
	ld.shared.f64 	%fd143, [_ZZN3cub18CUB_300001_SM_10006detail6reduce28DeviceReduceSingleTileKernelINS2_10policy_hubIdjN4cuda3std3__44plusIdEEE10Policy1000EPdSC_iS9_ddNS7_10__identityEEEvT0_T1_T2_T3_T4_T6_E12temp_storage+32];
	add.f64 	%fd144, %fd263, %fd143;
	selp.f64 	%fd145, %fd144, %fd263, %p34;
	setp.gt.s32 	%p35, %r36, 64;
	ld.shared.f64 	%fd146, [_ZZN3cub18CUB_300001_SM_10006detail6reduce28DeviceReduceSingleTileKernelINS2_10policy_hubIdjN4cuda3std3__44plusIdEEE10Policy1000EPdSC_iS9_ddNS7_10__identityEEEvT0_T1_T2_T3_T4_T6_E12temp_storage+40];
	add.f64 	%fd147, %fd146, %fd145;
	selp.f64 	%fd148, %fd147, %fd145, %p35;
	setp.gt.s32 	%p36, %r36, 96;
	ld.shared.f64 	%fd149, [_ZZN3cub18CUB_300001_SM_10006detail6reduce28DeviceReduceSingleTileKernelINS2_10policy_hubIdjN4cuda3std3__44plusIdEEE10Policy1000EPdSC_iS9_ddNS7_10__identityEEEvT0_T1_T2_T3_T4_T6_E12temp_storage+48];
	add.f64 	%fd150, %fd149, %fd148;
	selp.f64 	%fd151, %fd150, %fd148, %p36;
	setp.gt.s32 	%p37, %r36, 128;
	ld.shared.f64 	%fd152, [_ZZN3cub18CUB_300001_SM_10006detail6reduce28DeviceReduceSingleTileKernelINS2_10policy_hubIdjN4cuda3std3__44plusIdEEE10Policy1000EPdSC_iS9_ddNS7_10__identityEEEvT0_T1_T2_T3_T4_T6_E12temp_storage+56];
	add.f64 	%fd153, %fd152, %fd151;
	selp.f64 	%fd154, %fd153, %fd151, %p37;
	setp.gt.s32 	%p38, %r36, 160;
	ld.shared.f64 	%fd155, [_ZZN3cub18CUB_300001_SM_10006detail6reduce28DeviceReduceSingleTileKernelINS2_10policy_hubIdjN4cuda3std3__44plusIdEEE10Policy1000EPdSC_iS9_ddNS7_10__identityEEEvT0_T1_T2_T3_T4_T6_E12temp_storage+64];
	add.f64 	%fd156, %fd155, %fd154;
	selp.f64 	%fd157, %fd156, %fd154, %p38;
	setp.gt.s32 	%p39, %r36, 192;
	ld.shared.f64 	%fd158, [_ZZN3cub18CUB_300001_SM_10006detail6reduce28DeviceReduceSingleTileKernelINS2_10policy_hubIdjN4cuda3std3__44plusIdEEE10Policy1000EPdSC_iS9_ddNS7_10__identityEEEvT0_T1_T2_T3_T4_T6_E12temp_storage+72];
	add.f64 	%fd159, %fd158, %fd157;
	selp.f64 	%fd160, %fd159, %fd157, %p39;
	setp.gt.s32 	%p40, %r36, 224;
	ld.shared.f64 	%fd161, [_ZZN3cub18CUB_300001_SM_10006detail6reduce28DeviceReduceSingleTileKernelINS2_10policy_hubIdjN4cuda3std3__44plusIdEEE10Policy1000EPdSC_iS9_ddNS7_10__identityEEEvT0_T1_T2_T3_T4_T6_E12temp_storage+80];
	add.f64 	%fd162, %fd161, %fd160;
	selp.f64 	%fd163, %fd162, %fd160, %p40;
	setp.gt.s32 	%p41, %r36, 256;
	ld.shared.f64 	%fd164, [_ZZN3cub18CUB_300001_SM_10006detail6reduce28DeviceReduceSingleTileKernelINS2_10policy_hubIdjN4cuda3std3__44plusIdEEE10Policy1000EPdSC_iS9_ddNS7_10__identityEEEvT0_T1_T2_T3_T4_T6_E12temp_storage+88];
	add.f64 	%fd165, %fd164, %fd163;
	selp.f64 	%fd166, %fd165, %fd163, %p41;
	setp.gt.s32 	%p42, %r36, 288;
	ld.shared.f64 	%fd167, [_ZZN3cub18CUB_300001_SM_10006detail6reduce28DeviceReduceSingleTileKernelINS2_10policy_hubIdjN4cuda3std3__44plusIdEEE10Policy1000EPdSC_iS9_ddNS7_10__identityEEEvT0_T1_T2_T3_T4_T6_E12temp_storage+96];
	add.f64 	%fd168, %fd167, %fd166;
	selp.f64 	%fd169, %fd168, %fd166, %p42;
	setp.gt.s32 	%p43, %r36, 320;
	ld.shared.f64 	%fd170, [_ZZN3cub18CUB_300001_SM_10006detail6reduce28DeviceReduceSingleTileKernelINS2_10policy_hubIdjN4cuda3std3__44plusIdEEE10Policy1000EPdSC_iS9_ddNS7_10__identityEEEvT0_T1_T2_T3_T4_T6_E12temp_storage+104];
	add.f64 	%fd171, %fd170, %fd169;
	selp.f64 	%fd172, %fd171, %fd169, %p43;
	setp.gt.s32 	%p44, %r36, 352;
	ld.shared.f64 	%fd173, [_ZZN3cub18CUB_300001_SM_10006detail6reduce28DeviceReduceSingleTileKernelINS2_10policy_hubIdjN4cuda3std3__44plusIdEEE10Policy1000EPdSC_iS9_ddNS7_10__identityEEEvT0_T1_T2_T3_T4_T6_E12temp_storage+112];
	add.f64 	%fd174, %fd173, %fd172;
	selp.f64 	%fd175, %fd174, %fd172, %p44;
	setp.gt.s32 	%p45, %r36, 384;
	ld.shared.f64 	%fd176, [_ZZN3cub18CUB_300001_SM_10006detail6reduce28DeviceReduceSingleTileKernelINS2_10policy_hubIdjN4cuda3std3__44plusIdEEE10Policy1000EPdSC_iS9_ddNS7_10__identityEEEvT0_T1_T2_T3_T4_T6_E12temp_storage+120];
	add.f64 	%fd177, %fd176, %fd175;
	selp.f64 	%fd178, %fd177, %fd175, %p45;
	setp.gt.s32 	%p46, %r36, 416;
	ld.shared.f64 	%fd179, [_ZZN3cub18CUB_300001_SM_10006detail6reduce28DeviceReduceSingleTileKernelINS2_10policy_hubIdjN4cuda3std3__44plusIdEEE10Policy1000EPdSC_iS9_ddNS7_10__identityEEEvT0_T1_T2_T3_T4_T6_E12temp_storage+128];
	add.f64 	%fd180, %fd179, %fd178;
	selp.f64 	%fd181, %fd180, %fd178, %p46;
	setp.gt.s32 	%p47, %r36, 448;
	ld.shared.f64 	%fd182, [_ZZN3cub18CUB_300001_SM_10006detail6reduce28DeviceReduceSingleTileKernelINS2_10policy_hubIdjN4cuda3std3__44plusIdEEE10Policy1000EPdSC_iS9_ddNS7_10__identityEEEvT0_T1_T2_T3_T4_T6_E12temp_storage+136];
	add.f64 	%fd183, %fd182, %fd181;
	selp.f64 	%fd184, %fd183, %fd181, %p47;
	setp.gt.s32 	%p48, %r36, 480;
	ld.shared.f64 	%fd185, [_ZZN3cub18CUB_300001_SM_10006detail6reduce28DeviceReduceSingleTileKernelINS2_10policy_hubIdjN4cuda3std3__44plusIdEEE10Policy1000EPdSC_iS9_ddNS7_10__identityEEEvT0_T1_T2_T3_T4_T6_E12temp_storage+144];
	add.f64 	%fd186, %fd185, %fd184;
	selp.f64 	%fd187, %fd186, %fd184, %p48;
	setp.gt.s32 	%p49, %r36, 512;
	ld.shared.f64 	%fd188, [_ZZN3cub18CUB_300001_SM_10006detail6reduce28DeviceReduceSingleTileKernelINS2_10policy_hubIdjN4cuda3std3__44plusIdEEE10Policy1000EPdSC_iS9_ddNS7_10__identityEEEvT0_T1_T2_T3_T4_T6_E12temp_storage+152];
	add.f64 	%fd189, %fd188, %fd187;
	selp.f64 	%fd190, %fd189, %fd187, %p49;
	setp.gt.s32 	%p50, %r36, 544;
	ld.shared.f64 	%fd191, [_ZZN3cub18CUB_300001_SM_10006detail6reduce28DeviceReduceSingleTileKernelINS2_10policy_hubIdjN4cuda3std3__44plusIdEEE10Policy1000EPdSC_iS9_ddNS7_10__identityEEEvT0_T1_T2_T3_T4_T6_E12temp_storage+160];
	add.f64 	%fd192, %fd191, %fd190;
	selp.f64 	%fd193, %fd192, %fd190, %p50;
	setp.gt.s32 	%p51, %r36, 576;
	ld.shared.f64 	%fd194, [_ZZN3cub18CUB_300001_SM_10006detail6reduce28DeviceReduceSingleTileKernelINS2_10policy_hubIdjN4cuda3std3__44plusIdEEE10Policy1000EPdSC_iS9_ddNS7_10__identityEEEvT0_T1_T2_T3_T4_T6_E12temp_storage+168];
	add.f64 	%fd195, %fd194, %fd193;
	selp.f64 	%fd196, %fd195, %fd193, %p51;
	setp.gt.s32 	%p52, %r36, 608;
	ld.shared.f64 	%fd197, [_ZZN3cub18CUB_300001_SM_10006detail6reduce28DeviceReduceSingleTileKernelINS2_10policy_hubIdjN4cuda3std3__44plusIdEEE10Policy1000EPdSC_iS9_ddNS7_10__identityEEEvT0_T1_T2_T3_T4_T6_E12temp_storage+176];
	add.f64 	%fd198, %fd197, %fd196;
	selp.f64 	%fd263, %fd198, %fd196, %p52;
	bra.uni 	$L__BB5_37;
$L__BB5_21:
	mov.u32 	%r14, %tid.x;
	mul.wide.u32 	%rd27, %r14, 8;
	add.s64 	%rd12, %rd9, %rd27;
	// begin inline asm
	ld.global.nc.u64 %rd11, [%rd12];
	// end inline asm
	mov.b64 	%fd31, %rd11;
	add.s64 	%rd14, %rd12, 5120;
	// begin inline asm
	ld.global.nc.u64 %rd13, [%rd14];
	// end inline asm
	mov.b64 	%fd32, %rd13;
	add.s64 	%rd16, %rd12, 10240;
	// begin inline asm
	ld.global.nc.u64 %rd15, [%rd16];
	// end inline asm
	mov.b64 	%fd33, %rd15;
	add.s64 	%rd18, %rd12, 15360;
	// begin inline asm
	ld.global.nc.u64 %rd17, [%rd18];
	// end inline asm
	mov.b64 	%fd34, %rd17;
	add.s64 	%rd20, %rd12, 20480;
	// begin inline asm
	ld.global.nc.u64 %rd19, [%rd20];
	// end inline asm
	mov.b64 	%fd35, %rd19;
	add.s64 	%rd22, %rd12, 25600;
	// begin inline asm
	ld.global.nc.u64 %rd21, [%rd22];
	// end inline asm
	mov.b64 	%fd36, %rd21;
	add.s64 	%rd24, %rd12, 30720;
	// begin inline asm
	ld.global.nc.u64 %rd23, [%rd24];
	// end inline asm
	mov.b64 	%fd37, %rd23;
	add.s64 	%rd26, %rd12, 35840;
	// begin inline asm
	ld.global.nc.u64 %rd25, [%rd26];
	// end inline asm
	mov.b64 	%fd38, %rd25;
	add.f64 	%fd39, %fd31, %fd32;
	add.f64 	%fd40, %fd39, %fd33;
	add.f64 	%fd41, %fd40, %fd34;
	add.f64 	%fd42, %fd41, %fd35;
	add.f64 	%fd43, %fd42, %fd36;
	add.f64 	%fd44, %fd43, %fd37;
	add.f64 	%fd262, %fd44, %fd38;
	setp.lt.u32 	%p3, %r36, 10240;
	mov.b32 	%r232, 5120;
	@%p3 bra 	$L__BB5_25;
	add.s32 	%r15, %r36, -5120;
	mov.b32 	%r232, 5120;
$L__BB5_23:
	mul.wide.s32 	%rd44, %r232, 8;
	add.s64 	%rd29, %rd12, %rd44;
	// begin inline asm
	ld.global.nc.u64 %rd28, [%rd29];
	// end inline asm
	mov.b64 	%fd45, %rd28;
	add.s64 	%rd31, %rd29, 5120;
	// begin inline asm
	ld.global.nc.u64 %rd30, [%rd31];
	// end inline asm
	mov.b64 	%fd46, %rd30;
	add.s64 	%rd33, %rd29, 10240;
	// begin inline asm
	ld.global.nc.u64 %rd32, [%rd33];
	// end inline asm
	mov.b64 	%fd47, %rd32;
	add.s64 	%rd35, %rd29, 15360;
	// begin inline asm
	ld.global.nc.u64 %rd34, [%rd35];
	// end inline asm
	mov.b64 	%fd48, %rd34;
	add.s64 	%rd37, %rd29, 20480;
	// begin inline asm
	ld.global.nc.u64 %rd36, [%rd37];
	// end inline asm
	mov.b64 	%fd49, %rd36;
	add.s64 	%rd39, %rd29, 25600;
	// begin inline asm
	ld.global.nc.u64 %rd38, [%rd39];
	// end inline asm
	mov.b64 	%fd50, %rd38;
	add.s64 	%rd41, %rd29, 30720;
	// begin inline asm
	ld.global.nc.u64 %rd40, [%rd41];
	// end inline asm
	mov.b64 	%fd51, %rd40;
	add.s64 	%rd43, %rd29, 35840;
	// begin inline asm
	ld.global.nc.u64 %rd42, [%rd43];
	// end inline asm
	mov.b64 	%fd52, %rd42;
	add.f64 	%fd53, %fd262, %fd45;
	add.f64 	%fd54, %fd53, %fd46;
	add.f64 	%fd55, %fd54, %fd47;
	add.f64 	%fd56, %fd55, %fd48;
	add.f64 	%fd57, %fd56, %fd49;
	add.f64 	%fd58, %fd57, %fd50;
	add.f64 	%fd59, %fd58, %fd51;
	add.f64 	%fd262, %fd59, %fd52;
	sub.s32 	%r39, %r36, %r232;
	setp.lt.s32 	%p4, %r39, 5120;
	@%p4 bra 	$L__BB5_33;
	add.s32 	%r232, %r232, 5120;
	setp.le.s32 	%p5, %r232, %r15;
	@%p5 bra 	$L__BB5_23;
$L__BB5_25:
	setp.le.s32 	%p6, %r36, %r232;
	@%p6 bra 	$L__BB5_33;
	sub.s32 	%r19, %r36, %r232;
	setp.ge.s32 	%p7, %r14, %r19;
	@%p7 bra 	$L__BB5_33;
	not.b32 	%r40, %r14;
	add.s32 	%r41, %r36, %r40;
	sub.s32 	%r20, %r41, %r232;
	mul.hi.u32 	%r42, %r20, -858993459;
	shr.u32 	%r43, %r42, 9;
	add.s32 	%r21, %r43, 1;
	and.b32  	%r44, %r43, 3;
	setp.eq.s32 	%p8, %r44, 3;
	mov.u32 	%r236, %r14;
	@%p8 bra 	$L__BB5_30;
	add.s32 	%r234, %r14, %r232;
	and.b32  	%r45, %r21, 3;
	neg.s32 	%r233, %r45;
	mov.u32 	%r236, %r14;
$L__BB5_29:
	.pragma "nounroll";
	mul.wide.u32 	%rd47, %r234, 8;
	add.s64 	%rd46, %rd9, %rd47;
	// begin inline asm
	ld.global.nc.u64 %rd45, [%rd46];
	// end inline asm
	mov.b64 	%fd61, %rd45;
	add.f64 	%fd262, %fd262, %fd61;
	add.s32 	%r236, %r236, 640;
	add.s32 	%r234, %r234, 640;
	add.s32 	%r233, %r233, 1;
	setp.ne.s32 	%p9, %r233, 0;
	@%p9 bra 	$L__BB5_29;
$L__BB5_30:
	setp.lt.u32 	%p10, %r20, 1920;
	@%p10 bra 	$L__BB5_33;
	cvt.u64.u32 	%rd48, %r236;
	cvt.u64.u32 	%rd49, %r232;
	add.s64 	%rd50, %rd48, %rd49;
	shl.b64 	%rd51, %rd50, 3;
	add.s64 	%rd52, %rd51, %rd9;
	add.s64 	%rd108, %rd52, 10240;
	add.s32 	%r237, %r236, %r232;
$L__BB5_32:
	mul.wide.u32 	%rd61, %r237, 8;
	add.s64 	%rd54, %rd9, %rd61;
	// begin inline asm
	ld.global.nc.u64 %rd53, [%rd54];
	// end inline asm
	mov.b64 	%fd62, %rd53;
	add.f64 	%fd63, %fd262, %fd62;
	add.s64 	%rd56, %rd108, -5120;
	// begin inline asm
	ld.global.nc.u64 %rd55, [%rd56];
	// end inline asm
	mov.b64 	%fd64, %rd55;
	add.f64 	%fd65, %fd63, %fd64;
	// begin inline asm
	ld.global.nc.u64 %rd57, [%rd108];
	// end inline asm
	mov.b64 	%fd66, %rd57;
	add.f64 	%fd67, %fd65, %fd66;
	add.s64 	%rd60, %rd108, 5120;
	// begin inline asm
	ld.global.nc.u64 %rd59, [%rd60];
	// end inline asm
	mov.b64 	%fd68, %rd59;
	add.f64 	%fd262, %fd67, %fd68;
	add.s32 	%r236, %r236, 2560;
	add.s64 	%rd108, %rd108, 20480;
	add.s32 	%r237, %r237, 2560;
	setp.lt.s32 	%p11, %r236, %r19;
	@%p11 bra 	$L__BB5_32;
$L__BB5_33:
	// begin inline asm
	mov.u32 %r46, %laneid;
	// end inline asm
	mov.b64 	%rd62, %fd262;
	mov.b64 	{%r48, %r53}, %rd62;
	mov.b32 	%r54, 1;
	mov.b32 	%r95, 31;
	mov.b32 	%r96, -1;
	// begin inline asm
	shfl.sync.down.b32 %r47, %r48, %r54, %r95, %r96;
	// end inline asm
	// begin inline asm
	shfl.sync.down.b32 %r52, %r53, %r54, %r95, %r96;
	// end inline asm
	mov.b64 	%rd63, {%r47, %r52};
	mov.b64 	%fd69, %rd63;
	setp.gt.s32 	%p12, %r46, 30;
	add.f64 	%fd70, %fd262, %fd69;
	selp.f64 	%fd71, %fd262, %fd70, %p12;
	mov.b64 	%rd64, %fd71;
	mov.b64 	{%r58, %r63}, %rd64;
	mov.b32 	%r64, 2;
	// begin inline asm
	shfl.sync.down.b32 %r57, %r58, %r64, %r95, %r96;
	// end inline asm
	// begin inline asm
	shfl.sync.down.b32 %r62, %r63, %r64, %r95, %r96;
	// end inline asm
	mov.b64 	%rd65, {%r57, %r62};
	mov.b64 	%fd72, %rd65;
	setp.gt.s32 	%p13, %r46, 29;
	add.f64 	%fd73, %fd71, %fd72;
	selp.f64 	%fd74, %fd71, %fd73, %p13;
	mov.b64 	%rd66, %fd74;
	mov.b64 	{%r68, %r73}, %rd66;
	mov.b32 	%r74, 4;
	// begin inline asm
	shfl.sync.down.b32 %r67, %r68, %r74, %r95, %r96;
	// end inline asm
	// begin inline asm
	shfl.sync.down.b32 %r72, %r73, %r74, %r95, %r96;
	// end inline asm
	mov.b64 	%rd67, {%r67, %r72};
	mov.b64 	%fd75, %rd67;
	setp.gt.s32 	%p14, %r46, 27;
	add.f64 	%fd76, %fd74, %fd75;
	selp.f64 	%fd77, %fd74, %fd76, %p14;
	mov.b64 	%rd68, %fd77;
	mov.b64 	{%r78, %r83}, %rd68;
	mov.b32 	%r84, 8;
	// begin inline asm
	shfl.sync.down.b32 %r77, %r78, %r84, %r95, %r96;
	// end inline asm
	// begin inline asm
	shfl.sync.down.b32 %r82, %r83, %r84, %r95, %r96;
	// end inline asm
	mov.b64 	%rd69, {%r77, %r82};
	mov.b64 	%fd78, %rd69;
	setp.gt.s32 	%p15, %r46, 23;
	add.f64 	%fd79, %fd77, %fd78;
	selp.f64 	%fd80, %fd77, %fd79, %p15;
	mov.b64 	%rd70, %fd80;
	mov.b64 	{%r88, %r93}, %rd70;
	mov.b32 	%r94, 16;
	// begin inline asm
	shfl.sync.down.b32 %r87, %r88, %r94, %r95, %r96;
	// end inline asm
	// begin inline asm
	shfl.sync.down.b32 %r92, %r93, %r94, %r95, %r96;
	// end inline asm
	mov.b64 	%rd71, {%r87, %r92};
	mov.b64 	%fd81, %rd71;
	setp.gt.s32 	%p16, %r46, 15;
	add.f64 	%fd26, %fd80, %fd81;
	selp.f64 	%fd263, %fd80, %fd26, %p16;
	setp.ne.s32 	%p17, %r46, 0;
	@%p17 bra 	$L__BB5_35;
	shr.u32 	%r97, %r14, 2;
	and.b32  	%r98, %r97, 248;
	mov.u32 	%r99, _ZZN3cub18CUB_300001_SM_10006detail6reduce28DeviceReduceSingleTileKernelINS2_10policy_hubIdjN4cuda3std3__44plusIdEEE10Policy1000EPdSC_iS9_ddNS7_10__identityEEEvT0_T1_T2_T3_T4_T6_E12temp_storage;
	add.s32 	%r100, %r99, %r98;
	st.shared.f64 	[%r100+24], %fd26;
$L__BB5_35:
	bar.sync 	0;
	setp.ne.s32 	%p18, %r14, 0;
	@%p18 bra 	$L__BB5_37;
	ld.shared.f64 	%fd82, [_ZZN3cub18CUB_300001_SM_10006detail6reduce28DeviceReduceSingleTileKernelINS2_10policy_hubIdjN4cuda3std3__44plusIdEEE10Policy1000EPdSC_iS9_ddNS7_10__identityEEEvT0_T1_T2_T3_T4_T6_E12temp_storage+32];
	add.f64 	%fd83, %fd263, %fd82;
	ld.shared.f64 	%fd84, [_ZZN3cub18CUB_300001_SM_10006detail6reduce28DeviceReduceSingleTileKernelINS2_10policy_hubIdjN4cuda3std3__44plusIdEEE10Policy1000EPdSC_iS9_ddNS7_10__identityEEEvT0_T1_T2_T3_T4_T6_E12temp_storage+40];
	add.f64 	%fd85, %fd83, %fd84;
	ld.shared.f64 	%fd86, [_ZZN3cub18CUB_300001_SM_10006detail6reduce28DeviceReduceSingleTileKernelINS2_10policy_hubIdjN4cuda3std3__44plusIdEEE10Policy1000EPdSC_iS9_ddNS7_10__identityEEEvT0_T1_T2_T3_T4_T6_E12temp_storage+48];
	add.f64 	%fd87, %fd85, %fd86;
	ld.shared.f64 	%fd88, [_ZZN3cub18CUB_300001_SM_10006detail6reduce28DeviceReduceSingleTileKernelINS2_10policy_hubIdjN4cuda3std3__44plusIdEEE10Policy1000EPdSC_iS9_ddNS7_10__identityEEEvT0_T1_T2_T3_T4_T6_E12temp_storage+56];
	add.f64 	%fd89, %fd87, %fd88;
	ld.shared.f64 	%fd90, [_ZZN3cub18CUB_300001_SM_10006detail6reduce28DeviceReduceSingleTileKernelINS2_10policy_hubIdjN4cuda3std3__44plusIdEEE10Policy1000EPdSC_iS9_ddNS7_10__identityEEEvT0_T1_T2_T3_T4_T6_E12temp_storage+64];
	add.f64 	%fd91, %fd89, %fd90;
	ld.shared.f64 	%fd92, [_ZZN3cub18CUB_300001_SM_10006detail6reduce28DeviceReduceSingleTileKernelINS2_10policy_hubIdjN4cuda3std3__44plusIdEEE10Policy1000EPdSC_iS9_ddNS7_10__identityEEEvT0_T1_T2_T3_T4_T6_E12temp_storage+72];
	add.f64 	%fd93, %fd91, %fd92;
	ld.shared.f64 	%fd94, [_ZZN3cub18CUB_300001_SM_10006detail6reduce28DeviceReduceSingleTileKernelINS2_10policy_hubIdjN4cuda3std3__44plusIdEEE10Policy1000EPdSC_iS9_ddNS7_10__identityEEEvT0_T1_T2_T3_T4_T6_E12temp_storage+80];
	add.f64 	%fd95, %fd93, %fd94;
	ld.shared.f64 	%fd96, [_ZZN3cub18CUB_300001_SM_10006detail6reduce28DeviceReduceSingleTileKernelINS2_10policy_hubIdjN4cuda3std3__44plusIdEEE10Policy1000EPdSC_iS9_ddNS7_10__identityEEEvT0_T1_T2_T3_T4_T6_E12temp_storage+88];
	add.f64 	%fd97, %fd95, %fd96;
	ld.shared.f64 	%fd98, [_ZZN3cub18CUB_300001_SM_10006detail6reduce28DeviceReduceSingleTileKernelINS2_10policy_hubIdjN4cuda3std3__44plusIdEEE10Policy1000EPdSC_iS9_ddNS7_10__identityEEEvT0_T1_T2_T3_T4_T6_E12temp_storage+96];
	add.f64 	%fd99, %fd97, %fd98;
	ld.shared.f64 	%fd100, [_ZZN3cub18CUB_300001_SM_10006detail6reduce28DeviceReduceSingleTileKernelINS2_10policy_hubIdjN4cuda3std3__44plusIdEEE10Policy1000EPdSC_iS9_ddNS7_10__identityEEEvT0_T1_T2_T3_T4_T6_E12temp_storage+104];
	add.f64 	%fd101, %fd99, %fd100;
	ld.shared.f64 	%fd102, [_ZZN3cub18CUB_300001_SM_10006detail6reduce28DeviceReduceSingleTileKernelINS2_10policy_hubIdjN4cuda3std3__44plusIdEEE10Policy1000EPdSC_iS9_ddNS7_10__identityEEEvT0_T1_T2_T3_T4_T6_E12temp_storage+112];
	add.f64 	%fd103, %fd101, %fd102;
	ld.shared.f64 	%fd104, [_ZZN3cub18CUB_300001_SM_10006detail6reduce28DeviceReduceSingleTileKernelINS2_10policy_hubIdjN4cuda3std3__44plusIdEEE10Policy1000EPdSC_iS9_ddNS7_10__identityEEEvT0_T1_T2_T3_T4_T6_E12temp_storage+120];
	add.f64 	%fd105, %fd103, %fd104;
	ld.shared.f64 	%fd106, [_ZZN3cub18CUB_300001_SM_10006detail6reduce28DeviceReduceSingleTileKernelINS2_10policy_hubIdjN4cuda3std3__44plusIdEEE10Policy1000EPdSC_iS9_ddNS7_10__identityEEEvT0_T1_T2_T3_T4_T6_E12temp_storage+128];
	add.f64 	%fd107, %fd105, %fd106;
	ld.shared.f64 	%fd108, [_ZZN3cub18CUB_300001_SM_10006detail6reduce28DeviceReduceSingleTileKernelINS2_10policy_hubIdjN4cuda3std3__44plusIdEEE10Policy1000EPdSC_iS9_ddNS7_10__identityEEEvT0_T1_T2_T3_T4_T6_E12temp_storage+136];
	add.f64 	%fd109, %fd107, %fd108;
	ld.shared.f64 	%fd110, [_ZZN3cub18CUB_300001_SM_10006detail6reduce28DeviceReduceSingleTileKernelINS2_10policy_hubIdjN4cuda3std3__44plusIdEEE10Policy1000EPdSC_iS9_ddNS7_10__identityEEEvT0_T1_T2_T3_T4_T6_E12temp_storage+144];
	add.f64 	%fd111, %fd109, %fd110;
	ld.shared.f64 	%fd112, [_ZZN3cub18CUB_300001_SM_10006detail6reduce28DeviceReduceSingleTileKernelINS2_10policy_hubIdjN4cuda3std3__44plusIdEEE10Policy1000EPdSC_iS9_ddNS7_10__identityEEEvT0_T1_T2_T3_T4_T6_E12temp_storage+152];
	add.f64 	%fd113, %fd111, %fd112;
	ld.shared.f64 	%fd114, [_ZZN3cub18CUB_300001_SM_10006detail6reduce28DeviceReduceSingleTileKernelINS2_10policy_hubIdjN4cuda3std3__44plusIdEEE10Policy1000EPdSC_iS9_ddNS7_10__identityEEEvT0_T1_T2_T3_T4_T6_E12temp_storage+160];
	add.f64 	%fd115, %fd113, %fd114;
	ld.shared.f64 	%fd116, [_ZZN3cub18CUB_300001_SM_10006detail6reduce28DeviceReduceSingleTileKernelINS2_10policy_hubIdjN4cuda3std3__44plusIdEEE10Policy1000EPdSC_iS9_ddNS7_10__identityEEEvT0_T1_T2_T3_T4_T6_E12temp_storage+168];
	add.f64 	%fd117, %fd115, %fd116;
	ld.shared.f64 	%fd118, [_ZZN3cub18CUB_300001_SM_10006detail6reduce28DeviceReduceSingleTileKernelINS2_10policy_hubIdjN4cuda3std3__44plusIdEEE10Policy1000EPdSC_iS9_ddNS7_10__identityEEEvT0_T1_T2_T3_T4_T6_E12temp_storage+176];
	add.f64 	%fd263, %fd117, %fd118;
$L__BB5_37:
	mov.u32 	%r224, %tid.x;
	setp.ne.s32 	%p60, %r224, 0;
	@%p60 bra 	$L__BB5_39;
	add.f64 	%fd249, %fd30, %fd263;
	st.global.f64 	[%rd1], %fd249;
$L__BB5_39:
	ret;

}
	// .globl	_ZN3cub18CUB_300001_SM_10006detail6reduce28DeviceReduceSingleTileKernelINS2_10policy_hubIdyN4cuda3std3__44plusIdEEE10Policy1000EN6thrust24THRUST_300001_SM_1000_NS10device_ptrIdEEPdyS9_ddNS7_10__identityEEEvT0_T1_T2_T3_T4_T6_
.visible .entry _ZN3cub18CUB_300001_SM_10006detail6reduce28DeviceReduceSingleTileKernelINS2_10policy_hubIdyN4cuda3std3__44plusIdEEE10Policy1000EN6thrust24THRUST_300001_SM_1000_NS10device_ptrIdEEPdyS9_ddNS7_10__identityEEEvT0_T1_T2_T3_T4_T6_(
	.param .align 8 .b8 _ZN3cub18CUB_300001_SM_10006detail6reduce28DeviceReduceSingleTileKernelINS2_10policy_hubIdyN4cuda3std3__44plusIdEEE10Policy1000EN6thrust24THRUST_300001_SM_1000_NS10device_ptrIdEEPdyS9_ddNS7_10__identityEEEvT0_T1_T2_T3_T4_T6__param_0[8],
	.param .u64 .ptr .align 1 _ZN3cub18CUB_300001_SM_10006detail6reduce28DeviceReduceSingleTileKernelINS2_10policy_hubIdyN4cuda3std3__44plusIdEEE10Policy1000EN6thrust24THRUST_300001_SM_1000_NS10device_ptrIdEEPdyS9_ddNS7_10__identityEEEvT0_T1_T2_T3_T4_T6__param_1,
	.param .u64 _ZN3cub18CUB_300001_SM_10006detail6reduce28DeviceReduceSingleTileKernelINS2_10policy_hubIdyN4cuda3std3__44plusIdEEE10Policy1000EN6thrust24THRUST_300001_SM_1000_NS10device_ptrIdEEPdyS9_ddNS7_10__identityEEEvT0_T1_T2_T3_T4_T6__param_2,
	.param .align 1 .b8 _ZN3cub18CUB_300001_SM_10006detail6reduce28DeviceReduceSingleTileKernelINS2_10policy_hubIdyN4cuda3std3__44plusIdEEE10Policy1000EN6thrust24THRUST_300001_SM_1000_NS10device_ptrIdEEPdyS9_ddNS7_10__identityEEEvT0_T1_T2_T3_T4_T6__param_3[1],
	.param .f64 _ZN3cub18CUB_300001_SM_10006detail6reduce28DeviceReduceSingleTileKernelINS2_10policy_hubIdyN4cuda3std3__44plusIdEEE10Policy1000EN6thrust24THRUST_300001_SM_1000_NS10device_ptrIdEEPdyS9_ddNS7_10__identityEEEvT0_T1_T2_T3_T4_T6__param_4,
	.param .align 1 .b8 _ZN3cub18CUB_300001_SM_10006detail6reduce28DeviceReduceSingleTileKernelINS2_10policy_hubIdyN4cuda3std3__44plusIdEEE10Policy1000EN6thrust24THRUST_300001_SM_1000_NS10device_ptrIdEEPdyS9_ddNS7_10__identityEEEvT0_T1_T2_T3_T4_T6__param_5[1]
)
.maxntid 512
.minnctapersm 1
{
	.reg .pred 	%p<67>;
	.reg .b32 	%r<246>;
	.reg .b64 	%rd<86>;
	.reg .b64 	%fd<348>;
	// demoted variable
	.shared .align 8 .b8 _ZZN3cub18CUB_300001_SM_10006detail6reduce28DeviceReduceSingleTileKernelINS2_10policy_hubIdyN4cuda3std3__44plusIdEEE10Policy1000EN6thrust24THRUST_300001_SM_1000_NS10device_ptrIdEEPdyS9_ddNS7_10__identityEEEvT0_T1_T2_T3_T4_T6_E12temp_storage[152];
	ld.param.u64 	%rd18, [_ZN3cub18CUB_300001_SM_10006detail6reduce28DeviceReduceSingleTileKernelINS2_10policy_hubIdyN4cuda3std3__44plusIdEEE10Policy1000EN6thrust24THRUST_300001_SM_1000_NS10device_ptrIdEEPdyS9_ddNS7_10__identityEEEvT0_T1_T2_T3_T4_T6__param_0];
	ld.param.u64 	%rd20, [_ZN3cub18CUB_300001_SM_10006detail6reduce28DeviceReduceSingleTileKernelINS2_10policy_hubIdyN4cuda3std3__44plusIdEEE10Policy1000EN6thrust24THRUST_300001_SM_1000_NS10device_ptrIdEEPdyS9_ddNS7_10__identityEEEvT0_T1_T2_T3_T4_T6__param_1];
	ld.param.u64 	%rd19, [_ZN3cub18CUB_300001_SM_10006detail6reduce28DeviceReduceSingleTileKernelINS2_10policy_hubIdyN4cuda3std3__44plusIdEEE10Policy1000EN6thrust24THRUST_300001_SM_1000_NS10device_ptrIdEEPdyS9_ddNS7_10__identityEEEvT0_T1_T2_T3_T4_T6__param_2];
	ld.param.f64 	%fd42, [_ZN3cub18CUB_300001_SM_10006detail6reduce28DeviceReduceSingleTileKernelINS2_10policy_hubIdyN4cuda3std3__44plusIdEEE10Policy1000EN6thrust24THRUST_300001_SM_1000_NS10device_ptrIdEEPdyS9_ddNS7_10__identityEEEvT0_T1_T2_T3_T4_T6__param_4];
	cvta.to.global.u64 	%rd1, %rd20;
	setp.ne.s64 	%p1, %rd19, 0;
	@%p1 bra 	$L__BB6_3;
	mov.u32 	%r231, %tid.x;
	setp.ne.s32 	%p66, %r231, 0;
	@%p66 bra 	$L__BB6_51;
	st.global.f64 	[%rd1], %fd42;
	bra.uni 	$L__BB6_51;
$L__BB6_3:
	cvta.to.global.u64 	%rd2, %rd18;
	setp.gt.u64 	%p2, %rd19, 3583;
	@%p2 bra 	$L__BB6_28;
	cvt.u32.u64 	%r1, %rd19;
	mov.u32 	%r2, %tid.x;
	setp.ge.u32 	%p24, %r2, %r1;
	mov.f64 	%fd335, 0d0000000000000000;
	mov.u32 	%r235, %r2;
	@%p24 bra 	$L__BB6_6;
	mul.wide.u32 	%rd51, %r2, 8;
	add.s64 	%rd52, %rd2, %rd51;
	ld.global.f64 	%fd335, [%rd52];
	add.s32 	%r235, %r2, 512;
$L__BB6_6:
	setp.ge.u32 	%p25, %r235, %r1;
	@%p25 bra 	$L__BB6_19;
	not.b32 	%r108, %r235;
	add.s32 	%r109, %r108, %r1;
	shr.u32 	%r110, %r109, 9;
	add.s32 	%r5, %r110, 1;
	and.b32  	%r6, %r5, 15;
	setp.lt.u32 	%p26, %r109, 7680;
	@%p26 bra 	$L__BB6_10;
	and.b32  	%r111, %r5, 16777200;
	neg.s32 	%r233, %r111;
	mul.wide.u32 	%rd53, %r235, 8;
	add.s64 	%rd54, %rd53, %rd2;
	add.s64 	%rd81, %rd54, 32768;
$L__BB6_9:
	.pragma "nounroll";
	ld.global.f64 	%fd169, [%rd81+-32768];
	add.f64 	%fd170, %fd335, %fd169;
	ld.global.f64 	%fd171, [%rd81+-28672];
	add.f64 	%fd172, %fd170, %fd171;
	ld.global.f64 	%fd173, [%rd81+-24576];
	add.f64 	%fd174, %fd172, %fd173;
	ld.global.f64 	%fd175, [%rd81+-20480];
	add.f64 	%fd176, %fd174, %fd175;
	ld.global.f64 	%fd177, [%rd81+-16384];
	add.f64 	%fd178, %fd176, %fd177;
	ld.global.f64 	%fd179, [%rd81+-12288];
	add.f64 	%fd180, %fd178, %fd179;
	ld.global.f64 	%fd181, [%rd81+-8192];
	add.f64 	%fd182, %fd180, %fd181;
	ld.global.f64 	%fd183, [%rd81+-4096];
	add.f64 	%fd184, %fd182, %fd183;
	ld.global.f64 	%fd185, [%rd81];
	add.f64 	%fd186, %fd184, %fd185;
	ld.global.f64 	%fd187, [%rd81+4096];
	add.f64 	%fd188, %fd186, %fd187;
	ld.global.f64 	%fd189, [%rd81+8192];
	add.f64 	%fd190, %fd188, %fd189;
	ld.global.f64 	%fd191, [%rd81+12288];
	add.f64 	%fd192, %fd190, %fd191;
	ld.global.f64 	%fd193, [%rd81+16384];
	add.f64 	%fd194, %fd192, %fd193;
	ld.global.f64 	%fd195, [%rd81+20480];
	add.f64 	%fd196, %fd194, %fd195;
	ld.global.f64 	%fd197, [%rd81+24576];
	add.f64 	%fd198, %fd196, %fd197;
	ld.global.f64 	%fd199, [%rd81+28672];
	add.f64 	%fd335, %fd198, %fd199;
	add.s32 	%r235, %r235, 8192;
	add.s32 	%r233, %r233, 16;
	add.s64 	%rd81, %rd81, 65536;
	setp.ne.s32 	%p27, %r233, 0;
	@%p27 bra 	$L__BB6_9;
$L__BB6_10:
	setp.eq.s32 	%p28, %r6, 0;
	@%p28 bra 	$L__BB6_19;
	and.b32  	%r13, %r5, 7;
	setp.lt.u32 	%p29, %r6, 8;
	@%p29 bra 	$L__BB6_13;
	mul.wide.s32 	%rd55, %r235, 8;
	add.s64 	%rd56, %rd2, %rd55;
	ld.global.f64 	%fd201, [%rd56];
	add.f64 	%fd202, %fd335, %fd201;
	ld.global.f64 	%fd203, [%rd56+4096];
	add.f64 	%fd204, %fd202, %fd203;
	ld.global.f64 	%fd205, [%rd56+8192];
	add.f64 	%fd206, %fd204, %fd205;
	ld.global.f64 	%fd207, [%rd56+12288];
	add.f64 	%fd208, %fd206, %fd207;
	ld.global.f64 	%fd209, [%rd56+16384];
	add.f64 	%fd210, %fd208, %fd209;
	ld.global.f64 	%fd211, [%rd56+20480];
	add.f64 	%fd212, %fd210, %fd211;
	ld.global.f64 	%fd213, [%rd56+24576];
	add.f64 	%fd214, %fd212, %fd213;
	ld.global.f64 	%fd215, [%rd56+28672];
	add.f64 	%fd335, %fd214, %fd215;
	add.s32 	%r235, %r235, 4096;
$L__BB6_13:
	setp.eq.s32 	%p30, %r13, 0;
	@%p30 bra 	$L__BB6_19;
	and.b32  	%r16, %r5, 3;
	setp.lt.u32 	%p31, %r13, 4;
	@%p31 bra 	$L__BB6_16;
	mul.wide.s32 	%rd57, %r235, 8;
	add.s64 	%rd58, %rd2, %rd57;
	ld.global.f64 	%fd217, [%rd58];
	add.f64 	%fd218, %fd335, %fd217;
	ld.global.f64 	%fd219, [%rd58+4096];
	add.f64 	%fd220, %fd218, %fd219;
	ld.global.f64 	%fd221, [%rd58+8192];
	add.f64 	%fd222, %fd220, %fd221;
	ld.global.f64 	%fd223, [%rd58+12288];
	add.f64 	%fd335, %fd222, %fd223;
	add.s32 	%r235, %r235, 2048;
$L__BB6_16:
	setp.eq.s32 	%p32, %r16, 0;
	@%p32 bra 	$L__BB6_19;
	neg.s32 	%r238, %r16;
$L__BB6_18:
	.pragma "nounroll";
	mul.wide.s32 	%rd59, %r235, 8;
	add.s64 	%rd60, %rd2, %rd59;
	ld.global.f64 	%fd224, [%rd60];
	add.f64 	%fd335, %fd335, %fd224;
	add.s32 	%r235, %r235, 512;
	add.s32 	%r238, %r238, 1;
	setp.ne.s32 	%p33, %r238, 0;
	@%p33 bra 	$L__BB6_18;
$L__BB6_19:
	setp.lt.u64 	%p34, %rd19, 512;
	@%p34 bra 	$L__BB6_24;
	// begin inline asm
	mov.u32 %r175, %laneid;
	// end inline asm
	mov.b64 	%rd71, %fd335;
	mov.b64 	{%r177, %r182}, %rd71;
	mov.b32 	%r183, 1;
	mov.b32 	%r224, 31;
	mov.b32 	%r225, -1;
	// begin inline asm
	shfl.sync.down.b32 %r176, %r177, %r183, %r224, %r225;
	// end inline asm
	// begin inline asm
	shfl.sync.down.b32 %r181, %r182, %r183, %r224, %r225;
	// end inline asm
	mov.b64 	%rd72, {%r176, %r181};
	mov.b64 	%fd283, %rd72;
	setp.gt.s32 	%p58, %r175, 30;
	add.f64 	%fd284, %fd335, %fd283;
	selp.f64 	%fd285, %fd335, %fd284, %p58;
	mov.b64 	%rd73, %fd285;
	mov.b64 	{%r187, %r192}, %rd73;
	mov.b32 	%r193, 2;
	// begin inline asm
	shfl.sync.down.b32 %r186, %r187, %r193, %r224, %r225;
	// end inline asm
	// begin inline asm
	shfl.sync.down.b32 %r191, %r192, %r193, %r224, %r225;
	// end inline asm
	mov.b64 	%rd74, {%r186, %r191};
	mov.b64 	%fd286, %rd74;
	setp.gt.s32 	%p59, %r175, 29;
	add.f64 	%fd287, %fd285, %fd286;
	selp.f64 	%fd288, %fd285, %fd287, %p59;
	mov.b64 	%rd75, %fd288;
	mov.b64 	{%r197, %r202}, %rd75;
	mov.b32 	%r203, 4;
	// begin inline asm
	shfl.sync.down.b32 %r196, %r197, %r203, %r224, %r225;
	// end inline asm
	// begin inline asm
	shfl.sync.down.b32 %r201, %r202, %r203, %r224, %r225;
	// end inline asm
	mov.b64 	%rd76, {%r196, %r201};
	mov.b64 	%fd289, %rd76;
	setp.gt.s32 	%p60, %r175, 27;
	add.f64 	%fd290, %fd288, %fd289;
	selp.f64 	%fd291, %fd288, %fd290, %p60;
	mov.b64 	%rd77, %fd291;
	mov.b64 	{%r207, %r212}, %rd77;
	mov.b32 	%r213, 8;
	// begin inline asm
	shfl.sync.down.b32 %r206, %r207, %r213, %r224, %r225;
	// end inline asm
	// begin inline asm
	shfl.sync.down.b32 %r211, %r212, %r213, %r224, %r225;
	// end inline asm
	mov.b64 	%rd78, {%r206, %r211};
	mov.b64 	%fd292, %rd78;
	setp.gt.s32 	%p61, %r175, 23;
	add.f64 	%fd293, %fd291, %fd292;
	selp.f64 	%fd294, %fd291, %fd293, %p61;
	mov.b64 	%rd79, %fd294;
	mov.b64 	{%r217, %r222}, %rd79;
	mov.b32 	%r223, 16;
	// begin inline asm
	shfl.sync.down.b32 %r216, %r217, %r223, %r224, %r225;
	// end inline asm
	// begin inline asm
	shfl.sync.down.b32 %r221, %r222, %r223, %r224, %r225;
	// end inline asm
	mov.b64 	%rd80, {%r216, %r221};
	mov.b64 	%fd295, %rd80;
	setp.gt.s32 	%p62, %r175, 15;
	add.f64 	%fd16, %fd294, %fd295;
	selp.f64 	%fd347, %fd294, %fd16, %p62;
	setp.ne.s32 	%p63, %r175, 0;
	@%p63 bra 	$L__BB6_22;
	shr.u32 	%r226, %r2, 2;
	and.b32  	%r227, %r226, 248;
	mov.u32 	%r228, _ZZN3cub18CUB_300001_SM_10006detail6reduce28DeviceReduceSingleTileKernelINS2_10policy_hubIdyN4cuda3std3__44plusIdEEE10Policy1000EN6thrust24THRUST_300001_SM_1000_NS10device_ptrIdEEPdyS9_ddNS7_10__identityEEEvT0_T1_T2_T3_T4_T6_E12temp_storage;
	add.s32 	%r229, %r228, %r227;
	st.shared.f64 	[%r229+16], %fd16;
$L__BB6_22:
	bar.sync 	0;
	setp.ne.s32 	%p64, %r2, 0;
	@%p64 bra 	$L__BB6_49;
	ld.shared.f64 	%fd296, [_ZZN3cub18CUB_300001_SM_10006detail6reduce28DeviceReduceSingleTileKernelINS2_10policy_hubIdyN4cuda3std3__44plusIdEEE10Policy1000EN6thrust24THRUST_300001_SM_1000_NS10device_ptrIdEEPdyS9_ddNS7_10__identityEEEvT0_T1_T2_T3_T4_T6_E12temp_storage+24];
	add.f64 	%fd297, %fd347, %fd296;
	ld.shared.f64 	%fd298, [_ZZN3cub18CUB_300001_SM_10006detail6reduce28DeviceReduceSingleTileKernelINS2_10policy_hubIdyN4cuda3std3__44plusIdEEE10Policy1000EN6thrust24THRUST_300001_SM_1000_NS10device_ptrIdEEPdyS9_ddNS7_10__identityEEEvT0_T1_T2_T3_T4_T6_E12temp_storage+32];
	add.f64 	%fd299, %fd297, %fd298;
	ld.shared.f64 	%fd300, [_ZZN3cub18CUB_300001_SM_10006detail6reduce28DeviceReduceSingleTileKernelINS2_10policy_hubIdyN4cuda3std3__44plusIdEEE10Policy1000EN6thrust24THRUST_300001_SM_1000_NS10device_ptrIdEEPdyS9_ddNS7_10__identityEEEvT0_T1_T2_T3_T4_T6_E12temp_storage+40];
	add.f64 	%fd301, %fd299, %fd300;
	ld.shared.f64 	%fd302, [_ZZN3cub18CUB_300001_SM_10006detail6reduce28DeviceReduceSingleTileKernelINS2_10policy_hubIdyN4cuda3std3__44plusIdEEE10Policy1000EN6thrust24THRUST_300001_SM_1000_NS10device_ptrIdEEPdyS9_ddNS7_10__identityEEEvT0_T1_T2_T3_T4_T6_E12temp_storage+48];
	add.f64 	%fd303, %fd301, %fd302;
	ld.shared.f64 	%fd304, [_ZZN3cub18CUB_300001_SM_10006detail6reduce28DeviceReduceSingleTileKernelINS2_10policy_hubIdyN4cuda3std3__44plusIdEEE10Policy1000EN6thrust24THRUST_300001_SM_1000_NS10device_ptrIdEEPdyS9_ddNS7_10__identityEEEvT0_T1_T2_T3_T4_T6_E12temp_storage+56];
	add.f64 	%fd305, %fd303, %fd304;
	ld.shared.f64 	%fd306, [_ZZN3cub18CUB_300001_SM_10006detail6reduce28DeviceReduceSingleTileKernelINS2_10policy_hubIdyN4cuda3std3__44plusIdEEE10Policy1000EN6thrust24THRUST_300001_SM_1000_NS10device_ptrIdEEPdyS9_ddNS7_10__identityEEEvT0_T1_T2_T3_T4_T6_E12temp_storage+64];
	add.f64 	%fd307, %fd305, %fd306;
	ld.shared.f64 	%fd308, [_ZZN3cub18CUB_300001_SM_10006detail6reduce28DeviceReduceSingleTileKernelINS2_10policy_hubIdyN4cuda3std3__44plusIdEEE10Policy1000EN6thrust24THRUST_300001_SM_1000_NS10device_ptrIdEEPdyS9_ddNS7_10__identityEEEvT0_T1_T2_T3_T4_T6_E12temp_storage+72];
	add.f64 	%fd309, %fd307, %fd308;
	ld.shared.f64 	%fd310, [_ZZN3cub18CUB_300001_SM_10006detail6reduce28DeviceReduceSingleTileKernelINS2_10policy_hubIdyN4cuda3std3__44plusIdEEE10Policy1000EN6thrust24THRUST_300001_SM_1000_NS10device_ptrIdEEPdyS9_ddNS7_10__identityEEEvT0_T1_T2_T3_T4_T6_E12temp_storage+80];
	add.f64 	%fd311, %fd309, %fd310;
	ld.shared.f64 	%fd312, [_ZZN3cub18CUB_300001_SM_10006detail6reduce28DeviceReduceSingleTileKernelINS2_10policy_hubIdyN4cuda3std3__44plusIdEEE10Policy1000EN6thrust24THRUST_300001_SM_1000_NS10device_ptrIdEEPdyS9_ddNS7_10__identityEEEvT0_T1_T2_T3_T4_T6_E12temp_storage+88];
	add.f64 	%fd313, %fd311, %fd312;
	ld.shared.f64 	%fd314, [_ZZN3cub18CUB_300001_SM_10006detail6reduce28DeviceReduceSingleTileKernelINS2_10policy_hubIdyN4cuda3std3__44plusIdEEE10Policy1000EN6thrust24THRUST_300001_SM_1000_NS10device_ptrIdEEPdyS9_ddNS7_10__identityEEEvT0_T1_T2_T3_T4_T6_E12temp_storage+96];
	add.f64 	%fd315, %fd313, %fd314;
	ld.shared.f64 	%fd316, [_ZZN3cub18CUB_300001_SM_10006detail6reduce28DeviceReduceSingleTileKernelINS2_10policy_hubIdyN4cuda3std3__44plusIdEEE10Policy1000EN6thrust24THRUST_300001_SM_1000_NS10device_ptrIdEEPdyS9_ddNS7_10__identityEEEvT0_T1_T2_T3_T4_T6_E12temp_storage+104];
	add.f64 	%fd317, %fd315, %fd316;
	ld.shared.f64 	%fd318, [_ZZN3cub18CUB_300001_SM_10006detail6reduce28DeviceReduceSingleTileKernelINS2_10policy_hubIdyN4cuda3std3__44plusIdEEE10Policy1000EN6thrust24THRUST_300001_SM_1000_NS10device_ptrIdEEPdyS9_ddNS7_10__identityEEEvT0_T1_T2_T3_T4_T6_E12temp_storage+112];
	add.f64 	%fd319, %fd317, %fd318;
	ld.shared.f64 	%fd320, [_ZZN3cub18CUB_300001_SM_10006detail6reduce28DeviceReduceSingleTileKernelINS2_10policy_hubIdyN4cuda3std3__44plusIdEEE10Policy1000EN6thrust24THRUST_300001_SM_1000_NS10device_ptrIdEEPdyS9_ddNS7_10__identityEEEvT0_T1_T2_T3_T4_T6_E12temp_storage+120];
	add.f64 	%fd321, %fd319, %fd320;
	ld.shared.f64 	%fd322, [_ZZN3cub18CUB_300001_SM_10006detail6reduce28DeviceReduceSingleTileKernelINS2_10policy_hubIdyN4cuda3std3__44plusIdEEE10Policy1000EN6thrust24THRUST_300001_SM_1000_NS10device_ptrIdEEPdyS9_ddNS7_10__identityEEEvT0_T1_T2_T3_T4_T6_E12temp_storage+128];
	add.f64 	%fd323, %fd321, %fd322;
	ld.shared.f64 	%fd324, [_ZZN3cub18CUB_300001_SM_10006detail6reduce28DeviceReduceSingleTileKernelINS2_10policy_hubIdyN4cuda3std3__44plusIdEEE10Policy1000EN6thrust24THRUST_300001_SM_1000_NS10device_ptrIdEEPdyS9_ddNS7_10__identityEEEvT0_T1_T2_T3_T4_T6_E12temp_storage+136];
	add.f64 	%fd347, %fd323, %fd324;
	bra.uni 	$L__BB6_49;
$L__BB6_24:
	// begin inline asm
	mov.u32 %r112, %laneid;
	// end inline asm
	and.b32  	%r163, %r2, 992;
	add.s32 	%r164, %r163, 32;
	setp.gt.u32 	%p35, %r164, %r1;
	not.b32 	%r165, %r163;
	add.s32 	%r166, %r1, %r165;
	selp.b32 	%r161, %r166, 31, %p35;
	mov.b64 	%rd61, %fd335;
	mov.b64 	{%r114, %r119}, %rd61;
	mov.b32 	%r120, 1;
	mov.b32 	%r162, -1;
	// begin inline asm
	shfl.sync.down.b32 %r113, %r114, %r120, %r161, %r162;
	// end inline asm
	// begin inline asm
	shfl.sync.down.b32 %r118, %r119, %r120, %r161, %r162;
	// end inline asm
	mov.b64 	%rd62, {%r113, %r118};
	mov.b64 	%fd225, %rd62;
	setp.lt.s32 	%p36, %r112, %r161;
	add.f64 	%fd226, %fd335, %fd225;
	selp.f64 	%fd227, %fd226, %fd335, %p36;
	mov.b64 	%rd63, %fd227;
	mov.b64 	{%r124, %r129}, %rd63;
	mov.b32 	%r130, 2;
	// begin inline asm
	shfl.sync.down.b32 %r123, %r124, %r130, %r161, %r162;
	// end inline asm
	// begin inline asm
	shfl.sync.down.b32 %r128, %r129, %r130, %r161, %r162;
	// end inline asm
	mov.b64 	%rd64, {%r123, %r128};
	mov.b64 	%fd228, %rd64;
	add.s32 	%r167, %r112, 2;
	setp.gt.s32 	%p37, %r167, %r161;
	add.f64 	%fd229, %fd227, %fd228;
	selp.f64 	%fd230, %fd227, %fd229, %p37;
	mov.b64 	%rd65, %fd230;
	mov.b64 	{%r134, %r139}, %rd65;
	mov.b32 	%r140, 4;
	// begin inline asm
	shfl.sync.down.b32 %r133, %r134, %r140, %r161, %r162;
	// end inline asm
	// begin inline asm
	shfl.sync.down.b32 %r138, %r139, %r140, %r161, %r162;
	// end inline asm
	mov.b64 	%rd66, {%r133, %r138};
	mov.b64 	%fd231, %rd66;
	add.s32 	%r168, %r112, 4;
	setp.gt.s32 	%p38, %r168, %r161;
	add.f64 	%fd232, %fd230, %fd231;
	selp.f64 	%fd233, %fd230, %fd232, %p38;
	mov.b64 	%rd67, %fd233;
	mov.b64 	{%r144, %r149}, %rd67;
	mov.b32 	%r150, 8;
	// begin inline asm
	shfl.sync.down.b32 %r143, %r144, %r150, %r161, %r162;
	// end inline asm
	// begin inline asm
	shfl.sync.down.b32 %r148, %r149, %r150, %r161, %r162;
	// end inline asm
	mov.b64 	%rd68, {%r143, %r148};
	mov.b64 	%fd234, %rd68;
	add.s32 	%r169, %r112, 8;
	setp.gt.s32 	%p39, %r169, %r161;
	add.f64 	%fd235, %fd233, %fd234;
	selp.f64 	%fd236, %fd233, %fd235, %p39;
	mov.b64 	%rd69, %fd236;
	mov.b64 	{%r154, %r159}, %rd69;
	mov.b32 	%r160, 16;
	// begin inline asm
	shfl.sync.down.b32 %r153, %r154, %r160, %r161, %r162;
	// end inline asm
	// begin inline asm
	shfl.sync.down.b32 %r158, %r159, %r160, %r161, %r162;
	// end inline asm
	mov.b64 	%rd70, {%r153, %r158};
	mov.b64 	%fd237, %rd70;
	add.s32 	%r170, %r112, 16;
	setp.gt.s32 	%p40, %r170, %r161;
	add.f64 	%fd238, %fd236, %fd237;
	selp.f64 	%fd347, %fd236, %fd238, %p40;
	setp.ne.s32 	%p41, %r112, 0;
	@%p41 bra 	$L__BB6_26;
	shr.u32 	%r171, %r2, 2;
	and.b32  	%r172, %r171, 248;
	mov.u32 	%r173, _ZZN3cub18CUB_300001_SM_10006detail6reduce28DeviceReduceSingleTileKernelINS2_10policy_hubIdyN4cuda3std3__44plusIdEEE10Policy1000EN6thrust24THRUST_300001_SM_1000_NS10device_ptrIdEEPdyS9_ddNS7_10__identityEEEvT0_T1_T2_T3_T4_T6_E12temp_storage;
	add.s32 	%r174, %r173, %r172;
	st.shared.f64 	[%r174+16], %fd347;
$L__BB6_26:
	bar.sync 	0;
	setp.ne.s32 	%p42, %r2, 0;
	@%p42 bra 	$L__BB6_49;
	setp.gt.u64 	%p43, %rd19, 32;
	ld.shared.f64 	%fd239, [_ZZN3cub18CUB_300001_SM_10006detail6reduce28DeviceReduceSingleTileKernelINS2_10policy_hubIdyN4cuda3std3__44plusIdEEE10Policy1000EN6thrust24THRUST_300001_SM_1000_NS10device_ptrIdEEPdyS9_ddNS7_10__identityEEEvT0_T1_T2_T3_T4_T6_E12temp_storage+24];
	add.f64 	%fd240, %fd347, %fd239;
	selp.f64 	%fd241, %fd240, %fd347, %p43;
	setp.gt.u64 	%p44, %rd19, 64;
	ld.shared.f64 	%fd242, [_ZZN3cub18CUB_300001_SM_10006detail6reduce28DeviceReduceSingleTileKernelINS2_10policy_hubIdyN4cuda3std3__44plusIdEEE10Policy1000EN6thrust24THRUST_300001_SM_1000_NS10device_ptrIdEEPdyS9_ddNS7_10__identityEEEvT0_T1_T2_T3_T4_T6_E12temp_storage+32];
	add.f64 	%fd243, %fd242, %fd241;
	selp.f64 	%fd244, %fd243, %fd241, %p44;
	setp.gt.u64 	%p45, %rd19, 96;
	ld.shared.f64 	%fd245, [_ZZN3cub18CUB_300001_SM_10006detail6reduce28DeviceReduceSingleTileKernelINS2_10policy_hubIdyN4cuda3std3__44plusIdEEE10Policy1000EN6thrust24THRUST_300001_SM_1000_NS10device_ptrIdEEPdyS9_ddNS7_10__identityEEEvT0_T1_T2_T3_T4_T6_E12temp_storage+40];
	add.f64 	%fd246, %fd245, %fd244;
	selp.f64 	%fd247, %fd246, %fd244, %p45;
	setp.gt.u64 	%p46, %rd19, 128;
	ld.shared.f64 	%fd248, [_ZZN3cub18CUB_300001_SM_10006detail6reduce28DeviceReduceSingleTileKernelINS2_10policy_hubIdyN4cuda3std3__44plusIdEEE10Policy1000EN6thrust24THRUST_300001_SM_1000_NS10device_ptrIdEEPdyS9_ddNS7_10__identityEEEvT0_T1_T2_T3_T4_T6_E12temp_storage+48];
	add.f64 	%fd249, %fd248, %fd247;
	selp.f64 	%fd250, %fd249, %fd247, %p46;
	setp.gt.u64 	%p47, %rd19, 160;
	ld.shared.f64 	%fd251, [_ZZN3cub18CUB_300001_SM_10006detail6reduce28DeviceReduceSingleTileKernelINS2_10policy_hubIdyN4cuda3std3__44plusIdEEE10Policy1000EN6thrust24THRUST_300001_SM_1000_NS10device_ptrIdEEPdyS9_ddNS7_10__identityEEEvT0_T1_T2_T3_T4_T6_E12temp_storage+56];
	add.f64 	%fd252, %fd251, %fd250;
	selp.f64 	%fd253, %fd252, %fd250, %p47;
	setp.gt.u64 	%p48, %rd19, 192;
	ld.shared.f64 	%fd254, [_ZZN3cub18CUB_300001_SM_10006detail6reduce28DeviceReduceSingleTileKernelINS2_10policy_hubIdyN4cuda3std3__44plusIdEEE10Policy1000EN6thrust24THRUST_300001_SM_1000_NS10device_ptrIdEEPdyS9_ddNS7_10__identityEEEvT0_T1_T2_T3_T4_T6_E12temp_storage+64];
	add.f64 	%fd255, %fd254, %fd253;
	selp.f64 	%fd256, %fd255, %fd253, %p48;
	setp.gt.u64 	%p49, %rd19, 224;
	ld.shared.f64 	%fd257, [_ZZN3cub18CUB_300001_SM_10006detail6reduce28DeviceReduceSingleTileKernelINS2_10policy_hubIdyN4cuda3std3__44plusIdEEE10Policy1000EN6thrust24THRUST_300001_SM_1000_NS10device_ptrIdEEPdyS9_ddNS7_10__identityEEEvT0_T1_T2_T3_T4_T6_E12temp_storage+72];
	add.f64 	%fd258, %fd257, %fd256;
	selp.f64 	%fd259, %fd258, %fd256, %p49;
	setp.gt.u64 	%p50, %rd19, 256;
	ld.shared.f64 	%fd260, [_ZZN3cub18CUB_300001_SM_10006detail6reduce28DeviceReduceSingleTileKernelINS2_10policy_hubIdyN4cuda3std3__44plusIdEEE10Policy1000EN6thrust24THRUST_300001_SM_1000_NS10device_ptrIdEEPdyS9_ddNS7_10__identityEEEvT0_T1_T2_T3_T4_T6_E12temp_storage+80];
	add.f64 	%fd261, %fd260, %fd259;
	selp.f64 	%fd262, %fd261, %fd259, %p50;
	setp.gt.u64 	%p51, %rd19, 288;
	ld.shared.f64 	%fd263, [_ZZN3cub18CUB_300001_SM_10006detail6reduce28DeviceReduceSingleTileKernelINS2_10policy_hubIdyN4cuda3std3__44plusIdEEE10Policy1000EN6thrust24THRUST_300001_SM_1000_NS10device_ptrIdEEPdyS9_ddNS7_10__identityEEEvT0_T1_T2_T3_T4_T6_E12temp_storage+88];
	add.f64 	%fd264, %fd263, %fd262;
	selp.f64 	%fd265, %fd264, %fd262, %p51;
	setp.gt.u64 	%p52, %rd19, 320;
	ld.shared.f64 	%fd266, [_ZZN3cub18CUB_300001_SM_10006detail6reduce28DeviceReduceSingleTileKernelINS2_10policy_hubIdyN4cuda3std3__44plusIdEEE10Policy1000EN6thrust24THRUST_300001_SM_1000_NS10device_ptrIdEEPdyS9_ddNS7_10__identityEEEvT0_T1_T2_T3_T4_T6_E12temp_storage+96];
	add.f64 	%fd267, %fd266, %fd265;
	selp.f64 	%fd268, %fd267, %fd265, %p52;
	setp.gt.u64 	%p53, %rd19, 352;
	ld.shared.f64 	%fd269, [_ZZN3cub18CUB_300001_SM_10006detail6reduce28DeviceReduceSingleTileKernelINS2_10policy_hubIdyN4cuda3std3__44plusIdEEE10Policy1000EN6thrust24THRUST_300001_SM_1000_NS10device_ptrIdEEPdyS9_ddNS7_10__identityEEEvT0_T1_T2_T3_T4_T6_E12temp_storage+104];
	add.f64 	%fd270, %fd269, %fd268;
	selp.f64 	%fd271, %fd270, %fd268, %p53;
	setp.gt.u64 	%p54, %rd19, 384;
	ld.shared.f64 	%fd272, [_ZZN3cub18CUB_300001_SM_10006detail6reduce28DeviceReduceSingleTileKernelINS2_10policy_hubIdyN4cuda3std3__44plusIdEEE10Policy1000EN6thrust24THRUST_300001_SM_1000_NS10device_ptrIdEEPdyS9_ddNS7_10__identityEEEvT0_T1_T2_T3_T4_T6_E12temp_storage+112];
	add.f64 	%fd273, %fd272, %fd271;
	selp.f64 	%fd274, %fd273, %fd271, %p54;
	setp.gt.u64 	%p55, %rd19, 416;
	ld.shared.f64 	%fd275, [_ZZN3cub18CUB_300001_SM_10006detail6reduce28DeviceReduceSingleTileKernelINS2_10policy_hubIdyN4cuda3std3__44plusIdEEE10Policy1000EN6thrust24THRUST_300001_SM_1000_NS10device_ptrIdEEPdyS9_ddNS7_10__identityEEEvT0_T1_T2_T3_T4_T6_E12temp_storage+120];
	add.f64 	%fd276, %fd275, %fd274;
	selp.f64 	%fd277, %fd276, %fd274, %p55;
	setp.gt.u64 	%p56, %rd19, 448;
	ld.shared.f64 	%fd278, [_ZZN3cub18CUB_300001_SM_10006detail6reduce28DeviceReduceSingleTileKernelINS2_10policy_hubIdyN4cuda3std3__44plusIdEEE10Policy1000EN6thrust24THRUST_300001_SM_1000_NS10device_ptrIdEEPdyS9_ddNS7_10__identityEEEvT0_T1_T2_T3_T4_T6_E12temp_storage+128];
	add.f64 	%fd279, %fd278, %fd277;
	selp.f64 	%fd280, %fd279, %fd277, %p56;
	setp.gt.u64 	%p57, %rd19, 480;
	ld.shared.f64 	%fd281, [_ZZN3cub18CUB_300001_SM_10006detail6reduce28DeviceReduceSingleTileKernelINS2_10policy_hubIdyN4cuda3std3__44plusIdEEE10Policy1000EN6thrust24THRUST_300001_SM_1000_NS10device_ptrIdEEPdyS9_ddNS7_10__identityEEEvT0_T1_T2_T3_T4_T6_E12temp_storage+136];
	add.f64 	%fd282, %fd281, %fd280;
	selp.f64 	%fd347, %fd282, %fd280, %p57;
	bra.uni 	$L__BB6_49;
$L__BB6_28:
	mov.u32 	%r24, %tid.x;
	cvt.u64.u32 	%rd6, %r24;
	mul.wide.u32 	%rd22, %r24, 8;
	add.s64 	%rd7, %rd2, %rd22;
	ld.global.f64 	%fd43, [%rd7];
	ld.global.f64 	%fd44, [%rd7+4096];
	ld.global.f64 	%fd45, [%rd7+8192];
	ld.global.f64 	%fd46, [%rd7+12288];
	ld.global.f64 	%fd47, [%rd7+16384];
	ld.global.f64 	%fd48, [%rd7+20480];
	ld.global.f64 	%fd49, [%rd7+24576];
	add.f64 	%fd50, %fd43, %fd44;
	add.f64 	%fd51, %fd50, %fd45;
	add.f64 	%fd52, %fd51, %fd46;
	add.f64 	%fd53, %fd52, %fd47;
	add.f64 	%fd54, %fd53, %fd48;
	add.f64 	%fd346, %fd54, %fd49;
	add.s64 	%rd8, %rd19, -3584;
	setp.lt.u64 	%p3, %rd8, 3584;
	mov.b64 	%rd83, 3584;
	@%p3 bra 	$L__BB6_32;
	mov.b64 	%rd83, 3584;
$L__BB6_30:
	shl.b64 	%rd24, %rd83, 3;
	add.s64 	%rd25, %rd7, %rd24;
	ld.global.f64 	%fd55, [%rd25];
	ld.global.f64 	%fd56, [%rd25+4096];
	ld.global.f64 	%fd57, [%rd25+8192];
	ld.global.f64 	%fd58, [%rd25+12288];
	ld.global.f64 	%fd59, [%rd25+16384];
	ld.global.f64 	%fd60, [%rd25+20480];
	ld.global.f64 	%fd61, [%rd25+24576];
	add.f64 	%fd62, %fd346, %fd55;
	add.f64 	%fd63, %fd62, %fd56;
	add.f64 	%fd64, %fd63, %fd57;
	add.f64 	%fd65, %fd64, %fd58;
	add.f64 	%fd66, %fd65, %fd59;
	add.f64 	%fd67, %fd66, %fd60;
	add.f64 	%fd346, %fd67, %fd61;
	sub.s64 	%rd26, %rd19, %rd83;
	setp.lt.u64 	%p4, %rd26, 3584;
	@%p4 bra 	$L__BB6_45;
	add.s64 	%rd83, %rd83, 3584;
	setp.le.u64 	%p5, %rd83, %rd8;
	@%p5 bra 	$L__BB6_30;
$L__BB6_32:
	setp.le.u64 	%p6, %rd19, %rd83;
	cvt.u32.u64 	%r42, %rd83;
	cvt.u32.u64 	%r43, %rd19;
	sub.s32 	%r44, %r43, %r42;
	setp.ge.s32 	%p7, %r24, %r44;
	or.pred  	%p8, %p6, %p7;
	@%p8 bra 	$L__BB6_45;
	not.b32 	%r47, %r24;
	add.s32 	%r48, %r47, %r43;
	sub.s32 	%r50, %r48, %r42;
	shr.u32 	%r51, %r50, 9;
	add.s32 	%r25, %r51, 1;
	and.b32  	%r26, %r25, 15;
	setp.lt.u32 	%p9, %r50, 7680;
	mov.u32 	%r242, %r24;
	@%p9 bra 	$L__BB6_36;
	and.b32  	%r52, %r25, 16777200;
	neg.s32 	%r240, %r52;
	add.s64 	%rd27, %rd83, %rd6;
	shl.b64 	%rd28, %rd27, 3;
	add.s64 	%rd29, %rd28, %rd2;
	add.s64 	%rd84, %rd29, 32768;
	mov.u32 	%r242, %r24;
$L__BB6_35:
	.pragma "nounroll";
	ld.global.f64 	%fd69, [%rd84+-32768];
	add.f64 	%fd70, %fd346, %fd69;
	ld.global.f64 	%fd71, [%rd84+-28672];
	add.f64 	%fd72, %fd70, %fd71;
	ld.global.f64 	%fd73, [%rd84+-24576];
	add.f64 	%fd74, %fd72, %fd73;
	ld.global.f64 	%fd75, [%rd84+-20480];
	add.f64 	%fd76, %fd74, %fd75;
	ld.global.f64 	%fd77, [%rd84+-16384];
	add.f64 	%fd78, %fd76, %fd77;
	ld.global.f64 	%fd79, [%rd84+-12288];
	add.f64 	%fd80, %fd78, %fd79;
	ld.global.f64 	%fd81, [%rd84+-8192];
	add.f64 	%fd82, %fd80, %fd81;
	ld.global.f64 	%fd83, [%rd84+-4096];
	add.f64 	%fd84, %fd82, %fd83;
	ld.global.f64 	%fd85, [%rd84];
	add.f64 	%fd86, %fd84, %fd85;
	ld.global.f64 	%fd87, [%rd84+4096];
	add.f64 	%fd88, %fd86, %fd87;
	ld.global.f64 	%fd89, [%rd84+8192];
	add.f64 	%fd90, %fd88, %fd89;
	ld.global.f64 	%fd91, [%rd84+12288];
	add.f64 	%fd92, %fd90, %fd91;
	ld.global.f64 	%fd93, [%rd84+16384];
	add.f64 	%fd94, %fd92, %fd93;
	ld.global.f64 	%fd95, [%rd84+20480];
	add.f64 	%fd96, %fd94, %fd95;
	ld.global.f64 	%fd97, [%rd84+24576];
	add.f64 	%fd98, %fd96, %fd97;
	ld.global.f64 	%fd99, [%rd84+28672];
	add.f64 	%fd346, %fd98, %fd99;
	add.s32 	%r242, %r242, 8192;
	add.s32 	%r240, %r240, 16;
	add.s64 	%rd84, %rd84, 65536;
	setp.ne.s32 	%p10, %r240, 0;
	@%p10 bra 	$L__BB6_35;
$L__BB6_36:
	setp.eq.s32 	%p11, %r26, 0;
	@%p11 bra 	$L__BB6_45;
	and.b32  	%r33, %r25, 7;
	setp.lt.u32 	%p12, %r26, 8;
	@%p12 bra 	$L__BB6_39;
	cvt.u64.u32 	%rd30, %r242;
	add.s64 	%rd31, %rd83, %rd30;
	shl.b64 	%rd32, %rd31, 3;
	add.s64 	%rd33, %rd2, %rd32;
	ld.global.f64 	%fd101, [%rd33];
	add.f64 	%fd102, %fd346, %fd101;
	ld.global.f64 	%fd103, [%rd33+4096];
	add.f64 	%fd104, %fd102, %fd103;
	ld.global.f64 	%fd105, [%rd33+8192];
	add.f64 	%fd106, %fd104, %fd105;
	ld.global.f64 	%fd107, [%rd33+12288];
	add.f64 	%fd108, %fd106, %fd107;
	ld.global.f64 	%fd109, [%rd33+16384];
	add.f64 	%fd110, %fd108, %fd109;
	ld.global.f64 	%fd111, [%rd33+20480];
	add.f64 	%fd112, %fd110, %fd111;
	ld.global.f64 	%fd113, [%rd33+24576];
	add.f64 	%fd114, %fd112, %fd113;
	ld.global.f64 	%fd115, [%rd33+28672];
	add.f64 	%fd346, %fd114, %fd115;
	add.s32 	%r242, %r242, 4096;
$L__BB6_39:
	setp.eq.s32 	%p13, %r33, 0;
	@%p13 bra 	$L__BB6_45;
	and.b32  	%r36, %r25, 3;
	setp.lt.u32 	%p14, %r33, 4;
	@%p14 bra 	$L__BB6_42;
	cvt.u64.u32 	%rd34, %r242;
	add.s64 	%rd35, %rd83, %rd34;
	shl.b64 	%rd36, %rd35, 3;
	add.s64 	%rd37, %rd2, %rd36;
	ld.global.f64 	%fd117, [%rd37];
	add.f64 	%fd118, %fd346, %fd117;
	ld.global.f64 	%fd119, [%rd37+4096];
	add.f64 	%fd120, %fd118, %fd119;
	ld.global.f64 	%fd121, [%rd37+8192];
	add.f64 	%fd122, %fd120, %fd121;
	ld.global.f64 	%fd123, [%rd37+12288];
	add.f64 	%fd346, %fd122, %fd123;
	add.s32 	%r242, %r242, 2048;
$L__BB6_42:
	setp.eq.s32 	%p15, %r36, 0;
	@%p15 bra 	$L__BB6_45;
	cvt.u64.u32 	%rd38, %r242;
	add.s64 	%rd39, %rd83, %rd38;
	shl.b64 	%rd40, %rd39, 3;
	add.s64 	%rd85, %rd2, %rd40;
	neg.s32 	%r245, %r36;
$L__BB6_44:
	.pragma "nounroll";
	ld.global.f64 	%fd124, [%rd85];
	add.f64 	%fd346, %fd346, %fd124;
	add.s64 	%rd85, %rd85, 4096;
	add.s32 	%r245, %r245, 1;
	setp.ne.s32 	%p16, %r245, 0;
	@%p16 bra 	$L__BB6_44;
$L__BB6_45:
	// begin inline asm
	mov.u32 %r53, %laneid;
	// end inline asm
	mov.b64 	%rd41, %fd346;
	mov.b64 	{%r55, %r60}, %rd41;
	mov.b32 	%r61, 1;
	mov.b32 	%r102, 31;
	mov.b32 	%r103, -1;
	// begin inline asm
	shfl.sync.down.b32 %r54, %r55, %r61, %r102, %r103;
	// end inline asm
	// begin inline asm
	shfl.sync.down.b32 %r59, %r60, %r61, %r102, %r103;
	// end inline asm
	mov.b64 	%rd42, {%r54, %r59};
	mov.b64 	%fd125, %rd42;
	setp.gt.s32 	%p17, %r53, 30;
	add.f64 	%fd126, %fd346, %fd125;
	selp.f64 	%fd127, %fd346, %fd126, %p17;
	mov.b64 	%rd43, %fd127;
	mov.b64 	{%r65, %r70}, %rd43;
	mov.b32 	%r71, 2;
	// begin inline asm
	shfl.sync.down.b32 %r64, %r65, %r71, %r102, %r103;
	// end inline asm
	// begin inline asm
	shfl.sync.down.b32 %r69, %r70, %r71, %r102, %r103;
	// end inline asm
	mov.b64 	%rd44, {%r64, %r69};
	mov.b64 	%fd128, %rd44;
	setp.gt.s32 	%p18, %r53, 29;
	add.f64 	%fd129, %fd127, %fd128;
	selp.f64 	%fd130, %fd127, %fd129, %p18;
	mov.b64 	%rd45, %fd130;
	mov.b64 	{%r75, %r80}, %rd45;
	mov.b32 	%r81, 4;
	// begin inline asm
	shfl.sync.down.b32 %r74, %r75, %r81, %r102, %r103;
	// end inline asm
	// begin inline asm
	shfl.sync.down.b32 %r79, %r80, %r81, %r102, %r103;
	// end inline asm
	mov.b64 	%rd46, {%r74, %r79};
	mov.b64 	%fd131, %rd46;
	setp.gt.s32 	%p19, %r53, 27;
	add.f64 	%fd132, %fd130, %fd131;
	selp.f64 	%fd133, %fd130, %fd132, %p19;
	mov.b64 	%rd47, %fd133;
	mov.b64 	{%r85, %r90}, %rd47;
	mov.b32 	%r91, 8;
	// begin inline asm
	shfl.sync.down.b32 %r84, %r85, %r91, %r102, %r103;
	// end inline asm
	// begin inline asm
	shfl.sync.down.b32 %r89, %r90, %r91, %r102, %r103;
	// end inline asm
	mov.b64 	%rd48, {%r84, %r89};
	mov.b64 	%fd134, %rd48;
	setp.gt.s32 	%p20, %r53, 23;
	add.f64 	%fd135, %fd133, %fd134;
	selp.f64 	%fd136, %fd133, %fd135, %p20;
	mov.b64 	%rd49, %fd136;
	mov.b64 	{%r95, %r100}, %rd49;
	mov.b32 	%r101, 16;
	// begin inline asm
	shfl.sync.down.b32 %r94, %r95, %r101, %r102, %r103;
	// end inline asm
	// begin inline asm
	shfl.sync.down.b32 %r99, %r100, %r101, %r102, %r103;
	// end inline asm
	mov.b64 	%rd50, {%r94, %r99};
	mov.b64 	%fd137, %rd50;
	setp.gt.s32 	%p21, %r53, 15;
	add.f64 	%fd38, %fd136, %fd137;
	selp.f64 	%fd347, %fd136, %fd38, %p21;
	setp.ne.s32 	%p22, %r53, 0;
	@%p22 bra 	$L__BB6_47;
	shr.u32 	%r104, %r24, 2;
	and.b32  	%r105, %r104, 248;
	mov.u32 	%r106, _ZZN3cub18CUB_300001_SM_10006detail6reduce28DeviceReduceSingleTileKernelINS2_10policy_hubIdyN4cuda3std3__44plusIdEEE10Policy1000EN6thrust24THRUST_300001_SM_1000_NS10device_ptrIdEEPdyS9_ddNS7_10__identityEEEvT0_T1_T2_T3_T4_T6_E12temp_storage;
	add.s32 	%r107, %r106, %r105;
	st.shared.f64 	[%r107+16], %fd38;
$L__BB6_47:
	bar.sync 	0;
	setp.ne.s32 	%p23, %r24, 0;
	@%p23 bra 	$L__BB6_49;
	ld.shared.f64 	%fd138, [_ZZN3cub18CUB_300001_SM_10006detail6reduce28DeviceReduceSingleTileKernelINS2_10policy_hubIdyN4cuda3std3__44plusIdEEE10Policy1000EN6thrust24THRUST_300001_SM_1000_NS10device_ptrIdEEPdyS9_ddNS7_10__identityEEEvT0_T1_T2_T3_T4_T6_E12temp_storage+24];
	add.f64 	%fd139, %fd347, %fd138;
	ld.shared.f64 	%fd140, [_ZZN3cub18CUB_300001_SM_10006detail6reduce28DeviceReduceSingleTileKernelINS2_10policy_hubIdyN4cuda3std3__44plusIdEEE10Policy1000EN6thrust24THRUST_300001_SM_1000_NS10device_ptrIdEEPdyS9_ddNS7_10__identityEEEvT0_T1_T2_T3_T4_T6_E12temp_storage+32];
	add.f64 	%fd141, %fd139, %fd140;
	ld.shared.f64 	%fd142, [_ZZN3cub18CUB_300001_SM_10006detail6reduce28DeviceReduceSingleTileKernelINS2_10policy_hubIdyN4cuda3std3__44plusIdEEE10Policy1000EN6thrust24THRUST_300001_SM_1000_NS10device_ptrIdEEPdyS9_ddNS7_10__identityEEEvT0_T1_T2_T3_T4_T6_E12temp_storage+40];
	add.f64 	%fd143, %fd141, %fd142;
	ld.shared.f64 	%fd144, [_ZZN3cub18CUB_300001_SM_10006detail6reduce28DeviceReduceSingleTileKernelINS2_10policy_hubIdyN4cuda3std3__44plusIdEEE10Policy1000EN6thrust24THRUST_300001_SM_1000_NS10device_ptrIdEEPdyS9_ddNS7_10__identityEEEvT0_T1_T2_T3_T4_T6_E12temp_storage+48];
	add.f64 	%fd145, %fd143, %fd144;
	ld.shared.f64 	%fd146, [_ZZN3cub18CUB_300001_SM_10006detail6reduce28DeviceReduceSingleTileKernelINS2_10policy_hubIdyN4cuda3std3__44plusIdEEE10Policy1000EN6thrust24THRUST_300001_SM_1000_NS10device_ptrIdEEPdyS9_ddNS7_10__identityEEEvT0_T1_T2_T3_T4_T6_E12temp_storage+56];
	add.f64 	%fd147, %fd145, %fd146;
	ld.shared.f64 	%fd148, [_ZZN3cub18CUB_300001_SM_10006detail6reduce28DeviceReduceSingleTileKernelINS2_10policy_hubIdyN4cuda3std3__44plusIdEEE10Policy1000EN6thrust24THRUST_300001_SM_1000_NS10device_ptrIdEEPdyS9_ddNS7_10__identityEEEvT0_T1_T2_T3_T4_T6_E12temp_storage+64];
	add.f64 	%fd149, %fd147, %fd148;
	ld.shared.f64 	%fd150, [_ZZN3cub18CUB_300001_SM_10006detail6reduce28DeviceReduceSingleTileKernelINS2_10policy_hubIdyN4cuda3std3__44plusIdEEE10Policy1000EN6thrust24THRUST_300001_SM_1000_NS10device_ptrIdEEPdyS9_ddNS7_10__identityEEEvT0_T1_T2_T3_T4_T6_E12temp_storage+72];
	add.f64 	%fd151, %fd149, %fd150;
	ld.shared.f64 	%fd152, [_ZZN3cub18CUB_300001_SM_10006detail6reduce28DeviceReduceSingleTileKernelINS2_10policy_hubIdyN4cuda3std3__44plusIdEEE10Policy1000EN6thrust24THRUST_300001_SM_1000_NS10device_ptrIdEEPdyS9_ddNS7_10__identityEEEvT0_T1_T2_T3_T4_T6_E12temp_storage+80];
	add.f64 	%fd153, %fd151, %fd152;
	ld.shared.f64 	%fd154, [_ZZN3cub18CUB_300001_SM_10006detail6reduce28DeviceReduceSingleTileKernelINS2_10policy_hubIdyN4cuda3std3__44plusIdEEE10Policy1000EN6thrust24THRUST_300001_SM_1000_NS10device_ptrIdEEPdyS9_ddNS7_10__identityEEEvT0_T1_T2_T3_T4_T6_E12temp_storage+88];
	add.f64 	%fd155, %fd153, %fd154;
	ld.shared.f64 	%fd156, [_ZZN3cub18CUB_300001_SM_10006detail6reduce28DeviceReduceSingleTileKernelINS2_10policy_hubIdyN4cuda3std3__44plusIdEEE10Policy1000EN6thrust24THRUST_300001_SM_1000_NS10device_ptrIdEEPdyS9_ddNS7_10__identityEEEvT0_T1_T2_T3_T4_T6_E12temp_storage+96];
	add.f64 	%fd157, %fd155, %fd156;
	ld.shared.f64 	%fd158, [_ZZN3cub18CUB_300001_SM_10006detail6reduce28DeviceReduceSingleTileKernelINS2_10policy_hubIdyN4cuda3std3__44plusIdEEE10Policy1000EN6thrust24THRUST_300001_SM_1000_NS10device_ptrIdEEPdyS9_ddNS7_10__identityEEEvT0_T1_T2_T3_T4_T6_E12temp_storage+104];
	add.f64 	%fd159, %fd157, %fd158;
	ld.shared.f64 	%fd160, [_ZZN3cub18CUB_300001_SM_10006detail6reduce28DeviceReduceSingleTileKernelINS2_10policy_hubIdyN4cuda3std3__44plusIdEEE10Policy1000EN6thrust24THRUST_300001_SM_1000_NS10device_ptrIdEEPdyS9_ddNS7_10__identityEEEvT0_T1_T2_T3_T4_T6_E12temp_storage+112];
	add.f64 	%fd161, %fd159, %fd160;
	ld.shared.f64 	%fd162, [_ZZN3cub18CUB_300001_SM_10006detail6reduce28DeviceReduceSingleTileKernelINS2_10policy_hubIdyN4cuda3std3__44plusIdEEE10Policy1000EN6thrust24THRUST_300001_SM_1000_NS10device_ptrIdEEPdyS9_ddNS7_10__identityEEEvT0_T1_T2_T3_T4_T6_E12temp_storage+120];
	add.f64 	%fd163, %fd161, %fd162;
	ld.shared.f64 	%fd164, [_ZZN3cub18CUB_300001_SM_10006detail6reduce28DeviceReduceSingleTileKernelINS2_10policy_hubIdyN4cuda3std3__44plusIdEEE10Policy1000EN6thrust24THRUST_300001_SM_1000_NS10device_ptrIdEEPdyS9_ddNS7_10__identityEEEvT0_T1_T2_T3_T4_T6_E12temp_storage+128];
	add.f64 	%fd165, %fd163, %fd164;
	ld.shared.f64 	%fd166, [_ZZN3cub18CUB_300001_SM_10006detail6reduce28DeviceReduceSingleTileKernelINS2_10policy_hubIdyN4cuda3std3__44plusIdEEE10Policy1000EN6thrust24THRUST_300001_SM_1000_NS10device_ptrIdEEPdyS9_ddNS7_10__identityEEEvT0_T1_T2_T3_T4_T6_E12temp_storage+136];
	add.f64 	%fd347, %fd165, %fd166;
$L__BB6_49:
	mov.u32 	%r230, %tid.x;
	setp.ne.s32 	%p65, %r230, 0;
	@%p65 bra 	$L__BB6_51;
	add.f64 	%fd325, %fd42, %fd347;
	st.global.f64 	[%rd1], %fd325;
$L__BB6_51:
	ret;

}
	// .globl	_ZN3cub18CUB_300001_SM_10006detail6reduce18DeviceReduceKernelINS2_10policy_hubIdyN4cuda3std3__44plusIdEEE10Policy1000EN6thrust24THRUST_300001_SM_1000_NS10device_ptrIdEEyS9_dNS7_10__identityEEEvT0_PT3_T1_NS0_13GridEvenShareISK_EET2_T4_
.visible .entry _ZN3cub18CUB_300001_SM_10006detail6reduce18DeviceReduceKernelINS2_10policy_hubIdyN4cuda3std3__44plusIdEEE10Policy1000EN6thrust24THRUST_300001_SM_1000_NS10device_ptrIdEEyS9_dNS7_10__identityEEEvT0_PT3_T1_NS0_13GridEvenShareISK_EET2_T4_(
	.param .align 8 .b8 _ZN3cub18CUB_300001_SM_10006detail6reduce18DeviceReduceKernelINS2_10policy_hubIdyN4cuda3std3__44plusIdEEE10Policy1000EN6thrust24THRUST_300001_SM_1000_NS10device_ptrIdEEyS9_dNS7_10__identityEEEvT0_PT3_T1_NS0_13GridEvenShareISK_EET2_T4__param_0[8],
	.param .u64 .ptr .align 1 _ZN3cub18CUB_300001_SM_10006detail6reduce18DeviceReduceKernelINS2_10policy_hubIdyN4cuda3std3__44plusIdEEE10Policy1000EN6thrust24THRUST_300001_SM_1000_NS10device_ptrIdEEyS9_dNS7_10__identityEEEvT0_PT3_T1_NS0_13GridEvenShareISK_EET2_T4__param_1,
	.param .u64 _ZN3cub18CUB_300001_SM_10006detail6reduce18DeviceReduceKernelINS2_10policy_hubIdyN4cuda3std3__44plusIdEEE10Policy1000EN6thrust24THRUST_300001_SM_1000_NS10device_ptrIdEEyS9_dNS7_10__identityEEEvT0_PT3_T1_NS0_13GridEvenShareISK_EET2_T4__param_2,
	.param .align 8 .b8 _ZN3cub18CUB_300001_SM_10006detail6reduce18DeviceReduceKernelINS2_10policy_hubIdyN4cuda3std3__44plusIdEEE10Policy1000EN6thrust24THRUST_300001_SM_1000_NS10device_ptrIdEEyS9_dNS7_10__identityEEEvT0_PT3_T1_NS0_13GridEvenShareISK_EET2_T4__param_3[72],
	.param .align 1 .b8 _ZN3cub18CUB_300001_SM_10006detail6reduce18DeviceReduceKernelINS2_10policy_hubIdyN4cuda3std3__44plusIdEEE10Policy1000EN6thrust24THRUST_300001_SM_1000_NS10device_ptrIdEEyS9_dNS7_10__identityEEEvT0_PT3_T1_NS0_13GridEvenShareISK_EET2_T4__param_4[1],
	.param .align 1 .b8 _ZN3cub18CUB_300001_SM_10006detail6reduce18DeviceReduceKernelINS2_10policy_hubIdyN4cuda3std3__44plusIdEEE10Policy1000EN6thrust24THRUST_300001_SM_1000_NS10device_ptrIdEEyS9_dNS7_10__identityEEEvT0_PT3_T1_NS0_13GridEvenShareISK_EET2_T4__param_5[1]
)
.maxntid 512
{
	.reg .pred 	%p<65>;
	.reg .b16 	%rs<4>;
	.reg .b32 	%r<280>;
	.reg .b64 	%rd<107>;
	.reg .b64 	%fd<344>;
	// demoted variable
	.shared .align 8 .b8 _ZZN3cub18CUB_300001_SM_10006detail6reduce18DeviceReduceKernelINS2_10policy_hubIdyN4cuda3std3__44plusIdEEE10Policy1000EN6thrust24THRUST_300001_SM_1000_NS10device_ptrIdEEyS9_dNS7_10__identityEEEvT0_PT3_T1_NS0_13GridEvenShareISK_EET2_T4_E12temp_storage[152];
	ld.param.u64 	%rd1, [_ZN3cub18CUB_300001_SM_10006detail6reduce18DeviceReduceKernelINS2_10policy_hubIdyN4cuda3std3__44plusIdEEE10Policy1000EN6thrust24THRUST_300001_SM_1000_NS10device_ptrIdEEyS9_dNS7_10__identityEEEvT0_PT3_T1_NS0_13GridEvenShareISK_EET2_T4__param_3+32];
	ld.param.u32 	%r1, [_ZN3cub18CUB_300001_SM_10006detail6reduce18DeviceReduceKernelINS2_10policy_hubIdyN4cuda3std3__44plusIdEEE10Policy1000EN6thrust24THRUST_300001_SM_1000_NS10device_ptrIdEEyS9_dNS7_10__identityEEEvT0_PT3_T1_NS0_13GridEvenShareISK_EET2_T4__param_3+40];
	ld.param.u64 	%rd26, [_ZN3cub18CUB_300001_SM_10006detail6reduce18DeviceReduceKernelINS2_10policy_hubIdyN4cuda3std3__44plusIdEEE10Policy1000EN6thrust24THRUST_300001_SM_1000_NS10device_ptrIdEEyS9_dNS7_10__identityEEEvT0_PT3_T1_NS0_13GridEvenShareISK_EET2_T4__param_0];
	cvta.to.global.u64 	%rd2, %rd26;
	mov.u32 	%r2, %ctaid.x;
	mul.lo.s32 	%r50, %r1, 3584;
	cvt.s64.s32 	%rd3, %r50;
	mul.lo.s32 	%r51, %r2, 3584;
	cvt.u64.u32 	%rd4, %r51;
	sub.s64 	%rd5, %rd1, %rd4;
	setp.gt.u64 	%p1, %rd5, 3583;
	@%p1 bra 	$L__BB7_25;
	cvt.u32.u64 	%r136, %rd4;
	cvt.u32.u64 	%r3, %rd1;
	sub.s32 	%r4, %r3, %r136;
	mov.u32 	%r5, %tid.x;
	setp.ge.s32 	%p23, %r5, %r4;
	mov.f64 	%fd332, 0d0000000000000000;
	mov.u32 	%r267, %r5;
	@%p23 bra 	$L__BB7_3;
	add.s32 	%r138, %r136, %r5;
	mul.wide.u32 	%rd60, %r138, 8;
	add.s64 	%rd61, %rd2, %rd60;
	ld.global.f64 	%fd332, [%rd61];
	add.s32 	%r267, %r5, 512;
$L__BB7_3:
	setp.ge.s32 	%p24, %r267, %r4;
	@%p24 bra 	$L__BB7_16;
	not.b32 	%r140, %r267;
	add.s32 	%r141, %r140, %r3;
	sub.s32 	%r142, %r141, %r136;
	shr.u32 	%r143, %r142, 9;
	add.s32 	%r8, %r143, 1;
	and.b32  	%r9, %r8, 15;
	setp.lt.u32 	%p25, %r142, 7680;
	@%p25 bra 	$L__BB7_7;
	and.b32  	%r144, %r8, 16777200;
	neg.s32 	%r265, %r144;
	mul.wide.u32 	%rd62, %r2, 28672;
	mul.wide.u32 	%rd63, %r267, 8;
	add.s64 	%rd64, %rd62, %rd63;
	add.s64 	%rd65, %rd64, %rd2;
	add.s64 	%rd101, %rd65, 32768;
$L__BB7_6:
	.pragma "nounroll";
	ld.global.f64 	%fd167, [%rd101+-32768];
	add.f64 	%fd168, %fd332, %fd167;
	ld.global.f64 	%fd169, [%rd101+-28672];
	add.f64 	%fd170, %fd168, %fd169;
	ld.global.f64 	%fd171, [%rd101+-24576];
	add.f64 	%fd172, %fd170, %fd171;
	ld.global.f64 	%fd173, [%rd101+-20480];
	add.f64 	%fd174, %fd172, %fd173;
	ld.global.f64 	%fd175, [%rd101+-16384];
	add.f64 	%fd176, %fd174, %fd175;
	ld.global.f64 	%fd177, [%rd101+-12288];
	add.f64 	%fd178, %fd176, %fd177;
	ld.global.f64 	%fd179, [%rd101+-8192];
	add.f64 	%fd180, %fd178, %fd179;
	ld.global.f64 	%fd181, [%rd101+-4096];
	add.f64 	%fd182, %fd180, %fd181;
	ld.global.f64 	%fd183, [%rd101];
	add.f64 	%fd184, %fd182, %fd183;
	ld.global.f64 	%fd185, [%rd101+4096];
	add.f64 	%fd186, %fd184, %fd185;
	ld.global.f64 	%fd187, [%rd101+8192];
	add.f64 	%fd188, %fd186, %fd187;
	ld.global.f64 	%fd189, [%rd101+12288];
	add.f64 	%fd190, %fd188, %fd189;
	ld.global.f64 	%fd191, [%rd101+16384];
	add.f64 	%fd192, %fd190, %fd191;
	ld.global.f64 	%fd193, [%rd101+20480];
	add.f64 	%fd194, %fd192, %fd193;
	ld.global.f64 	%fd195, [%rd101+24576];
	add.f64 	%fd196, %fd194, %fd195;
	ld.global.f64 	%fd197, [%rd101+28672];
	add.f64 	%fd332, %fd196, %fd197;
	add.s32 	%r267, %r267, 8192;
	add.s32 	%r265, %r265, 16;
	add.s64 	%rd101, %rd101, 65536;
	setp.ne.s32 	%p26, %r265, 0;
	@%p26 bra 	$L__BB7_6;
$L__BB7_7:
	setp.eq.s32 	%p27, %r9, 0;
	@%p27 bra 	$L__BB7_16;
	and.b32  	%r16, %r8, 7;
	setp.lt.u32 	%p28, %r9, 8;
	@%p28 bra 	$L__BB7_10;
	cvt.s64.s32 	%rd66, %r267;
	add.s64 	%rd67, %rd66, %rd4;
	shl.b64 	%rd68, %rd67, 3;
	add.s64 	%rd69, %rd2, %rd68;
	ld.global.f64 	%fd199, [%rd69];
	add.f64 	%fd200, %fd332, %fd199;
	ld.global.f64 	%fd201, [%rd69+4096];
	add.f64 	%fd202, %fd200, %fd201;
	ld.global.f64 	%fd203, [%rd69+8192];
	add.f64 	%fd204, %fd202, %fd203;
	ld.global.f64 	%fd205, [%rd69+12288];
	add.f64 	%fd206, %fd204, %fd205;
	ld.global.f64 	%fd207, [%rd69+16384];
	add.f64 	%fd208, %fd206, %fd207;
	ld.global.f64 	%fd209, [%rd69+20480];
	add.f64 	%fd210, %fd208, %fd209;
	ld.global.f64 	%fd211, [%rd69+24576];
	add.f64 	%fd212, %fd210, %fd211;
	ld.global.f64 	%fd213, [%rd69+28672];
	add.f64 	%fd332, %fd212, %fd213;
	add.s32 	%r267, %r267, 4096;
$L__BB7_10:
	setp.eq.s32 	%p29, %r16, 0;
	@%p29 bra 	$L__BB7_16;
	and.b32  	%r19, %r8, 3;
	setp.lt.u32 	%p30, %r16, 4;
	@%p30 bra 	$L__BB7_13;
	cvt.s64.s32 	%rd70, %r267;
	add.s64 	%rd71, %rd70, %rd4;
	shl.b64 	%rd72, %rd71, 3;
	add.s64 	%rd73, %rd2, %rd72;
	ld.global.f64 	%fd215, [%rd73];
	add.f64 	%fd216, %fd332, %fd215;
	ld.global.f64 	%fd217, [%rd73+4096];
	add.f64 	%fd218, %fd216, %fd217;
	ld.global.f64 	%fd219, [%rd73+8192];
	add.f64 	%fd220, %fd218, %fd219;
	ld.global.f64 	%fd221, [%rd73+12288];
	add.f64 	%fd332, %fd220, %fd221;
	add.s32 	%r267, %r267, 2048;
$L__BB7_13:
	setp.eq.s32 	%p31, %r19, 0;
	@%p31 bra 	$L__BB7_16;
	mul.wide.u32 	%rd74, %r2, 28672;
	add.s64 	%rd9, %rd2, %rd74;
	neg.s32 	%r270, %r19;
$L__BB7_15:
	.pragma "nounroll";
	mul.wide.s32 	%rd75, %r267, 8;
	add.s64 	%rd76, %rd9, %rd75;
	ld.global.f64 	%fd222, [%rd76];
	add.f64 	%fd332, %fd332, %fd222;
	add.s32 	%r267, %r267, 512;
	add.s32 	%r270, %r270, 1;
	setp.ne.s32 	%p32, %r270, 0;
	@%p32 bra 	$L__BB7_15;
$L__BB7_16:
	setp.lt.s32 	%p33, %r4, 512;
	@%p33 bra 	$L__BB7_21;
	// begin inline asm
	mov.u32 %r208, %laneid;
	// end inline asm
	mov.b64 	%rd87, %fd332;
	mov.b64 	{%r210, %r215}, %rd87;
	mov.b32 	%r216, 1;
	mov.b32 	%r257, 31;
	mov.b32 	%r258, -1;
	// begin inline asm
	shfl.sync.down.b32 %r209, %r210, %r216, %r257, %r258;
	// end inline asm
	// begin inline asm
	shfl.sync.down.b32 %r214, %r215, %r216, %r257, %r258;
	// end inline asm
	mov.b64 	%rd88, {%r209, %r214};
	mov.b64 	%fd281, %rd88;
	setp.gt.s32 	%p57, %r208, 30;
	add.f64 	%fd282, %fd332, %fd281;
	selp.f64 	%fd283, %fd332, %fd282, %p57;
	mov.b64 	%rd89, %fd283;
	mov.b64 	{%r220, %r225}, %rd89;
	mov.b32 	%r226, 2;
	// begin inline asm
	shfl.sync.down.b32 %r219, %r220, %r226, %r257, %r258;
	// end inline asm
	// begin inline asm
	shfl.sync.down.b32 %r224, %r225, %r226, %r257, %r258;
	// end inline asm
	mov.b64 	%rd90, {%r219, %r224};
	mov.b64 	%fd284, %rd90;
	setp.gt.s32 	%p58, %r208, 29;
	add.f64 	%fd285, %fd283, %fd284;
	selp.f64 	%fd286, %fd283, %fd285, %p58;
	mov.b64 	%rd91, %fd286;
	mov.b64 	{%r230, %r235}, %rd91;
	mov.b32 	%r236, 4;
	// begin inline asm
	shfl.sync.down.b32 %r229, %r230, %r236, %r257, %r258;
	// end inline asm
	// begin inline asm
	shfl.sync.down.b32 %r234, %r235, %r236, %r257, %r258;
	// end inline asm
	mov.b64 	%rd92, {%r229, %r234};
	mov.b64 	%fd287, %rd92;
	setp.gt.s32 	%p59, %r208, 27;
	add.f64 	%fd288, %fd286, %fd287;
	selp.f64 	%fd289, %fd286, %fd288, %p59;
	mov.b64 	%rd93, %fd289;
	mov.b64 	{%r240, %r245}, %rd93;
	mov.b32 	%r246, 8;
	// begin inline asm
	shfl.sync.down.b32 %r239, %r240, %r246, %r257, %r258;
	// end inline asm
	// begin inline asm
	shfl.sync.down.b32 %r244, %r245, %r246, %r257, %r258;
	// end inline asm
	mov.b64 	%rd94, {%r239, %r244};
	mov.b64 	%fd290, %rd94;
	setp.gt.s32 	%p60, %r208, 23;
	add.f64 	%fd291, %fd289, %fd290;
	selp.f64 	%fd292, %fd289, %fd291, %p60;
	mov.b64 	%rd95, %fd292;
	mov.b64 	{%r250, %r255}, %rd95;
	mov.b32 	%r256, 16;
	// begin inline asm
	shfl.sync.down.b32 %r249, %r250, %r256, %r257, %r258;
	// end inline asm
	// begin inline asm
	shfl.sync.down.b32 %r254, %r255, %r256, %r257, %r258;
	// end inline asm
	mov.b64 	%rd96, {%r249, %r254};
	mov.b64 	%fd293, %rd96;
	setp.gt.s32 	%p61, %r208, 15;
	add.f64 	%fd16, %fd292, %fd293;
	selp.f64 	%fd343, %fd292, %fd16, %p61;
	setp.ne.s32 	%p62, %r208, 0;
	@%p62 bra 	$L__BB7_19;
	shr.u32 	%r259, %r5, 2;
	and.b32  	%r260, %r259, 248;
	mov.u32 	%r261, _ZZN3cub18CUB_300001_SM_10006detail6reduce18DeviceReduceKernelINS2_10policy_hubIdyN4cuda3std3__44plusIdEEE10Policy1000EN6thrust24THRUST_300001_SM_1000_NS10device_ptrIdEEyS9_dNS7_10__identityEEEvT0_PT3_T1_NS0_13GridEvenShareISK_EET2_T4_E12temp_storage;
	add.s32 	%r262, %r261, %r260;
	st.shared.f64 	[%r262+16], %fd16;
$L__BB7_19:
	bar.sync 	0;
	setp.ne.s32 	%p63, %r5, 0;
	@%p63 bra 	$L__BB7_46;
	ld.shared.f64 	%fd294, [_ZZN3cub18CUB_300001_SM_10006detail6reduce18DeviceReduceKernelINS2_10policy_hubIdyN4cuda3std3__44plusIdEEE10Policy1000EN6thrust24THRUST_300001_SM_1000_NS10device_ptrIdEEyS9_dNS7_10__identityEEEvT0_PT3_T1_NS0_13GridEvenShareISK_EET2_T4_E12temp_storage+24];
	add.f64 	%fd295, %fd343, %fd294;
	ld.shared.f64 	%fd296, [_ZZN3cub18CUB_300001_SM_10006detail6reduce18DeviceReduceKernelINS2_10policy_hubIdyN4cuda3std3__44plusIdEEE10Policy1000EN6thrust24THRUST_300001_SM_1000_NS10device_ptrIdEEyS9_dNS7_10__identityEEEvT0_PT3_T1_NS0_13GridEvenShareISK_EET2_T4_E12temp_storage+32];
	add.f64 	%fd297, %fd295, %fd296;
	ld.shared.f64 	%fd298, [_ZZN3cub18CUB_300001_SM_10006detail6reduce18DeviceReduceKernelINS2_10policy_hubIdyN4cuda3std3__44plusIdEEE10Policy1000EN6thrust24THRUST_300001_SM_1000_NS10device_ptrIdEEyS9_dNS7_10__identityEEEvT0_PT3_T1_NS0_13GridEvenShareISK_EET2_T4_E12temp_storage+40];
	add.f64 	%fd299, %fd297, %fd298;
	ld.shared.f64 	%fd300, [_ZZN3cub18CUB_300001_SM_10006detail6reduce18DeviceReduceKernelINS2_10policy_hubIdyN4cuda3std3__44plusIdEEE10Policy1000EN6thrust24THRUST_300001_SM_1000_NS10device_ptrIdEEyS9_dNS7_10__identityEEEvT0_PT3_T1_NS0_13GridEvenShareISK_EET2_T4_E12temp_storage+48];
	add.f64 	%fd301, %fd299, %fd300;
	ld.shared.f64 	%fd302, [_ZZN3cub18CUB_300001_SM_10006detail6reduce18DeviceReduceKernelINS2_10policy_hubIdyN4cuda3std3__44plusIdEEE10Policy1000EN6thrust24THRUST_300001_SM_1000_NS10device_ptrIdEEyS9_dNS7_10__identityEEEvT0_PT3_T1_NS0_13GridEvenShareISK_EET2_T4_E12temp_storage+56];
	add.f64 	%fd303, %fd301, %fd302;
	ld.shared.f64 	%fd304, [_ZZN3cub18CUB_300001_SM_10006detail6reduce18DeviceReduceKernelINS2_10policy_hubIdyN4cuda3std3__44plusIdEEE10Policy1000EN6thrust24THRUST_300001_SM_1000_NS10device_ptrIdEEyS9_dNS7_10__identityEEEvT0_PT3_T1_NS0_13GridEvenShareISK_EET2_T4_E12temp_storage+64];
	add.f64 	%fd305, %fd303, %fd304;
	ld.shared.f64 	%fd306, [_ZZN3cub18CUB_300001_SM_10006detail6reduce18DeviceReduceKernelINS2_10policy_hubIdyN4cuda3std3__44plusIdEEE10Policy1000EN6thrust24THRUST_300001_SM_1000_NS10device_ptrIdEEyS9_dNS7_10__identityEEEvT0_PT3_T1_NS0_13GridEvenShareISK_EET2_T4_E12temp_storage+72];
	add.f64 	%fd307, %fd305, %fd306;
	ld.shared.f64 	%fd308, [_ZZN3cub18CUB_300001_SM_10006detail6reduce18DeviceReduceKernelINS2_10policy_hubIdyN4cuda3std3__44plusIdEEE10Policy1000EN6thrust24THRUST_300001_SM_1000_NS10device_ptrIdEEyS9_dNS7_10__identityEEEvT0_PT3_T1_NS0_13GridEvenShareISK_EET2_T4_E12temp_storage+80];
	add.f64 	%fd309, %fd307, %fd308;
	ld.shared.f64 	%fd310, [_ZZN3cub18CUB_300001_SM_10006detail6reduce18DeviceReduceKernelINS2_10policy_hubIdyN4cuda3std3__44plusIdEEE10Policy1000EN6thrust24THRUST_300001_SM_1000_NS10device_ptrIdEEyS9_dNS7_10__identityEEEvT0_PT3_T1_NS0_13GridEvenShareISK_EET2_T4_E12temp_storage+88];
	add.f64 	%fd311, %fd309, %fd310;
	ld.shared.f64 	%fd312, [_ZZN3cub18CUB_300001_SM_10006detail6reduce18DeviceReduceKernelINS2_10policy_hubIdyN4cuda3std3__44plusIdEEE10Policy1000EN6thrust24THRUST_300001_SM_1000_NS10device_ptrIdEEyS9_dNS7_10__identityEEEvT0_PT3_T1_NS0_13GridEvenShareISK_EET2_T4_E12temp_storage+96];
	add.f64 	%fd313, %fd311, %fd312;
	ld.shared.f64 	%fd314, [_ZZN3cub18CUB_300001_SM_10006detail6reduce18DeviceReduceKernelINS2_10policy_hubIdyN4cuda3std3__44plusIdEEE10Policy1000EN6thrust24THRUST_300001_SM_1000_NS10device_ptrIdEEyS9_dNS7_10__identityEEEvT0_PT3_T1_NS0_13GridEvenShareISK_EET2_T4_E12temp_storage+104];
	add.f64 	%fd315, %fd313, %fd314;
	ld.shared.f64 	%fd316, [_ZZN3cub18CUB_300001_SM_10006detail6reduce18DeviceReduceKernelINS2_10policy_hubIdyN4cuda3std3__44plusIdEEE10Policy1000EN6thrust24THRUST_300001_SM_1000_NS10device_ptrIdEEyS9_dNS7_10__identityEEEvT0_PT3_T1_NS0_13GridEvenShareISK_EET2_T4_E12temp_storage+112];
	add.f64 	%fd317, %fd315, %fd316;
	ld.shared.f64 	%fd318, [_ZZN3cub18CUB_300001_SM_10006detail6reduce18DeviceReduceKernelINS2_10policy_hubIdyN4cuda3std3__44plusIdEEE10Policy1000EN6thrust24THRUST_300001_SM_1000_NS10device_ptrIdEEyS9_dNS7_10__identityEEEvT0_PT3_T1_NS0_13GridEvenShareISK_EET2_T4_E12temp_storage+120];
	add.f64 	%fd319, %fd317, %fd318;
	ld.shared.f64 	%fd320, [_ZZN3cub18CUB_300001_SM_10006detail6reduce18DeviceReduceKernelINS2_10policy_hubIdyN4cuda3std3__44plusIdEEE10Policy1000EN6thrust24THRUST_300001_SM_1000_NS10device_ptrIdEEyS9_dNS7_10__identityEEEvT0_PT3_T1_NS0_13GridEvenShareISK_EET2_T4_E12temp_storage+128];
	add.f64 	%fd321, %fd319, %fd320;
	ld.shared.f64 	%fd322, [_ZZN3cub18CUB_300001_SM_10006detail6reduce18DeviceReduceKernelINS2_10policy_hubIdyN4cuda3std3__44plusIdEEE10Policy1000EN6thrust24THRUST_300001_SM_1000_NS10device_ptrIdEEyS9_dNS7_10__identityEEEvT0_PT3_T1_NS0_13GridEvenShareISK_EET2_T4_E12temp_storage+136];
	add.f64 	%fd343, %fd321, %fd322;
	bra.uni 	$L__BB7_46;
$L__BB7_21:
	// begin inline asm
	mov.u32 %r145, %laneid;
	// end inline asm
	and.b32  	%r196, %r5, 992;
	add.s32 	%r197, %r196, 32;
	setp.gt.s32 	%p34, %r197, %r4;
	not.b32 	%r198, %r196;
	add.s32 	%r199, %r4, %r198;
	selp.b32 	%r194, %r199, 31, %p34;
	mov.b64 	%rd77, %fd332;
	mov.b64 	{%r147, %r152}, %rd77;
	mov.b32 	%r153, 1;
	mov.b32 	%r195, -1;
	// begin inline asm
	shfl.sync.down.b32 %r146, %r147, %r153, %r194, %r195;
	// end inline asm
	// begin inline asm
	shfl.sync.down.b32 %r151, %r152, %r153, %r194, %r195;
	// end inline asm
	mov.b64 	%rd78, {%r146, %r151};
	mov.b64 	%fd223, %rd78;
	setp.lt.s32 	%p35, %r145, %r194;
	add.f64 	%fd224, %fd332, %fd223;
	selp.f64 	%fd225, %fd224, %fd332, %p35;
	mov.b64 	%rd79, %fd225;
	mov.b64 	{%r157, %r162}, %rd79;
	mov.b32 	%r163, 2;
	// begin inline asm
	shfl.sync.down.b32 %r156, %r157, %r163, %r194, %r195;
	// end inline asm
	// begin inline asm
	shfl.sync.down.b32 %r161, %r162, %r163, %r194, %r195;
	// end inline asm
	mov.b64 	%rd80, {%r156, %r161};
	mov.b64 	%fd226, %rd80;
	add.s32 	%r200, %r145, 2;
	setp.gt.s32 	%p36, %r200, %r194;
	add.f64 	%fd227, %fd225, %fd226;
	selp.f64 	%fd228, %fd225, %fd227, %p36;
	mov.b64 	%rd81, %fd228;
	mov.b64 	{%r167, %r172}, %rd81;
	mov.b32 	%r173, 4;
	// begin inline asm
	shfl.sync.down.b32 %r166, %r167, %r173, %r194, %r195;
	// end inline asm
	// begin inline asm
	shfl.sync.down.b32 %r171, %r172, %r173, %r194, %r195;
	// end inline asm
	mov.b64 	%rd82, {%r166, %r171};
	mov.b64 	%fd229, %rd82;
	add.s32 	%r201, %r145, 4;
	setp.gt.s32 	%p37, %r201, %r194;
	add.f64 	%fd230, %fd228, %fd229;
	selp.f64 	%fd231, %fd228, %fd230, %p37;
	mov.b64 	%rd83, %fd231;
	mov.b64 	{%r177, %r182}, %rd83;
	mov.b32 	%r183, 8;
	// begin inline asm
	shfl.sync.down.b32 %r176, %r177, %r183, %r194, %r195;
	// end inline asm
	// begin inline asm
	shfl.sync.down.b32 %r181, %r182, %r183, %r194, %r195;
	// end inline asm
	mov.b64 	%rd84, {%r176, %r181};
	mov.b64 	%fd232, %rd84;
	add.s32 	%r202, %r145, 8;
	setp.gt.s32 	%p38, %r202, %r194;
	add.f64 	%fd233, %fd231, %fd232;
	selp.f64 	%fd234, %fd231, %fd233, %p38;
	mov.b64 	%rd85, %fd234;
	mov.b64 	{%r187, %r192}, %rd85;
	mov.b32 	%r193, 16;
	// begin inline asm
	shfl.sync.down.b32 %r186, %r187, %r193, %r194, %r195;
	// end inline asm
	// begin inline asm
	shfl.sync.down.b32 %r191, %r192, %r193, %r194, %r195;
	// end inline asm
	mov.b64 	%rd86, {%r186, %r191};
	mov.b64 	%fd235, %rd86;
	add.s32 	%r203, %r145, 16;
	setp.gt.s32 	%p39, %r203, %r194;
	add.f64 	%fd236, %fd234, %fd235;
	selp.f64 	%fd343, %fd234, %fd236, %p39;
	setp.ne.s32 	%p40, %r145, 0;
	@%p40 bra 	$L__BB7_23;
	shr.u32 	%r204, %r5, 2;
	and.b32  	%r205, %r204, 248;
	mov.u32 	%r206, _ZZN3cub18CUB_300001_SM_10006detail6reduce18DeviceReduceKernelINS2_10policy_hubIdyN4cuda3std3__44plusIdEEE10Policy1000EN6thrust24THRUST_300001_SM_1000_NS10device_ptrIdEEyS9_dNS7_10__identityEEEvT0_PT3_T1_NS0_13GridEvenShareISK_EET2_T4_E12temp_storage;
	add.s32 	%r207, %r206, %r205;
	st.shared.f64 	[%r207+16], %fd343;
$L__BB7_23:
	bar.sync 	0;
	setp.ne.s32 	%p41, %r5, 0;
	@%p41 bra 	$L__BB7_46;
	setp.gt.s32 	%p42, %r4, 32;
	ld.shared.f64 	%fd237, [_ZZN3cub18CUB_300001_SM_10006detail6reduce18DeviceReduceKernelINS2_10policy_hubIdyN4cuda3std3__44plusIdEEE10Policy1000EN6thrust24THRUST_300001_SM_1000_NS10device_ptrIdEEyS9_dNS7_10__identityEEEvT0_PT3_T1_NS0_13GridEvenShareISK_EET2_T4_E12temp_storage+24];
	add.f64 	%fd238, %fd343, %fd237;
	selp.f64 	%fd239, %fd238, %fd343, %p42;
	setp.gt.s32 	%p43, %r4, 64;
	ld.shared.f64 	%fd240, [_ZZN3cub18CUB_300001_SM_10006detail6reduce18DeviceReduceKernelINS2_10policy_hubIdyN4cuda3std3__44plusIdEEE10Policy1000EN6thrust24THRUST_300001_SM_1000_NS10device_ptrIdEEyS9_dNS7_10__identityEEEvT0_PT3_T1_NS0_13GridEvenShareISK_EET2_T4_E12temp_storage+32];
	add.f64 	%fd241, %fd240, %fd239;
	selp.f64 	%fd242, %fd241, %fd239, %p43;
	setp.gt.s32 	%p44, %r4, 96;
	ld.shared.f64 	%fd243, [_ZZN3cub18CUB_300001_SM_10006detail6reduce18DeviceReduceKernelINS2_10policy_hubIdyN4cuda3std3__44plusIdEEE10Policy1000EN6thrust24THRUST_300001_SM_1000_NS10device_ptrIdEEyS9_dNS7_10__identityEEEvT0_PT3_T1_NS0_13GridEvenShareISK_EET2_T4_E12temp_storage+40];
	add.f64 	%fd244, %fd243, %fd242;
	selp.f64 	%fd245, %fd244, %fd242, %p44;
	setp.gt.s32 	%p45, %r4, 128;
	ld.shared.f64 	%fd246, [_ZZN3cub18CUB_300001_SM_10006detail6reduce18DeviceReduceKernelINS2_10policy_hubIdyN4cuda3std3__44plusIdEEE10Policy1000EN6thrust24THRUST_300001_SM_1000_NS10device_ptrIdEEyS9_dNS7_10__identityEEEvT0_PT3_T1_NS0_13GridEvenShareISK_EET2_T4_E12temp_storage+48];
	add.f64 	%fd247, %fd246, %fd245;
	selp.f64 	%fd248, %fd247, %fd245, %p45;
	setp.gt.s32 	%p46, %r4, 160;
	ld.shared.f64 	%fd249, [_ZZN3cub18CUB_300001_SM_10006detail6reduce18DeviceReduceKernelINS2_10policy_hubIdyN4cuda3std3__44plusIdEEE10Policy1000EN6thrust24THRUST_300001_SM_1000_NS10device_ptrIdEEyS9_dNS7_10__identityEEEvT0_PT3_T1_NS0_13GridEvenShareISK_EET2_T4_E12temp_storage+56];
	add.f64 	%fd250, %fd249, %fd248;
	selp.f64 	%fd251, %fd250, %fd248, %p46;
	setp.gt.s32 	%p47, %r4, 192;
	ld.shared.f64 	%fd252, [_ZZN3cub18CUB_300001_SM_10006detail6reduce18DeviceReduceKernelINS2_10policy_hubIdyN4cuda3std3__44plusIdEEE10Policy1000EN6thrust24THRUST_300001_SM_1000_NS10device_ptrIdEEyS9_dNS7_10__identityEEEvT0_PT3_T1_NS0_13GridEvenShareISK_EET2_T4_E12temp_storage+64];
	add.f64 	%fd253, %fd252, %fd251;
	selp.f64 	%fd254, %fd253, %fd251, %p47;
	setp.gt.s32 	%p48, %r4, 224;
	ld.shared.f64 	%fd255, [_ZZN3cub18CUB_300001_SM_10006detail6reduce18DeviceReduceKernelINS2_10policy_hubIdyN4cuda3std3__44plusIdEEE10Policy1000EN6thrust24THRUST_300001_SM_1000_NS10device_ptrIdEEyS9_dNS7_10__identityEEEvT0_PT3_T1_NS0_13GridEvenShareISK_EET2_T4_E12temp_storage+72];
	add.f64 	%fd256, %fd255, %fd254;
	selp.f64 	%fd257, %fd256, %fd254, %p48;
	setp.gt.s32 	%p49, %r4, 256;
	ld.shared.f64 	%fd258, [_ZZN3cub18CUB_300001_SM_10006detail6reduce18DeviceReduceKernelINS2_10policy_hubIdyN4cuda3std3__44plusIdEEE10Policy1000EN6thrust24THRUST_300001_SM_1000_NS10device_ptrIdEEyS9_dNS7_10__identityEEEvT0_PT3_T1_NS0_13GridEvenShareISK_EET2_T4_E12temp_storage+80];
	add.f64 	%fd259, %fd258, %fd257;
	selp.f64 	%fd260, %fd259, %fd257, %p49;
	setp.gt.s32 	%p50, %r4, 288;
	ld.shared.f64 	%fd261, [_ZZN3cub18CUB_300001_SM_10006detail6reduce18DeviceReduceKernelINS2_10policy_hubIdyN4cuda3std3__44plusIdEEE10Policy1000EN6thrust24THRUST_300001_SM_1000_NS10device_ptrIdEEyS9_dNS7_10__identityEEEvT0_PT3_T1_NS0_13GridEvenShareISK_EET2_T4_E12temp_storage+88];
	add.f64 	%fd262, %fd261, %fd260;
	selp.f64 	%fd263, %fd262, %fd260, %p50;
	setp.gt.s32 	%p51, %r4, 320;
	ld.shared.f64 	%fd264, [_ZZN3cub18CUB_300001_SM_10006detail6reduce18DeviceReduceKernelINS2_10policy_hubIdyN4cuda3std3__44plusIdEEE10Policy1000EN6thrust24THRUST_300001_SM_1000_NS10device_ptrIdEEyS9_dNS7_10__identityEEEvT0_PT3_T1_NS0_13GridEvenShareISK_EET2_T4_E12temp_storage+96];
	add.f64 	%fd265, %fd264, %fd263;
	selp.f64 	%fd266, %fd265, %fd263, %p51;
	setp.gt.s32 	%p52, %r4, 352;
	ld.shared.f64 	%fd267, [_ZZN3cub18CUB_300001_SM_10006detail6reduce18DeviceReduceKernelINS2_10policy_hubIdyN4cuda3std3__44plusIdEEE10Policy1000EN6thrust24THRUST_300001_SM_1000_NS10device_ptrIdEEyS9_dNS7_10__identityEEEvT0_PT3_T1_NS0_13GridEvenShareISK_EET2_T4_E12temp_storage+104];
	add.f64 	%fd268, %fd267, %fd266;
	selp.f64 	%fd269, %fd268, %fd266, %p52;
	setp.gt.s32 	%p53, %r4, 384;
	ld.shared.f64 	%fd270, [_ZZN3cub18CUB_300001_SM_10006detail6reduce18DeviceReduceKernelINS2_10policy_hubIdyN4cuda3std3__44plusIdEEE10Policy1000EN6thrust24THRUST_300001_SM_1000_NS10device_ptrIdEEyS9_dNS7_10__identityEEEvT0_PT3_T1_NS0_13GridEvenShareISK_EET2_T4_E12temp_storage+112];
	add.f64 	%fd271, %fd270, %fd269;
	selp.f64 	%fd272, %fd271, %fd269, %p53;
	setp.gt.s32 	%p54, %r4, 416;
	ld.shared.f64 	%fd273, [_ZZN3cub18CUB_300001_SM_10006detail6reduce18DeviceReduceKernelINS2_10policy_hubIdyN4cuda3std3__44plusIdEEE10Policy1000EN6thrust24THRUST_300001_SM_1000_NS10device_ptrIdEEyS9_dNS7_10__identityEEEvT0_PT3_T1_NS0_13GridEvenShareISK_EET2_T4_E12temp_storage+120];
	add.f64 	%fd274, %fd273, %fd272;
	selp.f64 	%fd275, %fd274, %fd272, %p54;
	setp.gt.s32 	%p55, %r4, 448;
	ld.shared.f64 	%fd276, [_ZZN3cub18CUB_300001_SM_10006detail6reduce18DeviceReduceKernelINS2_10policy_hubIdyN4cuda3std3__44plusIdEEE10Policy1000EN6thrust24THRUST_300001_SM_1000_NS10device_ptrIdEEyS9_dNS7_10__identityEEEvT0_PT3_T1_NS0_13GridEvenShareISK_EET2_T4_E12temp_storage+128];
	add.f64 	%fd277, %fd276, %fd275;
	selp.f64 	%fd278, %fd277, %fd275, %p55;
	setp.gt.s32 	%p56, %r4, 480;
	ld.shared.f64 	%fd279, [_ZZN3cub18CUB_300001_SM_10006detail6reduce18DeviceReduceKernelINS2_10policy_hubIdyN4cuda3std3__44plusIdEEE10Policy1000EN6thrust24THRUST_300001_SM_1000_NS10device_ptrIdEEyS9_dNS7_10__identityEEEvT0_PT3_T1_NS0_13GridEvenShareISK_EET2_T4_E12temp_storage+136];
	add.f64 	%fd280, %fd279, %fd278;
	selp.f64 	%fd343, %fd280, %fd278, %p56;
	bra.uni 	$L__BB7_46;
$L__BB7_25:
	cvt.u32.u64 	%r52, %rd4;
	mov.u32 	%r27, %tid.x;
	add.s32 	%r53, %r52, %r27;
	mul.wide.u32 	%rd27, %r53, 8;
	add.s64 	%rd28, %rd2, %rd27;
	ld.global.f64 	%fd41, [%rd28];
	ld.global.f64 	%fd42, [%rd28+4096];
	ld.global.f64 	%fd43, [%rd28+8192];
	ld.global.f64 	%fd44, [%rd28+12288];
	ld.global.f64 	%fd45, [%rd28+16384];
	ld.global.f64 	%fd46, [%rd28+20480];
	ld.global.f64 	%fd47, [%rd28+24576];
	add.f64 	%fd48, %fd41, %fd42;
	add.f64 	%fd49, %fd48, %fd43;
	add.f64 	%fd50, %fd49, %fd44;
	add.f64 	%fd51, %fd50, %fd45;
	add.f64 	%fd52, %fd51, %fd46;
	add.f64 	%fd342, %fd52, %fd47;
	setp.lt.u64 	%p2, %rd5, %rd3;
	@%p2 bra 	$L__BB7_42;
	cvt.u32.u64 	%r55, %rd3;
	cvt.u64.u32 	%rd10, %r27;
	add.s64 	%rd103, %rd4, %rd3;
	cvt.u32.u64 	%r28, %rd1;
	not.b32 	%r57, %r27;
	add.s32 	%r58, %r57, %r28;
	sub.s32 	%r59, %r58, %r55;
	sub.s32 	%r272, %r59, %r52;
	add.s64 	%rd29, %rd103, %rd10;
	shl.b64 	%rd30, %rd29, 3;
	add.s64 	%rd31, %rd30, %rd2;
	add.s64 	%rd102, %rd31, 32768;
	mov.b32 	%r273, 0;
	mov.u64 	%rd104, %rd4;
$L__BB7_27:
	cvt.s64.s32 	%rd16, %r50;
	add.s64 	%rd104, %rd104, %rd16;
	add.s64 	%rd32, %rd1, -3584;
	setp.gt.u64 	%p3, %rd104, %rd32;
	@%p3 bra 	$L__BB7_29;
	mul.lo.s32 	%r61, %r1, 3584;
	cvt.s64.s32 	%rd33, %r61;
	add.s64 	%rd34, %rd104, %rd10;
	shl.b64 	%rd35, %rd34, 3;
	add.s64 	%rd36, %rd2, %rd35;
	ld.global.f64 	%fd53, [%rd36];
	ld.global.f64 	%fd54, [%rd36+4096];
	ld.global.f64 	%fd55, [%rd36+8192];
	ld.global.f64 	%fd56, [%rd36+12288];
	ld.global.f64 	%fd57, [%rd36+16384];
	ld.global.f64 	%fd58, [%rd36+20480];
	ld.global.f64 	%fd59, [%rd36+24576];
	add.f64 	%fd60, %fd342, %fd53;
	add.f64 	%fd61, %fd60, %fd54;
	add.f64 	%fd62, %fd61, %fd55;
	add.f64 	%fd63, %fd62, %fd56;
	add.f64 	%fd64, %fd63, %fd57;
	add.f64 	%fd65, %fd64, %fd58;
	add.f64 	%fd342, %fd65, %fd59;
	sub.s64 	%rd37, %rd1, %rd104;
	setp.lt.u64 	%p4, %rd37, %rd33;
	add.s32 	%r273, %r273, 1;
	add.s64 	%rd103, %rd103, %rd33;
	sub.s32 	%r272, %r272, %r61;
	mul.wide.s32 	%rd38, %r61, 8;
	add.s64 	%rd102, %rd102, %rd38;
	@%p4 bra 	$L__BB7_42;
	bra.uni 	$L__BB7_27;
$L__BB7_29:
	setp.le.u64 	%p5, %rd1, %rd104;
	cvt.u32.u64 	%r62, %rd104;
	cvt.u32.u64 	%r63, %rd1;
	sub.s32 	%r64, %r63, %r62;
	setp.ge.s32 	%p6, %r27, %r64;
	or.pred  	%p7, %p5, %p6;
	@%p7 bra 	$L__BB7_42;
	cvt.u32.u64 	%r66, %rd16;
	cvt.u32.u64 	%r67, %rd4;
	not.b32 	%r68, %r27;
	add.s32 	%r69, %r68, %r28;
	add.s32 	%r70, %r66, %r67;
	sub.s32 	%r71, %r69, %r70;
	mul.lo.s32 	%r72, %r1, %r273;
	mad.lo.s32 	%r73, %r72, -3584, %r71;
	shr.u32 	%r74, %r73, 9;
	add.s32 	%r34, %r74, 1;
	and.b32  	%r35, %r34, 15;
	setp.lt.u32 	%p8, %r73, 7680;
	mov.u32 	%r276, %r27;
	@%p8 bra 	$L__BB7_33;
	shr.u32 	%r75, %r272, 9;
	add.s32 	%r76, %r75, 1;
	and.b32  	%r77, %r76, 16777200;
	neg.s32 	%r274, %r77;
	mov.u32 	%r276, %r27;
$L__BB7_32:
	.pragma "nounroll";
	ld.global.f64 	%fd67, [%rd102+-32768];
	add.f64 	%fd68, %fd342, %fd67;
	ld.global.f64 	%fd69, [%rd102+-28672];
	add.f64 	%fd70, %fd68, %fd69;
	ld.global.f64 	%fd71, [%rd102+-24576];
	add.f64 	%fd72, %fd70, %fd71;
	ld.global.f64 	%fd73, [%rd102+-20480];
	add.f64 	%fd74, %fd72, %fd73;
	ld.global.f64 	%fd75, [%rd102+-16384];
	add.f64 	%fd76, %fd74, %fd75;
	ld.global.f64 	%fd77, [%rd102+-12288];
	add.f64 	%fd78, %fd76, %fd77;
	ld.global.f64 	%fd79, [%rd102+-8192];
	add.f64 	%fd80, %fd78, %fd79;
	ld.global.f64 	%fd81, [%rd102+-4096];
	add.f64 	%fd82, %fd80, %fd81;
	ld.global.f64 	%fd83, [%rd102];
	add.f64 	%fd84, %fd82, %fd83;
	ld.global.f64 	%fd85, [%rd102+4096];
	add.f64 	%fd86, %fd84, %fd85;
	ld.global.f64 	%fd87, [%rd102+8192];
	add.f64 	%fd88, %fd86, %fd87;
	ld.global.f64 	%fd89, [%rd102+12288];
	add.f64 	%fd90, %fd88, %fd89;
	ld.global.f64 	%fd91, [%rd102+16384];
	add.f64 	%fd92, %fd90, %fd91;
	ld.global.f64 	%fd93, [%rd102+20480];
	add.f64 	%fd94, %fd92, %fd93;
	ld.global.f64 	%fd95, [%rd102+24576];
	add.f64 	%fd96, %fd94, %fd95;
	ld.global.f64 	%fd97, [%rd102+28672];
	add.f64 	%fd342, %fd96, %fd97;
	add.s32 	%r276, %r276, 8192;
	add.s32 	%r274, %r274, 16;
	add.s64 	%rd102, %rd102, 65536;
	setp.ne.s32 	%p9, %r274, 0;
	@%p9 bra 	$L__BB7_32;
$L__BB7_33:
	setp.eq.s32 	%p10, %r35, 0;
	@%p10 bra 	$L__BB7_42;
	and.b32  	%r42, %r34, 7;
	setp.lt.u32 	%p11, %r35, 8;
	@%p11 bra 	$L__BB7_36;
	cvt.u64.u32 	%rd39, %r276;
	add.s64 	%rd40, %rd104, %rd39;
	shl.b64 	%rd41, %rd40, 3;
	add.s64 	%rd42, %rd2, %rd41;
	ld.global.f64 	%fd99, [%rd42];
	add.f64 	%fd100, %fd342, %fd99;
	ld.global.f64 	%fd101, [%rd42+4096];
	add.f64 	%fd102, %fd100, %fd101;
	ld.global.f64 	%fd103, [%rd42+8192];
	add.f64 	%fd104, %fd102, %fd103;
	ld.global.f64 	%fd105, [%rd42+12288];
	add.f64 	%fd106, %fd104, %fd105;
	ld.global.f64 	%fd107, [%rd42+16384];
	add.f64 	%fd108, %fd106, %fd107;
	ld.global.f64 	%fd109, [%rd42+20480];
	add.f64 	%fd110, %fd108, %fd109;
	ld.global.f64 	%fd111, [%rd42+24576];
	add.f64 	%fd112, %fd110, %fd111;
	ld.global.f64 	%fd113, [%rd42+28672];
	add.f64 	%fd342, %fd112, %fd113;
	add.s32 	%r276, %r276, 4096;
$L__BB7_36:
	setp.eq.s32 	%p12, %r42, 0;
	@%p12 bra 	$L__BB7_42;
	setp.lt.u32 	%p13, %r42, 4;
	@%p13 bra 	$L__BB7_39;
	cvt.u64.u32 	%rd43, %r276;
	add.s64 	%rd44, %rd104, %rd43;
	shl.b64 	%rd45, %rd44, 3;
	add.s64 	%rd46, %rd2, %rd45;
	ld.global.f64 	%fd115, [%rd46];
	add.f64 	%fd116, %fd342, %fd115;
	ld.global.f64 	%fd117, [%rd46+4096];
	add.f64 	%fd118, %fd116, %fd117;
	ld.global.f64 	%fd119, [%rd46+8192];
	add.f64 	%fd120, %fd118, %fd119;
	ld.global.f64 	%fd121, [%rd46+12288];
	add.f64 	%fd342, %fd120, %fd121;
	add.s32 	%r276, %r276, 2048;
$L__BB7_39:
	and.b32  	%r78, %r34, 3;
	setp.eq.s32 	%p14, %r78, 0;
	@%p14 bra 	$L__BB7_42;
	cvt.u64.u32 	%rd47, %r276;
	add.s64 	%rd48, %rd47, %rd103;
	shl.b64 	%rd49, %rd48, 3;
	add.s64 	%rd106, %rd2, %rd49;
	cvt.u16.u32 	%rs1, %r272;
	shr.u16 	%rs2, %rs1, 9;
	add.s16 	%rs3, %rs2, 1;
	cvt.u32.u16 	%r79, %rs3;
	and.b32  	%r80, %r79, 3;
	neg.s32 	%r279, %r80;
$L__BB7_41:
	.pragma "nounroll";
	ld.global.f64 	%fd122, [%rd106];
	add.f64 	%fd342, %fd342, %fd122;
	add.s64 	%rd106, %rd106, 4096;
	add.s32 	%r279, %r279, 1;
	setp.ne.s32 	%p15, %r279, 0;
	@%p15 bra 	$L__BB7_41;
$L__BB7_42:
	// begin inline asm
	mov.u32 %r81, %laneid;
	// end inline asm
	mov.b64 	%rd50, %fd342;
	mov.b64 	{%r83, %r88}, %rd50;
	mov.b32 	%r89, 1;
	mov.b32 	%r130, 31;
	mov.b32 	%r131, -1;
	// begin inline asm
	shfl.sync.down.b32 %r82, %r83, %r89, %r130, %r131;
	// end inline asm
	// begin inline asm
	shfl.sync.down.b32 %r87, %r88, %r89, %r130, %r131;
	// end inline asm
	mov.b64 	%rd51, {%r82, %r87};
	mov.b64 	%fd123, %rd51;
	setp.gt.s32 	%p16, %r81, 30;
	add.f64 	%fd124, %fd342, %fd123;
	selp.f64 	%fd125, %fd342, %fd124, %p16;
	mov.b64 	%rd52, %fd125;
	mov.b64 	{%r93, %r98}, %rd52;
	mov.b32 	%r99, 2;
	// begin inline asm
	shfl.sync.down.b32 %r92, %r93, %r99, %r130, %r131;
	// end inline asm
	// begin inline asm
	shfl.sync.down.b32 %r97, %r98, %r99, %r130, %r131;
	// end inline asm
	mov.b64 	%rd53, {%r92, %r97};
	mov.b64 	%fd126, %rd53;
	setp.gt.s32 	%p17, %r81, 29;
	add.f64 	%fd127, %fd125, %fd126;
	selp.f64 	%fd128, %fd125, %fd127, %p17;
	mov.b64 	%rd54, %fd128;
	mov.b64 	{%r103, %r108}, %rd54;
	mov.b32 	%r109, 4;
	// begin inline asm
	shfl.sync.down.b32 %r102, %r103, %r109, %r130, %r131;
	// end inline asm
	// begin inline asm
	shfl.sync.down.b32 %r107, %r108, %r109, %r130, %r131;
	// end inline asm
	mov.b64 	%rd55, {%r102, %r107};
	mov.b64 	%fd129, %rd55;
	setp.gt.s32 	%p18, %r81, 27;
	add.f64 	%fd130, %fd128, %fd129;
	selp.f64 	%fd131, %fd128, %fd130, %p18;
	mov.b64 	%rd56, %fd131;
	mov.b64 	{%r113, %r118}, %rd56;
	mov.b32 	%r119, 8;
	// begin inline asm
	shfl.sync.down.b32 %r112, %r113, %r119, %r130, %r131;
	// end inline asm
	// begin inline asm
	shfl.sync.down.b32 %r117, %r118, %r119, %r130, %r131;
	// end inline asm
	mov.b64 	%rd57, {%r112, %r117};
	mov.b64 	%fd132, %rd57;
	setp.gt.s32 	%p19, %r81, 23;
	add.f64 	%fd133, %fd131, %fd132;
	selp.f64 	%fd134, %fd131, %fd133, %p19;
	mov.b64 	%rd58, %fd134;
	mov.b64 	{%r123, %r128}, %rd58;
	mov.b32 	%r129, 16;
	// begin inline asm
	shfl.sync.down.b32 %r122, %r123, %r129, %r130, %r131;
	// end inline asm
	// begin inline asm
	shfl.sync.down.b32 %r127, %r128, %r129, %r130, %r131;
	// end inline asm
	mov.b64 	%rd59, {%r122, %r127};
	mov.b64 	%fd135, %rd59;
	setp.gt.s32 	%p20, %r81, 15;
	add.f64 	%fd37, %fd134, %fd135;
	selp.f64 	%fd343, %fd134, %fd37, %p20;
	setp.ne.s32 	%p21, %r81, 0;
	@%p21 bra 	$L__BB7_44;
	shr.u32 	%r132, %r27, 2;
	and.b32  	%r133, %r132, 248;
	mov.u32 	%r134, _ZZN3cub18CUB_300001_SM_10006detail6reduce18DeviceReduceKernelINS2_10policy_hubIdyN4cuda3std3__44plusIdEEE10Policy1000EN6thrust24THRUST_300001_SM_1000_NS10device_ptrIdEEyS9_dNS7_10__identityEEEvT0_PT3_T1_NS0_13GridEvenShareISK_EET2_T4_E12temp_storage;
	add.s32 	%r135, %r134, %r133;
	st.shared.f64 	[%r135+16], %fd37;
$L__BB7_44:
	bar.sync 	0;
	setp.ne.s32 	%p22, %r27, 0;
	@%p22 bra 	$L__BB7_46;
	ld.shared.f64 	%fd136, [_ZZN3cub18CUB_300001_SM_10006detail6reduce18DeviceReduceKernelINS2_10policy_hubIdyN4cuda3std3__44plusIdEEE10Policy1000EN6thrust24THRUST_300001_SM_1000_NS10device_ptrIdEEyS9_dNS7_10__identityEEEvT0_PT3_T1_NS0_13GridEvenShareISK_EET2_T4_E12temp_storage+24];
	add.f64 	%fd137, %fd343, %fd136;
	ld.shared.f64 	%fd138, [_ZZN3cub18CUB_300001_SM_10006detail6reduce18DeviceReduceKernelINS2_10policy_hubIdyN4cuda3std3__44plusIdEEE10Policy1000EN6thrust24THRUST_300001_SM_1000_NS10device_ptrIdEEyS9_dNS7_10__identityEEEvT0_PT3_T1_NS0_13GridEvenShareISK_EET2_T4_E12temp_storage+32];
	add.f64 	%fd139, %fd137, %fd138;
	ld.shared.f64 	%fd140, [_ZZN3cub18CUB_300001_SM_10006detail6reduce18DeviceReduceKernelINS2_10policy_hubIdyN4cuda3std3__44plusIdEEE10Policy1000EN6thrust24THRUST_300001_SM_1000_NS10device_ptrIdEEyS9_dNS7_10__identityEEEvT0_PT3_T1_NS0_13GridEvenShareISK_EET2_T4_E12temp_storage+40];
	add.f64 	%fd141, %fd139, %fd140;
	ld.shared.f64 	%fd142, [_ZZN3cub18CUB_300001_SM_10006detail6reduce18DeviceReduceKernelINS2_10policy_hubIdyN4cuda3std3__44plusIdEEE10Policy1000EN6thrust24THRUST_300001_SM_1000_NS10device_ptrIdEEyS9_dNS7_10__identityEEEvT0_PT3_T1_NS0_13GridEvenShareISK_EET2_T4_E12temp_storage+48];
	add.f64 	%fd143, %fd141, %fd142;
	ld.shared.f64 	%fd144, [_ZZN3cub18CUB_300001_SM_10006detail6reduce18DeviceReduceKernelINS2_10policy_hubIdyN4cuda3std3__44plusIdEEE10Policy1000EN6thrust24THRUST_300001_SM_1000_NS10device_ptrIdEEyS9_dNS7_10__identityEEEvT0_PT3_T1_NS0_13GridEvenShareISK_EET2_T4_E12temp_storage+56];
	add.f64 	%fd145, %fd143, %fd144;
	ld.shared.f64 	%fd146, [_ZZN3cub18CUB_300001_SM_10006detail6reduce18DeviceReduceKernelINS2_10policy_hubIdyN4cuda3std3__44plusIdEEE10Policy1000EN6thrust24THRUST_300001_SM_1000_NS10device_ptrIdEEyS9_dNS7_10__identityEEEvT0_PT3_T1_NS0_13GridEvenShareISK_EET2_T4_E12temp_storage+64];
	add.f64 	%fd147, %fd145, %fd146;
	ld.shared.f64 	%fd148, [_ZZN3cub18CUB_300001_SM_10006detail6reduce18DeviceReduceKernelINS2_10policy_hubIdyN4cuda3std3__44plusIdEEE10Policy1000EN6thrust24THRUST_300001_SM_1000_NS10device_ptrIdEEyS9_dNS7_10__identityEEEvT0_PT3_T1_NS0_13GridEvenShareISK_EET2_T4_E12temp_storage+72];
	add.f64 	%fd149, %fd147, %fd148;
	ld.shared.f64 	%fd150, [_ZZN3cub18CUB_300001_SM_10006detail6reduce18DeviceReduceKernelINS2_10policy_hubIdyN4cuda3std3__44plusIdEEE10Policy1000EN6thrust24THRUST_300001_SM_1000_NS10device_ptrIdEEyS9_dNS7_10__identityEEEvT0_PT3_T1_NS0_13GridEvenShareISK_EET2_T4_E12temp_storage+80];
	add.f64 	%fd151, %fd149, %fd150;
	ld.shared.f64 	%fd152, [_ZZN3cub18CUB_300001_SM_10006detail6reduce18DeviceReduceKernelINS2_10policy_hubIdyN4cuda3std3__44plusIdEEE10Policy1000EN6thrust24THRUST_300001_SM_1000_NS10device_ptrIdEEyS9_dNS7_10__identityEEEvT0_PT3_T1_NS0_13GridEvenShareISK_EET2_T4_E12temp_storage+88];
	add.f64 	%fd153, %fd151, %fd152;
	ld.shared.f64 	%fd154, [_ZZN3cub18CUB_300001_SM_10006detail6reduce18DeviceReduceKernelINS2_10policy_hubIdyN4cuda3std3__44plusIdEEE10Policy1000EN6thrust24THRUST_300001_SM_1000_NS10device_ptrIdEEyS9_dNS7_10__identityEEEvT0_PT3_T1_NS0_13GridEvenShareISK_EET2_T4_E12temp_storage+96];
	add.f64 	%fd155, %fd153, %fd154;
	ld.shared.f64 	%fd156, [_ZZN3cub18CUB_300001_SM_10006detail6reduce18DeviceReduceKernelINS2_10policy_hubIdyN4cuda3std3__44plusIdEEE10Policy1000EN6thrust24THRUST_300001_SM_1000_NS10device_ptrIdEEyS9_dNS7_10__identityEEEvT0_PT3_T1_NS0_13GridEvenShareISK_EET2_T4_E12temp_storage+104];
	add.f64 	%fd157, %fd155, %fd156;
	ld.shared.f64 	%fd158, [_ZZN3cub18CUB_300001_SM_10006detail6reduce18DeviceReduceKernelINS2_10policy_hubIdyN4cuda3std3__44plusIdEEE10Policy1000EN6thrust24THRUST_300001_SM_1000_NS10device_ptrIdEEyS9_dNS7_10__identityEEEvT0_PT3_T1_NS0_13GridEvenShareISK_EET2_T4_E12temp_storage+112];
	add.f64 	%fd159, %fd157, %fd158;
	ld.shared.f64 	%fd160, [_ZZN3cub18CUB_300001_SM_10006detail6reduce18DeviceReduceKernelINS2_10policy_hubIdyN4cuda3std3__44plusIdEEE10Policy1000EN6thrust24THRUST_300001_SM_1000_NS10device_ptrIdEEyS9_dNS7_10__identityEEEvT0_PT3_T1_NS0_13GridEvenShareISK_EET2_T4_E12temp_storage+120];
	add.f64 	%fd161, %fd159, %fd160;
	ld.shared.f64 	%fd162, [_ZZN3cub18CUB_300001_SM_10006detail6reduce18DeviceReduceKernelINS2_10policy_hubIdyN4cuda3std3__44plusIdEEE10Policy1000EN6thrust24THRUST_300001_SM_1000_NS10device_ptrIdEEyS9_dNS7_10__identityEEEvT0_PT3_T1_NS0_13GridEvenShareISK_EET2_T4_E12temp_storage+128];
	add.f64 	%fd163, %fd161, %fd162;
	ld.shared.f64 	%fd164, [_ZZN3cub18CUB_300001_SM_10006detail6reduce18DeviceReduceKernelINS2_10policy_hubIdyN4cuda3std3__44plusIdEEE10Policy1000EN6thrust24THRUST_300001_SM_1000_NS10device_ptrIdEEyS9_dNS7_10__identityEEEvT0_PT3_T1_NS0_13GridEvenShareISK_EET2_T4_E12temp_storage+136];
	add.f64 	%fd343, %fd163, %fd164;
$L__BB7_46:
	mov.u32 	%r263, %tid.x;
	setp.ne.s32 	%p64, %r263, 0;
	@%p64 bra 	$L__BB7_48;
	ld.param.u64 	%rd100, [_ZN3cub18CUB_300001_SM_10006detail6reduce18DeviceReduceKernelINS2_10policy_hubIdyN4cuda3std3__44plusIdEEE10Policy1000EN6thrust24THRUST_300001_SM_1000_NS10device_ptrIdEEyS9_dNS7_10__identityEEEvT0_PT3_T1_NS0_13GridEvenShareISK_EET2_T4__param_1];
	cvta.to.global.u64 	%rd97, %rd100;
	mul.wide.u32 	%rd98, %r2, 8;
	add.s64 	%rd99, %rd97, %rd98;
	st.global.f64 	[%rd99], %fd343;
$L__BB7_48:
	ret;

}
	// .globl	_ZN3cub18CUB_300001_SM_10006detail6reduce28DeviceReduceSingleTileKernelINS2_10policy_hubIdyN4cuda3std3__44plusIdEEE10Policy1000EPdSC_iS9_ddNS7_10__identityEEEvT0_T1_T2_T3_T4_T6_
.visible .entry _ZN3cub18CUB_300001_SM_10006detail6reduce28DeviceReduceSingleTileKernelINS2_10policy_hubIdyN4cuda3std3__44plusIdEEE10Policy1000EPdSC_iS9_ddNS7_10__identityEEEvT0_T1_T2_T3_T4_T6_(
	.param .u64 .ptr .align 1 _ZN3cub18CUB_300001_SM_10006detail6reduce28DeviceReduceSingleTileKernelINS2_10policy_hubIdyN4cuda3std3__44plusIdEEE10Policy1000EPdSC_iS9_ddNS7_10__identityEEEvT0_T1_T2_T3_T4_T6__param_0,
	.param .u64 .ptr .align 1 _ZN3cub18CUB_300001_SM_10006detail6reduce28DeviceReduceSingleTileKernelINS2_10policy_hubIdyN4cuda3std3__44plusIdEEE10Policy1000EPdSC_iS9_ddNS7_10__identityEEEvT0_T1_T2_T3_T4_T6__param_1,
	.param .u32 _ZN3cub18CUB_300001_SM_10006detail6reduce28DeviceReduceSingleTileKernelINS2_10policy_hubIdyN4cuda3std3__44plusIdEEE10Policy1000EPdSC_iS9_ddNS7_10__identityEEEvT0_T1_T2_T3_T4_T6__param_2,
	.param .align 1 .b8 _ZN3cub18CUB_300001_SM_10006detail6reduce28DeviceReduceSingleTileKernelINS2_10policy_hubIdyN4cuda3std3__44plusIdEEE10Policy1000EPdSC_iS9_ddNS7_10__identityEEEvT0_T1_T2_T3_T4_T6__param_3[1],
	.param .f64 _ZN3cub18CUB_300001_SM_10006detail6reduce28DeviceReduceSingleTileKernelINS2_10policy_hubIdyN4cuda3std3__44plusIdEEE10Policy1000EPdSC_iS9_ddNS7_10__identityEEEvT0_T1_T2_T3_T4_T6__param_4,
	.param .align 1 .b8 _ZN3cub18CUB_300001_SM_10006detail6reduce28DeviceReduceSingleTileKernelINS2_10policy_hubIdyN4cuda3std3__44plusIdEEE10Policy1000EPdSC_iS9_ddNS7_10__identityEEEvT0_T1_T2_T3_T4_T6__param_5[1]
)
.maxntid 512
.minnctapersm 1
{
	.reg .pred 	%p<58>;
	.reg .b32 	%r<238>;
	.reg .b64 	%rd<104>;
	.reg .b64 	%fd<232>;
	// demoted variable
	.shared .align 8 .b8 _ZZN3cub18CUB_300001_SM_10006detail6reduce28DeviceReduceSingleTileKernelINS2_10policy_hubIdyN4cuda3std3__44plusIdEEE10Policy1000EPdSC_iS9_ddNS7_10__identityEEEvT0_T1_T2_T3_T4_T6_E12temp_storage[152];
	ld.param.u64 	%rd8, [_ZN3cub18CUB_300001_SM_10006detail6reduce28DeviceReduceSingleTileKernelINS2_10policy_hubIdyN4cuda3std3__44plusIdEEE10Policy1000EPdSC_iS9_ddNS7_10__identityEEEvT0_T1_T2_T3_T4_T6__param_0];
	ld.param.u64 	%rd9, [_ZN3cub18CUB_300001_SM_10006detail6reduce28DeviceReduceSingleTileKernelINS2_10policy_hubIdyN4cuda3std3__44plusIdEEE10Policy1000EPdSC_iS9_ddNS7_10__identityEEEvT0_T1_T2_T3_T4_T6__param_1];
	ld.param.u32 	%r34, [_ZN3cub18CUB_300001_SM_10006detail6reduce28DeviceReduceSingleTileKernelINS2_10policy_hubIdyN4cuda3std3__44plusIdEEE10Policy1000EPdSC_iS9_ddNS7_10__identityEEEvT0_T1_T2_T3_T4_T6__param_2];
	ld.param.f64 	%fd30, [_ZN3cub18CUB_300001_SM_10006detail6reduce28DeviceReduceSingleTileKernelINS2_10policy_hubIdyN4cuda3std3__44plusIdEEE10Policy1000EPdSC_iS9_ddNS7_10__identityEEEvT0_T1_T2_T3_T4_T6__param_4];
	cvta.to.global.u64 	%rd1, %rd9;
	setp.ne.s32 	%p1, %r34, 0;
	@%p1 bra 	$L__BB8_3;
	mov.u32 	%r224, %tid.x;
	setp.ne.s32 	%p57, %r224, 0;
	@%p57 bra 	$L__BB8_39;
	st.global.f64 	[%rd1], %fd30;
	bra.uni 	$L__BB8_39;
$L__BB8_3:
	setp.gt.s32 	%p2, %r34, 3583;
	@%p2 bra 	$L__BB8_21;
	mov.u32 	%r1, %tid.x;
	setp.ge.s32 	%p19, %r1, %r34;
	mov.f64 	%fd223, 0d0000000000000000;
	mov.u32 	%r228, %r1;
	@%p19 bra 	$L__BB8_6;
	mul.wide.u32 	%rd69, %r1, 8;
	add.s64 	%rd68, %rd8, %rd69;
	// begin inline asm
	ld.global.nc.u64 %rd67, [%rd68];
	// end inline asm
	mov.b64 	%fd223, %rd67;
	add.s32 	%r228, %r1, 512;
$L__BB8_6:
	setp.ge.s32 	%p20, %r228, %r34;
	@%p20 bra 	$L__BB8_12;
	not.b32 	%r100, %r228;
	add.s32 	%r4, %r34, %r100;
	and.b32  	%r101, %r4, 1536;
	setp.eq.s32 	%p21, %r101, 1536;
	@%p21 bra 	$L__BB8_10;
	mul.wide.u32 	%rd70, %r228, 8;
	add.s64 	%rd102, %rd8, %rd70;
	shr.u32 	%r102, %r4, 9;
	add.s32 	%r103, %r102, 1;
	and.b32  	%r104, %r103, 3;
	neg.s32 	%r226, %r104;
$L__BB8_9:
	.pragma "nounroll";
	// begin inline asm
	ld.global.nc.u64 %rd71, [%rd102];
	// end inline asm
	mov.b64 	%fd109, %rd71;
	add.f64 	%fd223, %fd223, %fd109;
	add.s32 	%r228, %r228, 512;
	add.s64 	%rd102, %rd102, 4096;
	add.s32 	%r226, %r226, 1;
	setp.ne.s32 	%p22, %r226, 0;
	@%p22 bra 	$L__BB8_9;
$L__BB8_10:
	setp.lt.u32 	%p23, %r4, 1536;
	@%p23 bra 	$L__BB8_12;
$L__BB8_11:
	mul.wide.s32 	%rd81, %r228, 8;
	add.s64 	%rd74, %rd8, %rd81;
	// begin inline asm
	ld.global.nc.u64 %rd73, [%rd74];
	// end inline asm
	mov.b64 	%fd110, %rd73;
	add.f64 	%fd111, %fd223, %fd110;
	add.s64 	%rd76, %rd74, 4096;
	// begin inline asm
	ld.global.nc.u64 %rd75, [%rd76];
	// end inline asm
	mov.b64 	%fd112, %rd75;
	add.f64 	%fd113, %fd111, %fd112;
	add.s64 	%rd78, %rd74, 8192;
	// begin inline asm
	ld.global.nc.u64 %rd77, [%rd78];
	// end inline asm
	mov.b64 	%fd114, %rd77;
	add.f64 	%fd115, %fd113, %fd114;
	add.s64 	%rd80, %rd74, 12288;
	// begin inline asm
	ld.global.nc.u64 %rd79, [%rd80];
	// end inline asm
	mov.b64 	%fd116, %rd79;
	add.f64 	%fd223, %fd115, %fd116;
	add.s32 	%r228, %r228, 2048;
	setp.lt.s32 	%p24, %r228, %r34;
	@%p24 bra 	$L__BB8_11;
$L__BB8_12:
	setp.lt.s32 	%p25, %r34, 512;
	@%p25 bra 	$L__BB8_17;
	// begin inline asm
	mov.u32 %r168, %laneid;
	// end inline asm
	mov.b64 	%rd92, %fd223;
	mov.b64 	{%r170, %r175}, %rd92;
	mov.b32 	%r176, 1;
	mov.b32 	%r217, 31;
	mov.b32 	%r218, -1;
	// begin inline asm
	shfl.sync.down.b32 %r169, %r170, %r176, %r217, %r218;
	// end inline asm
	// begin inline asm
	shfl.sync.down.b32 %r174, %r175, %r176, %r217, %r218;
	// end inline asm
	mov.b64 	%rd93, {%r169, %r174};
	mov.b64 	%fd175, %rd93;
	setp.gt.s32 	%p49, %r168, 30;
	add.f64 	%fd176, %fd223, %fd175;
	selp.f64 	%fd177, %fd223, %fd176, %p49;
	mov.b64 	%rd94, %fd177;
	mov.b64 	{%r180, %r185}, %rd94;
	mov.b32 	%r186, 2;
	// begin inline asm
	shfl.sync.down.b32 %r179, %r180, %r186, %r217, %r218;
	// end inline asm
	// begin inline asm
	shfl.sync.down.b32 %r184, %r185, %r186, %r217, %r218;
	// end inline asm
	mov.b64 	%rd95, {%r179, %r184};
	mov.b64 	%fd178, %rd95;
	setp.gt.s32 	%p50, %r168, 29;
	add.f64 	%fd179, %fd177, %fd178;
	selp.f64 	%fd180, %fd177, %fd179, %p50;
	mov.b64 	%rd96, %fd180;
	mov.b64 	{%r190, %r195}, %rd96;
	mov.b32 	%r196, 4;
	// begin inline asm
	shfl.sync.down.b32 %r189, %r190, %r196, %r217, %r218;
	// end inline asm
	// begin inline asm
	shfl.sync.down.b32 %r194, %r195, %r196, %r217, %r218;
	// end inline asm
	mov.b64 	%rd97, {%r189, %r194};
	mov.b64 	%fd181, %rd97;
	setp.gt.s32 	%p51, %r168, 27;
	add.f64 	%fd182, %fd180, %fd181;
	selp.f64 	%fd183, %fd180, %fd182, %p51;
	mov.b64 	%rd98, %fd183;
	mov.b64 	{%r200, %r205}, %rd98;
	mov.b32 	%r206, 8;
	// begin inline asm
	shfl.sync.down.b32 %r199, %r200, %r206, %r217, %r218;
	// end inline asm
	// begin inline asm
	shfl.sync.down.b32 %r204, %r205, %r206, %r217, %r218;
	// end inline asm
	mov.b64 	%rd99, {%r199, %r204};
	mov.b64 	%fd184, %rd99;
	setp.gt.s32 	%p52, %r168, 23;
	add.f64 	%fd185, %fd183, %fd184;
	selp.f64 	%fd186, %fd183, %fd185, %p52;
	mov.b64 	%rd100, %fd186;
	mov.b64 	{%r210, %r215}, %rd100;
	mov.b32 	%r216, 16;
	// begin inline asm
	shfl.sync.down.b32 %r209, %r210, %r216, %r217, %r218;
	// end inline asm
	// begin inline asm
	shfl.sync.down.b32 %r214, %r215, %r216, %r217, %r218;
	// end inline asm
	mov.b64 	%rd101, {%r209, %r214};
	mov.b64 	%fd187, %rd101;
	setp.gt.s32 	%p53, %r168, 15;
	add.f64 	%fd10, %fd186, %fd187;
	selp.f64 	%fd231, %fd186, %fd10, %p53;
	setp.ne.s32 	%p54, %r168, 0;
	@%p54 bra 	$L__BB8_15;
	shr.u32 	%r219, %r1, 2;
	and.b32  	%r220, %r219, 248;
	mov.u32 	%r221, _ZZN3cub18CUB_300001_SM_10006detail6reduce28DeviceReduceSingleTileKernelINS2_10policy_hubIdyN4cuda3std3__44plusIdEEE10Policy1000EPdSC_iS9_ddNS7_10__identityEEEvT0_T1_T2_T3_T4_T6_E12temp_storage;
	add.s32 	%r222, %r221, %r220;
	st.shared.f64 	[%r222+16], %fd10;
$L__BB8_15:
	bar.sync 	0;
	setp.ne.s32 	%p55, %r1, 0;
	@%p55 bra 	$L__BB8_37;
	ld.shared.f64 	%fd188, [_ZZN3cub18CUB_300001_SM_10006detail6reduce28DeviceReduceSingleTileKernelINS2_10policy_hubIdyN4cuda3std3__44plusIdEEE10Policy1000EPdSC_iS9_ddNS7_10__identityEEEvT0_T1_T2_T3_T4_T6_E12temp_storage+24];
	add.f64 	%fd189, %fd231, %fd188;
	ld.shared.f64 	%fd190, [_ZZN3cub18CUB_300001_SM_10006detail6reduce28DeviceReduceSingleTileKernelINS2_10policy_hubIdyN4cuda3std3__44plusIdEEE10Policy1000EPdSC_iS9_ddNS7_10__identityEEEvT0_T1_T2_T3_T4_T6_E12temp_storage+32];
	add.f64 	%fd191, %fd189, %fd190;
	ld.shared.f64 	%fd192, [_ZZN3cub18CUB_300001_SM_10006detail6reduce28DeviceReduceSingleTileKernelINS2_10policy_hubIdyN4cuda3std3__44plusIdEEE10Policy1000EPdSC_iS9_ddNS7_10__identityEEEvT0_T1_T2_T3_T4_T6_E12temp_storage+40];
	add.f64 	%fd193, %fd191, %fd192;
	ld.shared.f64 	%fd194, [_ZZN3cub18CUB_300001_SM_10006detail6reduce28DeviceReduceSingleTileKernelINS2_10policy_hubIdyN4cuda3std3__44plusIdEEE10Policy1000EPdSC_iS9_ddNS7_10__identityEEEvT0_T1_T2_T3_T4_T6_E12temp_storage+48];
	add.f64 	%fd195, %fd193, %fd194;
	ld.shared.f64 	%fd196, [_ZZN3cub18CUB_300001_SM_10006detail6reduce28DeviceReduceSingleTileKernelINS2_10policy_hubIdyN4cuda3std3__44plusIdEEE10Policy1000EPdSC_iS9_ddNS7_10__identityEEEvT0_T1_T2_T3_T4_T6_E12temp_storage+56];
	add.f64 	%fd197, %fd195, %fd196;
	ld.shared.f64 	%fd198, [_ZZN3cub18CUB_300001_SM_10006detail6reduce28DeviceReduceSingleTileKernelINS2_10policy_hubIdyN4cuda3std3__44plusIdEEE10Policy1000EPdSC_iS9_ddNS7_10__identityEEEvT0_T1_T2_T3_T4_T6_E12temp_storage+64];
	add.f64 	%fd199, %fd197, %fd198;
	ld.shared.f64 	%fd200, [_ZZN3cub18CUB_300001_SM_10006detail6reduce28DeviceReduceSingleTileKernelINS2_10policy_hubIdyN4cuda3std3__44plusIdEEE10Policy1000EPdSC_iS9_ddNS7_10__identityEEEvT0_T1_T2_T3_T4_T6_E12temp_storage+72];
	add.f64 	%fd201, %fd199, %fd200;
	ld.shared.f64 	%fd202, [_ZZN3cub18CUB_300001_SM_10006detail6reduce28DeviceReduceSingleTileKernelINS2_10policy_hubIdyN4cuda3std3__44plusIdEEE10Policy1000EPdSC_iS9_ddNS7_10__identityEEEvT0_T1_T2_T3_T4_T6_E12temp_storage+80];
	add.f64 	%fd203, %fd201, %fd202;
	ld.shared.f64 	%fd204, [_ZZN3cub18CUB_300001_SM_10006detail6reduce28DeviceReduceSingleTileKernelINS2_10policy_hubIdyN4cuda3std3__44plusIdEEE10Policy1000EPdSC_iS9_ddNS7_10__identityEEEvT0_T1_T2_T3_T4_T6_E12temp_storage+88];
	add.f64 	%fd205, %fd203, %fd204;
	ld.shared.f64 	%fd206, [_ZZN3cub18CUB_300001_SM_10006detail6reduce28DeviceReduceSingleTileKernelINS2_10policy_hubIdyN4cuda3std3__44plusIdEEE10Policy1000EPdSC_iS9_ddNS7_10__identityEEEvT0_T1_T2_T3_T4_T6_E12temp_storage+96];
	add.f64 	%fd207, %fd205, %fd206;
	ld.shared.f64 	%fd208, [_ZZN3cub18CUB_300001_SM_10006detail6reduce28DeviceReduceSingleTileKernelINS2_10policy_hubIdyN4cuda3std3__44plusIdEEE10Policy1000EPdSC_iS9_ddNS7_10__identityEEEvT0_T1_T2_T3_T4_T6_E12temp_storage+104];
	add.f64 	%fd209, %fd207, %fd208;
	ld.shared.f64 	%fd210, [_ZZN3cub18CUB_300001_SM_10006detail6reduce28DeviceReduceSingleTileKernelINS2_10policy_hubIdyN4cuda3std3__44plusIdEEE10Policy1000EPdSC_iS9_ddNS7_10__identityEEEvT0_T1_T2_T3_T4_T6_E12temp_storage+112];
	add.f64 	%fd211, %fd209, %fd210;
	ld.shared.f64 	%fd212, [_ZZN3cub18CUB_300001_SM_10006detail6reduce28DeviceReduceSingleTileKernelINS2_10policy_hubIdyN4cuda3std3__44plusIdEEE10Policy1000EPdSC_iS9_ddNS7_10__identityEEEvT0_T1_T2_T3_T4_T6_E12temp_storage+120];
	add.f64 	%fd213, %fd211, %fd212;
	ld.shared.f64 	%fd214, [_ZZN3cub18CUB_300001_SM_10006detail6reduce28DeviceReduceSingleTileKernelINS2_10policy_hubIdyN4cuda3std3__44plusIdEEE10Policy1000EPdSC_iS9_ddNS7_10__identityEEEvT0_T1_T2_T3_T4_T6_E12temp_storage+128];
	add.f64 	%fd215, %fd213, %fd214;
	ld.shared.f64 	%fd216, [_ZZN3cub18CUB_300001_SM_10006detail6reduce28DeviceReduceSingleTileKernelINS2_10policy_hubIdyN4cuda3std3__44plusIdEEE10Policy1000EPdSC_iS9_ddNS7_10__identityEEEvT0_T1_T2_T3_T4_T6_E12temp_storage+136];
	add.f64 	%fd231, %fd215, %fd216;
	bra.uni 	$L__BB8_37;
$L__BB8_17:
	// begin inline asm
	mov.u32 %r105, %laneid;
	// end inline asm
	and.b32  	%r156, %r1, 992;
	add.s32 	%r157, %r156, 32;
	setp.gt.s32 	%p26, %r157, %r34;
	not.b32 	%r158, %r156;
	add.s32 	%r159, %r34, %r158;
	selp.b32 	%r154, %r159, 31, %p26;
	mov.b64 	%rd82, %fd223;
	mov.b64 	{%r107, %r112}, %rd82;
	mov.b32 	%r113, 1;
	mov.b32 	%r155, -1;
	// begin inline asm
	shfl.sync.down.b32 %r106, %r107, %r113, %r154, %r155;
	// end inline asm
	// begin inline asm
	shfl.sync.down.b32 %r111, %r112, %r113, %r154, %r155;
	// end inline asm
	mov.b64 	%rd83, {%r106, %r111};
	mov.b64 	%fd117, %rd83;
	setp.lt.s32 	%p27, %r105, %r154;
	add.f64 	%fd118, %fd223, %fd117;
	selp.f64 	%fd119, %fd118, %fd223, %p27;
	mov.b64 	%rd84, %fd119;
	mov.b64 	{%r117, %r122}, %rd84;
	mov.b32 	%r123, 2;
	// begin inline asm
	shfl.sync.down.b32 %r116, %r117, %r123, %r154, %r155;
	// end inline asm
	// begin inline asm
	shfl.sync.down.b32 %r121, %r122, %r123, %r154, %r155;
	// end inline asm
	mov.b64 	%rd85, {%r116, %r121};
	mov.b64 	%fd120, %rd85;
	add.s32 	%r160, %r105, 2;
	setp.gt.s32 	%p28, %r160, %r154;
	add.f64 	%fd121, %fd119, %fd120;
	selp.f64 	%fd122, %fd119, %fd121, %p28;
	mov.b64 	%rd86, %fd122;
	mov.b64 	{%r127, %r132}, %rd86;
	mov.b32 	%r133, 4;
	// begin inline asm
	shfl.sync.down.b32 %r126, %r127, %r133, %r154, %r155;
	// end inline asm
	// begin inline asm
	shfl.sync.down.b32 %r131, %r132, %r133, %r154, %r155;
	// end inline asm
	mov.b64 	%rd87, {%r126, %r131};
	mov.b64 	%fd123, %rd87;
	add.s32 	%r161, %r105, 4;
	setp.gt.s32 	%p29, %r161, %r154;
	add.f64 	%fd124, %fd122, %fd123;
	selp.f64 	%fd125, %fd122, %fd124, %p29;
	mov.b64 	%rd88, %fd125;
	mov.b64 	{%r137, %r142}, %rd88;
	mov.b32 	%r143, 8;
	// begin inline asm
	shfl.sync.down.b32 %r136, %r137, %r143, %r154, %r155;
	// end inline asm
	// begin inline asm
	shfl.sync.down.b32 %r141, %r142, %r143, %r154, %r155;
	// end inline asm
	mov.b64 	%rd89, {%r136, %r141};
	mov.b64 	%fd126, %rd89;
	add.s32 	%r162, %r105, 8;
	setp.gt.s32 	%p30, %r162, %r154;
	add.f64 	%fd127, %fd125, %fd126;
	selp.f64 	%fd128, %fd125, %fd127, %p30;
	mov.b64 	%rd90, %fd128;
	mov.b64 	{%r147, %r152}, %rd90;
	mov.b32 	%r153, 16;
	// begin inline asm
	shfl.sync.down.b32 %r146, %r147, %r153, %r154, %r155;
	// end inline asm
	// begin inline asm
	shfl.sync.down.b32 %r151, %r152, %r153, %r154, %r155;
	// end inline asm
	mov.b64 	%rd91, {%r146, %r151};
	mov.b64 	%fd129, %rd91;
	add.s32 	%r163, %r105, 16;
	setp.gt.s32 	%p31, %r163, %r154;
	add.f64 	%fd130, %fd128, %fd129;
	selp.f64 	%fd231, %fd128, %fd130, %p31;
	setp.ne.s32 	%p32, %r105, 0;
	@%p32 bra 	$L__BB8_19;
	shr.u32 	%r164, %r1, 2;
	and.b32  	%r165, %r164, 248;
	mov.u32 	%r166, _ZZN3cub18CUB_300001_SM_10006detail6reduce28DeviceReduceSingleTileKernelINS2_10policy_hubIdyN4cuda3std3__44plusIdEEE10Policy1000EPdSC_iS9_ddNS7_10__identityEEEvT0_T1_T2_T3_T4_T6_E12temp_storage;
	add.s32 	%r167, %r166, %r165;
	st.shared.f64 	[%r167+16], %fd231;
$L__BB8_19:
	bar.sync 	0;
	setp.ne.s32 	%p33, %r1, 0;
	@%p33 bra 	$L__BB8_37;
	setp.gt.s32 	%p34, %r34, 32;
	ld.shared.f64 	%fd131, [_ZZN3cub18CUB_300001_SM_10006detail6reduce28DeviceReduceSingleTileKernelINS2_10policy_hubIdyN4cuda3std3__44plusIdEEE10Policy1000EPdSC_iS9_ddNS7_10__identityEEEvT0_T1_T2_T3_T4_T6_E12temp_storage+24];
	add.f64 	%fd132, %fd231, %fd131;
	selp.f64 	%fd133, %fd132, %fd231, %p34;
	setp.gt.s32 	%p35, %r34, 64;
	ld.shared.f64 	%fd134, [_ZZN3cub18CUB_300001_SM_10006detail6reduce28DeviceReduceSingleTileKernelINS2_10policy_hubIdyN4cuda3std3__44plusIdEEE10Policy1000EPdSC_iS9_ddNS7_10__identityEEEvT0_T1_T2_T3_T4_T6_E12temp_storage+32];
	add.f64 	%fd135, %fd134, %fd133;
	selp.f64 	%fd136, %fd135, %fd133, %p35;
	setp.gt.s32 	%p36, %r34, 96;
	ld.shared.f64 	%fd137, [_ZZN3cub18CUB_300001_SM_10006detail6reduce28DeviceReduceSingleTileKernelINS2_10policy_hubIdyN4cuda3std3__44plusIdEEE10Policy1000EPdSC_iS9_ddNS7_10__identityEEEvT0_T1_T2_T3_T4_T6_E12temp_storage+40];
	add.f64 	%fd138, %fd137, %fd136;
	selp.f64 	%fd139, %fd138, %fd136, %p36;
	setp.gt.s32 	%p37, %r34, 128;
	ld.shared.f64 	%fd140, [_ZZN3cub18CUB_300001_SM_10006detail6reduce28DeviceReduceSingleTileKernelINS2_10policy_hubIdyN4cuda3std3__44plusIdEEE10Policy1000EPdSC_iS9_ddNS7_10__identityEEEvT0_T1_T2_T3_T4_T6_E12temp_storage+48];
	add.f64 	%fd141, %fd140, %fd139;
	selp.f64 	%fd142, %fd141, %fd139, %p37;
	setp.gt.s32 	%p38, %r34, 160;
	ld.shared.f64 	%fd143, [_ZZN3cub18CUB_300001_SM_10006detail6reduce28DeviceReduceSingleTileKernelINS2_10policy_hubIdyN4cuda3std3__44plusIdEEE10Policy1000EPdSC_iS9_ddNS7_10__identityEEEvT0_T1_T2_T3_T4_T6_E12temp_storage+56];
	add.f64 	%fd144, %fd143, %fd142;
	selp.f64 	%fd145, %fd144, %fd142, %p38;
	setp.gt.s32 	%p39, %r34, 192;
	ld.shared.f64 	%fd146, [_ZZN3cub18CUB_300001_SM_10006detail6reduce28DeviceReduceSingleTileKernelINS2_10policy_hubIdyN4cuda3std3__44plusIdEEE10Policy1000EPdSC_iS9_ddNS7_10__identityEEEvT0_T1_T2_T3_T4_T6_E12temp_storage+64];
	add.f64 	%fd147, %fd146, %fd145;
	selp.f64 	%fd148, %fd147, %fd145, %p39;
	setp.gt.s32 	%p40, %r34, 224;
	ld.shared.f64 	%fd149, [_ZZN3cub18CUB_300001_SM_10006detail6reduce28DeviceReduceSingleTileKernelINS2_10policy_hubIdyN4cuda3std3__44plusIdEEE10Policy1000EPdSC_iS9_ddNS7_10__identityEEEvT0_T1_T2_T3_T4_T6_E12temp_storage+72];
	add.f64 	%fd150, %fd149, %fd148;
	selp.f64 	%fd151, %fd150, %fd148, %p40;
	setp.gt.s32 	%p41, %r34, 256;
	ld.shared.f64 	%fd152, [_ZZN3cub18CUB_300001_SM_10006detail6reduce28DeviceReduceSingleTileKernelINS2_10policy_hubIdyN4cuda3std3__44plusIdEEE10Policy1000EPdSC_iS9_ddNS7_10__identityEEEvT0_T1_T2_T3_T4_T6_E12temp_storage+80];
	add.f64 	%fd153, %fd152, %fd151;
	selp.f64 	%fd154, %fd153, %fd151, %p41;
	setp.gt.s32 	%p42, %r34, 288;
	ld.shared.f64 	%fd155, [_ZZN3cub18CUB_300001_SM_10006detail6reduce28DeviceReduceSingleTileKernelINS2_10policy_hubIdyN4cuda3std3__44plusIdEEE10Policy1000EPdSC_iS9_ddNS7_10__identityEEEvT0_T1_T2_T3_T4_T6_E12temp_storage+88];
	add.f64 	%fd156, %fd155, %fd154;
	selp.f64 	%fd157, %fd156, %fd154, %p42;
	setp.gt.s32 	%p43, %r34, 320;
	ld.shared.f64 	%fd158, [_ZZN3cub18CUB_300001_SM_10006detail6reduce28DeviceReduceSingleTileKernelINS2_10policy_hubIdyN4cuda3std3__44plusIdEEE10Policy1000EPdSC_iS9_ddNS7_10__identityEEEvT0_T1_T2_T3_T4_T6_E12temp_storage+96];
	add.f64 	%fd159, %fd158, %fd157;
	selp.f64 	%fd160, %fd159, %fd157, %p43;
	setp.gt.s32 	%p44, %r34, 352;
	ld.shared.f64 	%fd161, [_ZZN3cub18CUB_300001_SM_10006detail6reduce28DeviceReduceSingleTileKernelINS2_10policy_hubIdyN4cuda3std3__44plusIdEEE10Policy1000EPdSC_iS9_ddNS7_10__identityEEEvT0_T1_T2_T3_T4_T6_E12temp_storage+104];
	add.f64 	%fd162, %fd161, %fd160;
	selp.f64 	%fd163, %fd162, %fd160, %p44;
	setp.gt.s32 	%p45, %r34, 384;
	ld.shared.f64 	%fd164, [_ZZN3cub18CUB_300001_SM_10006detail6reduce28DeviceReduceSingleTileKernelINS2_10policy_hubIdyN4cuda3std3__44plusIdEEE10Policy1000EPdSC_iS9_ddNS7_10__identityEEEvT0_T1_T2_T3_T4_T6_E12temp_storage+112];
	add.f64 	%fd165, %fd164, %fd163;
	selp.f64 	%fd166, %fd165, %fd163, %p45;
	setp.gt.s32 	%p46, %r34, 416;
	ld.shared.f64 	%fd167, [_ZZN3cub18CUB_300001_SM_10006detail6reduce28DeviceReduceSingleTileKernelINS2_10policy_hubIdyN4cuda3std3__44plusIdEEE10Policy1000EPdSC_iS9_ddNS7_10__identityEEEvT0_T1_T2_T3_T4_T6_E12temp_storage+120];
	add.f64 	%fd168, %fd167, %fd166;
	selp.f64 	%fd169, %fd168, %fd166, %p46;
	setp.gt.s32 	%p47, %r34, 448;
	ld.shared.f64 	%fd170, [_ZZN3cub18CUB_300001_SM_10006detail6reduce28DeviceReduceSingleTileKernelINS2_10policy_hubIdyN4cuda3std3__44plusIdEEE10Policy1000EPdSC_iS9_ddNS7_10__identityEEEvT0_T1_T2_T3_T4_T6_E12temp_storage+128];
	add.f64 	%fd171, %fd170, %fd169;
	selp.f64 	%fd172, %fd171, %fd169, %p47;
	setp.gt.s32 	%p48, %r34, 480;
	ld.shared.f64 	%fd173, [_ZZN3cub18CUB_300001_SM_10006detail6reduce28DeviceReduceSingleTileKernelINS2_10policy_hubIdyN4cuda3std3__44plusIdEEE10Policy1000EPdSC_iS9_ddNS7_10__identityEEEvT0_T1_T2_T3_T4_T6_E12temp_storage+136];
	add.f64 	%fd174, %fd173, %fd172;
	selp.f64 	%fd231, %fd174, %fd172, %p48;
	bra.uni 	$L__BB8_37;
$L__BB8_21:
	mov.u32 	%r13, %tid.x;
	mul.wide.u32 	%rd24, %r13, 8;
	add.s64 	%rd11, %rd8, %rd24;
	// begin inline asm
	ld.global.nc.u64 %rd10, [%rd11];
	// end inline asm
	mov.b64 	%fd31, %rd10;
	add.s64 	%rd13, %rd11, 4096;
	// begin inline asm
	ld.global.nc.u64 %rd12, [%rd13];
	// end inline asm
	mov.b64 	%fd32, %rd12;
	add.s64 	%rd15, %rd11, 8192;
	// begin inline asm
	ld.global.nc.u64 %rd14, [%rd15];
	// end inline asm
	mov.b64 	%fd33, %rd14;
	add.s64 	%rd17, %rd11, 12288;
	// begin inline asm
	ld.global.nc.u64 %rd16, [%rd17];
	// end inline asm
	mov.b64 	%fd34, %rd16;
	add.s64 	%rd19, %rd11, 16384;
	// begin inline asm
	ld.global.nc.u64 %rd18, [%rd19];
	// end inline asm
	mov.b64 	%fd35, %rd18;
	add.s64 	%rd21, %rd11, 20480;
	// begin inline asm
	ld.global.nc.u64 %rd20, [%rd21];
	// end inline asm
	mov.b64 	%fd36, %rd20;
	add.s64 	%rd23, %rd11, 24576;
	// begin inline asm
	ld.global.nc.u64 %rd22, [%rd23];
	// end inline asm
	mov.b64 	%fd37, %rd22;
	add.f64 	%fd38, %fd31, %fd32;
	add.f64 	%fd39, %fd38, %fd33;
	add.f64 	%fd40, %fd39, %fd34;
	add.f64 	%fd41, %fd40, %fd35;
	add.f64 	%fd42, %fd41, %fd36;
	add.f64 	%fd230, %fd42, %fd37;
	setp.lt.u32 	%p3, %r34, 7168;
	mov.b32 	%r231, 3584;
	@%p3 bra 	$L__BB8_25;
	add.s32 	%r14, %r34, -3584;
	mov.b32 	%r231, 3584;
$L__BB8_23:
	add.s32 	%r37, %r231, %r13;
	mul.wide.u32 	%rd39, %r37, 8;
	add.s64 	%rd26, %rd8, %rd39;
	// begin inline asm
	ld.global.nc.u64 %rd25, [%rd26];
	// end inline asm
	mov.b64 	%fd43, %rd25;
	add.s64 	%rd28, %rd26, 4096;
	// begin inline asm
	ld.global.nc.u64 %rd27, [%rd28];
	// end inline asm
	mov.b64 	%fd44, %rd27;
	add.s64 	%rd30, %rd26, 8192;
	// begin inline asm
	ld.global.nc.u64 %rd29, [%rd30];
	// end inline asm
	mov.b64 	%fd45, %rd29;
	add.s64 	%rd32, %rd26, 12288;
	// begin inline asm
	ld.global.nc.u64 %rd31, [%rd32];
	// end inline asm
	mov.b64 	%fd46, %rd31;
	add.s64 	%rd34, %rd26, 16384;
	// begin inline asm
	ld.global.nc.u64 %rd33, [%rd34];
	// end inline asm
	mov.b64 	%fd47, %rd33;
	add.s64 	%rd36, %rd26, 20480;
	// begin inline asm
	ld.global.nc.u64 %rd35, [%rd36];
	// end inline asm
	mov.b64 	%fd48, %rd35;
	add.s64 	%rd38, %rd26, 24576;
	// begin inline asm
	ld.global.nc.u64 %rd37, [%rd38];
	// end inline asm
	mov.b64 	%fd49, %rd37;
	add.f64 	%fd50, %fd230, %fd43;
	add.f64 	%fd51, %fd50, %fd44;
	add.f64 	%fd52, %fd51, %fd45;
	add.f64 	%fd53, %fd52, %fd46;
	add.f64 	%fd54, %fd53, %fd47;
	add.f64 	%fd55, %fd54, %fd48;
	add.f64 	%fd230, %fd55, %fd49;
	sub.s32 	%r38, %r34, %r231;
	setp.lt.s32 	%p4, %r38, 3584;
	@%p4 bra 	$L__BB8_33;
	add.s32 	%r231, %r231, 3584;
	setp.le.s32 	%p5, %r231, %r14;
	@%p5 bra 	$L__BB8_23;
$L__BB8_25:
	setp.le.s32 	%p6, %r34, %r231;
	@%p6 bra 	$L__BB8_33;
	sub.s32 	%r18, %r34, %r231;
	setp.ge.s32 	%p7, %r13, %r18;
	@%p7 bra 	$L__BB8_33;
	not.b32 	%r39, %r13;
	add.s32 	%r40, %r34, %r39;
	sub.s32 	%r19, %r40, %r231;
	and.b32  	%r41, %r19, 1536;
	setp.eq.s32 	%p8, %r41, 1536;
	mov.u32 	%r235, %r13;
	@%p8 bra 	$L__BB8_30;
	add.s32 	%r233, %r13, %r231;
	shr.u32 	%r42, %r19, 9;
	add.s32 	%r43, %r42, 1;
	and.b32  	%r44, %r43, 3;
	neg.s32 	%r232, %r44;
	mov.u32 	%r235, %r13;
$L__BB8_29:
	.pragma "nounroll";
	mul.wide.u32 	%rd42, %r233, 8;
	add.s64 	%rd41, %rd8, %rd42;
	// begin inline asm
	ld.global.nc.u64 %rd40, [%rd41];
	// end inline asm
	mov.b64 	%fd57, %rd40;
	add.f64 	%fd230, %fd230, %fd57;
	add.s32 	%r235, %r235, 512;
	add.s32 	%r233, %r233, 512;
	add.s32 	%r232, %r232, 1;
	setp.ne.s32 	%p9, %r232, 0;
	@%p9 bra 	$L__BB8_29;
$L__BB8_30:
	setp.lt.u32 	%p10, %r19, 1536;
	@%p10 bra 	$L__BB8_33;
	cvt.u64.u32 	%rd43, %r235;
	cvt.u64.u32 	%rd44, %r231;
	add.s64 	%rd45, %rd43, %rd44;
	shl.b64 	%rd46, %rd45, 3;
	add.s64 	%rd47, %rd46, %rd8;
	add.s64 	%rd103, %rd47, 8192;
	add.s32 	%r236, %r235, %r231;
$L__BB8_32:
	mul.wide.u32 	%rd56, %r236, 8;
	add.s64 	%rd49, %rd8, %rd56;
	// begin inline asm
	ld.global.nc.u64 %rd48, [%rd49];
	// end inline asm
	mov.b64 	%fd58, %rd48;
	add.f64 	%fd59, %fd230, %fd58;
	add.s64 	%rd51, %rd103, -4096;
	// begin inline asm
	ld.global.nc.u64 %rd50, [%rd51];
	// end inline asm
	mov.b64 	%fd60, %rd50;
	add.f64 	%fd61, %fd59, %fd60;
	// begin inline asm
	ld.global.nc.u64 %rd52, [%rd103];
	// end inline asm
	mov.b64 	%fd62, %rd52;
	add.f64 	%fd63, %fd61, %fd62;
	add.s64 	%rd55, %rd103, 4096;
	// begin inline asm
	ld.global.nc.u64 %rd54, [%rd55];
	// end inline asm
	mov.b64 	%fd64, %rd54;
	add.f64 	%fd230, %fd63, %fd64;
	add.s32 	%r235, %r235, 2048;
	add.s64 	%rd103, %rd103, 16384;
	add.s32 	%r236, %r236, 2048;
	setp.lt.s32 	%p11, %r235, %r18;
	@%p11 bra 	$L__BB8_32;
$L__BB8_33:
	// begin inline asm
	mov.u32 %r45, %laneid;
	// end inline asm
	mov.b64 	%rd57, %fd230;
	mov.b64 	{%r47, %r52}, %rd57;
	mov.b32 	%r53, 1;
	mov.b32 	%r94, 31;
	mov.b32 	%r95, -1;
	// begin inline asm
	shfl.sync.down.b32 %r46, %r47, %r53, %r94, %r95;
	// end inline asm
	// begin inline asm
	shfl.sync.down.b32 %r51, %r52, %r53, %r94, %r95;
	// end inline asm
	mov.b64 	%rd58, {%r46, %r51};
	mov.b64 	%fd65, %rd58;
	setp.gt.s32 	%p12, %r45, 30;
	add.f64 	%fd66, %fd230, %fd65;
	selp.f64 	%fd67, %fd230, %fd66, %p12;
	mov.b64 	%rd59, %fd67;
	mov.b64 	{%r57, %r62}, %rd59;
	mov.b32 	%r63, 2;
	// begin inline asm
	shfl.sync.down.b32 %r56, %r57, %r63, %r94, %r95;
	// end inline asm
	// begin inline asm
	shfl.sync.down.b32 %r61, %r62, %r63, %r94, %r95;
	// end inline asm
	mov.b64 	%rd60, {%r56, %r61};
	mov.b64 	%fd68, %rd60;
	setp.gt.s32 	%p13, %r45, 29;
	add.f64 	%fd69, %fd67, %fd68;
	selp.f64 	%fd70, %fd67, %fd69, %p13;
	mov.b64 	%rd61, %fd70;
	mov.b64 	{%r67, %r72}, %rd61;
	mov.b32 	%r73, 4;
	// begin inline asm
	shfl.sync.down.b32 %r66, %r67, %r73, %r94, %r95;
	// end inline asm
	// begin inline asm
	shfl.sync.down.b32 %r71, %r72, %r73, %r94, %r95;
	// end inline asm
	mov.b64 	%rd62, {%r66, %r71};
	mov.b64 	%fd71, %rd62;
	setp.gt.s32 	%p14, %r45, 27;
	add.f64 	%fd72, %fd70, %fd71;
	selp.f64 	%fd73, %fd70, %fd72, %p14;
	mov.b64 	%rd63, %fd73;
	mov.b64 	{%r77, %r82}, %rd63;
	mov.b32 	%r83, 8;
	// begin inline asm
	shfl.sync.down.b32 %r76, %r77, %r83, %r94, %r95;
	// end inline asm
	// begin inline asm
	shfl.sync.down.b32 %r81, %r82, %r83, %r94, %r95;
	// end inline asm
	mov.b64 	%rd64, {%r76, %r81};
	mov.b64 	%fd74, %rd64;
	setp.gt.s32 	%p15, %r45, 23;
	add.f64 	%fd75, %fd73, %fd74;
	selp.f64 	%fd76, %fd73, %fd75, %p15;
	mov.b64 	%rd65, %fd76;
	mov.b64 	{%r87, %r92}, %rd65;
	mov.b32 	%r93, 16;
	// begin inline asm
	shfl.sync.down.b32 %r86, %r87, %r93, %r94, %r95;
	// end inline asm
	// begin inline asm
	shfl.sync.down.b32 %r91, %r92, %r93, %r94, %r95;
	// end inline asm
	mov.b64 	%rd66, {%r86, %r91};
	mov.b64 	%fd77, %rd66;
	setp.gt.s32 	%p16, %r45, 15;
	add.f64 	%fd26, %fd76, %fd77;
	selp.f64 	%fd231, %fd76, %fd26, %p16;
	setp.ne.s32 	%p17, %r45, 0;
	@%p17 bra 	$L__BB8_35;
	shr.u32 	%r96, %r13, 2;
	and.b32  	%r97, %r96, 248;
	mov.u32 	%r98, _ZZN3cub18CUB_300001_SM_10006detail6reduce28DeviceReduceSingleTileKernelINS2_10policy_hubIdyN4cuda3std3__44plusIdEEE10Policy1000EPdSC_iS9_ddNS7_10__identityEEEvT0_T1_T2_T3_T4_T6_E12temp_storage;
	add.s32 	%r99, %r98, %r97;
	st.shared.f64 	[%r99+16], %fd26;
$L__BB8_35:
	bar.sync 	0;
	setp.ne.s32 	%p18, %r13, 0;
	@%p18 bra 	$L__BB8_37;
	ld.shared.f64 	%fd78, [_ZZN3cub18CUB_300001_SM_10006detail6reduce28DeviceReduceSingleTileKernelINS2_10policy_hubIdyN4cuda3std3__44plusIdEEE10Policy1000EPdSC_iS9_ddNS7_10__identityEEEvT0_T1_T2_T3_T4_T6_E12temp_storage+24];
	add.f64 	%fd79, %fd231, %fd78;
	ld.shared.f64 	%fd80, [_ZZN3cub18CUB_300001_SM_10006detail6reduce28DeviceReduceSingleTileKernelINS2_10policy_hubIdyN4cuda3std3__44plusIdEEE10Policy1000EPdSC_iS9_ddNS7_10__identityEEEvT0_T1_T2_T3_T4_T6_E12temp_storage+32];
	add.f64 	%fd81, %fd79, %fd80;
	ld.shared.f64 	%fd82, [_ZZN3cub18CUB_300001_SM_10006detail6reduce28DeviceReduceSingleTileKernelINS2_10policy_hubIdyN4cuda3std3__44plusIdEEE10Policy1000EPdSC_iS9_ddNS7_10__identityEEEvT0_T1_T2_T3_T4_T6_E12temp_storage+40];
	add.f64 	%fd83, %fd81, %fd82;
	ld.shared.f64 	%fd84, [_ZZN3cub18CUB_300001_SM_10006detail6reduce28DeviceReduceSingleTileKernelINS2_10policy_hubIdyN4cuda3std3__44plusIdEEE10Policy1000EPdSC_iS9_ddNS7_10__identityEEEvT0_T1_T2_T3_T4_T6_E12temp_storage+48];
	add.f64 	%fd85, %fd83, %fd84;
	ld.shared.f64 	%fd86, [_ZZN3cub18CUB_300001_SM_10006detail6reduce28DeviceReduceSingleTileKernelINS2_10policy_hubIdyN4cuda3std3__44plusIdEEE10Policy1000EPdSC_iS9_ddNS7_10__identityEEEvT0_T1_T2_T3_T4_T6_E12temp_storage+56];
	add.f64 	%fd87, %fd85, %fd86;
	ld.shared.f64 	%fd88, [_ZZN3cub18CUB_300001_SM_10006detail6reduce28DeviceReduceSingleTileKernelINS2_10policy_hubIdyN4cuda3std3__44plusIdEEE10Policy1000EPdSC_iS9_ddNS7_10__identityEEEvT0_T1_T2_T3_T4_T6_E12temp_storage+64];
	add.f64 	%fd89, %fd87, %fd88;
	ld.shared.f64 	%fd90, [_ZZN3cub18CUB_300001_SM_10006detail6reduce28DeviceReduceSingleTileKernelINS2_10policy_hubIdyN4cuda3std3__44plusIdEEE10Policy1000EPdSC_iS9_ddNS7_10__identityEEEvT0_T1_T2_T3_T4_T6_E12temp_storage+72];
	add.f64 	%fd91, %fd89, %fd90;
	ld.shared.f64 	%fd92, [_ZZN3cub18CUB_300001_SM_10006detail6reduce28DeviceReduceSingleTileKernelINS2_10policy_hubIdyN4cuda3std3__44plusIdEEE10Policy1000EPdSC_iS9_ddNS7_10__identityEEEvT0_T1_T2_T3_T4_T6_E12temp_storage+80];
	add.f64 	%fd93, %fd91, %fd92;
	ld.shared.f64 	%fd94, [_ZZN3cub18CUB_300001_SM_10006detail6reduce28DeviceReduceSingleTileKernelINS2_10policy_hubIdyN4cuda3std3__44plusIdEEE10Policy1000EPdSC_iS9_ddNS7_10__identityEEEvT0_T1_T2_T3_T4_T6_E12temp_storage+88];
	add.f64 	%fd95, %fd93, %fd94;
	ld.shared.f64 	%fd96, [_ZZN3cub18CUB_300001_SM_10006detail6reduce28DeviceReduceSingleTileKernelINS2_10policy_hubIdyN4cuda3std3__44plusIdEEE10Policy1000EPdSC_iS9_ddNS7_10__identityEEEvT0_T1_T2_T3_T4_T6_E12temp_storage+96];
	add.f64 	%fd97, %fd95, %fd96;
	ld.shared.f64 	%fd98, [_ZZN3cub18CUB_300001_SM_10006detail6reduce28DeviceReduceSingleTileKernelINS2_10policy_hubIdyN4cuda3std3__44plusIdEEE10Policy1000EPdSC_iS9_ddNS7_10__identityEEEvT0_T1_T2_T3_T4_T6_E12temp_storage+104];
	add.f64 	%fd99, %fd97, %fd98;
	ld.shared.f64 	%fd100, [_ZZN3cub18CUB_300001_SM_10006detail6reduce28DeviceReduceSingleTileKernelINS2_10policy_hubIdyN4cuda3std3__44plusIdEEE10Policy1000EPdSC_iS9_ddNS7_10__identityEEEvT0_T1_T2_T3_T4_T6_E12temp_storage+112];
	add.f64 	%fd101, %fd99, %fd100;
	ld.shared.f64 	%fd102, [_ZZN3cub18CUB_300001_SM_10006detail6reduce28DeviceReduceSingleTileKernelINS2_10policy_hubIdyN4cuda3std3__44plusIdEEE10Policy1000EPdSC_iS9_ddNS7_10__identityEEEvT0_T1_T2_T3_T4_T6_E12temp_storage+120];
	add.f64 	%fd103, %fd101, %fd102;
	ld.shared.f64 	%fd104, [_ZZN3cub18CUB_300001_SM_10006detail6reduce28DeviceReduceSingleTileKernelINS2_10policy_hubIdyN4cuda3std3__44plusIdEEE10Policy1000EPdSC_iS9_ddNS7_10__identityEEEvT0_T1_T2_T3_T4_T6_E12temp_storage+128];
	add.f64 	%fd105, %fd103, %fd104;
	ld.shared.f64 	%fd106, [_ZZN3cub18CUB_300001_SM_10006detail6reduce28DeviceReduceSingleTileKernelINS2_10policy_hubIdyN4cuda3std3__44plusIdEEE10Policy1000EPdSC_iS9_ddNS7_10__identityEEEvT0_T1_T2_T3_T4_T6_E12temp_storage+136];
	add.f64 	%fd231, %fd105, %fd106;
$L__BB8_37:
	mov.u32 	%r223, %tid.x;
	setp.ne.s32 	%p56, %r223, 0;
	@%p56 bra 	$L__BB8_39;
	add.f64 	%fd217, %fd30, %fd231;
	st.global.f64 	[%rd1], %fd217;
$L__BB8_39:
	ret;

}


// ===== COMPILED SASS (sm_100) =====

	.target	sm_100

	.elftype	@"ET_EXEC"


//--------------------- .note.nv.tkinfo           --------------------------
	.section	.note.nv.tkinfo,"",@"SHT_NOTE"
	.sectionflags	@"SHF_NOTE_NV_TKINFO"
	.tkinfo
        /*0018*/ 	.word	0x00000002
        /*0030*/ 	.string	""
        /*0030*/ 	.string	"ptxas"
        /*0030*/ 	.string	"Cuda compilation tools, release 13.0, V13.0.88"
        /*0030*/ 	.string	"Build cuda_13.0.r13.0/compiler.36424714_0"
        /*0030*/ 	.string	"-arch sm_100 -m 64 "



//--------------------- .note.nv.cuinfo           --------------------------
	.section	.note.nv.cuinfo,"",@"SHT_NOTE"
	.sectionflags	@"SHF_NOTE_NV_CUINFO"
        /*0018*/ 	.short	0x0002
        /*001a*/ 	.short	0x0064
        /*001c*/ 	.short	0x0082
	.zero		2


//--------------------- .nv.info                  --------------------------
	.section	.nv.info,"",@"SHT_CUDA_INFO"
	.align	4


	//----- nvinfo : EIATTR_REGCOUNT
	.align		4
        /*0000*/ 	.byte	0x04, 0x2f
        /*0002*/ 	.short	(.L_44 - .L_43)
	.align		4
.L_43:
        /*0004*/ 	.word	index@(_Z6kernelPN6thrust24THRUST_300001_SM_1000_NS7complexIdEES2_)
        /*0008*/ 	.word	0x00000004


	//----- nvinfo : EIATTR_FRAME_SIZE
	.align		4
.L_44:
        /*000c*/ 	.byte	0x04, 0x11
        /*000e*/ 	.short	(.L_46 - .L_45)
	.align		4
.L_45:
        /*0010*/ 	.word	index@(_Z6kernelPN6thrust24THRUST_300001_SM_1000_NS7complexIdEES2_)
        /*0014*/ 	.word	0x00000000


	//----- nvinfo : EIATTR_REGCOUNT
	.align		4
.L_46:
        /*0018*/ 	.byte	0x04, 0x2f
        /*001a*/ 	.short	(.L_48 - .L_47)
	.align		4
.L_47:
        /*001c*/ 	.word	index@(_Z15template_kernelIiEvPT_)
        /*0020*/ 	.word	0x00000004


	//----- nvinfo : EIATTR_FRAME_SIZE
	.align		4
.L_48:
        /*0024*/ 	.byte	0x04, 0x11
        /*0026*/ 	.short	(.L_50 - .L_49)
	.align		4
.L_49:
        /*0028*/ 	.word	index@(_Z15template_kernelIiEvPT_)
        /*002c*/ 	.word	0x00000000


	//----- nvinfo : EIATTR_REGCOUNT
	.align		4
.L_50:
        /*0030*/ 	.byte	0x04, 0x2f
        /*0032*/ 	.short	(.L_52 - .L_51)
	.align		4
.L_51:
        /*0034*/ 	.word	index@(_ZN3cub18CUB_300001_SM_10006detail11EmptyKernelIvEEvv)
        /*0038*/ 	.word	0x00000004


	//----- nvinfo : EIATTR_FRAME_SIZE
	.align		4
.L_52:
        /*003c*/ 	.byte	0x04, 0x11
        /*003e*/ 	.short	(.L_54 - .L_53)
	.align		4
.L_53:
        /*0040*/ 	.word	index@(_ZN3cub18CUB_300001_SM_10006detail11EmptyKernelIvEEvv)
        /*0044*/ 	.word	0x00000000


	//----- nvinfo : EIATTR_REGCOUNT
	.align		4
.L_54:
        /*0048*/ 	.byte	0x04, 0x2f
        /*004a*/ 	.short	(.L_56 - .L_55)
	.align		4
.L_55:
        /*004c*/ 	.word	index@(_ZN3cub18CUB_300001_SM_10006detail6reduce28DeviceReduceSingleTileKernelINS2_10policy_hubIdjN4cuda3std3__44plusIdEEE10Policy1000EN6thrust24THRUST_300001_SM_1000_NS10device_ptrIdEEPdjS9_ddNS7_10__identityEEEvT0_T1_T2_T3_T4_T6_)
        /*0050*/ 	.word	0x0000002d


	//----- nvinfo : EIATTR_FRAME_SIZE
	.align		4
.L_56:
        /*0054*/ 	.byte	0x04, 0x11
        /*0056*/ 	.short	(.L_58 - .L_57)
	.align		4
.L_57:
        /*0058*/ 	.word	index@(_ZN3cub18CUB_300001_SM_10006detail6reduce28DeviceReduceSingleTileKernelINS2_10policy_hubIdjN4cuda3std3__44plusIdEEE10Policy1000EN6thrust24THRUST_300001_SM_1000_NS10device_ptrIdEEPdjS9_ddNS7_10__identityEEEvT0_T1_T2_T3_T4_T6_)
        /*005c*/ 	.word	0x00000000


	//----- nvinfo : EIATTR_REGCOUNT
	.align		4
.L_58:
        /*0060*/ 	.byte	0x04, 0x2f
        /*0062*/ 	.short	(.L_60 - .L_59)
	.align		4
.L_59:
        /*0064*/ 	.word	index@(_ZN3cub18CUB_300001_SM_10006detail6reduce18DeviceReduceKernelINS2_10policy_hubIdjN4cuda3std3__44plusIdEEE10Policy1000EN6thrust24THRUST_300001_SM_1000_NS10device_ptrIdEEjS9_dNS7_10__identityEEEvT0_PT3_T1_NS0_13GridEvenShareISK_EET2_T4_)
        /*0068*/ 	.word	0x00000020


	//----- nvinfo : EIATTR_FRAME_SIZE
	.align		4
.L_60:
        /*006c*/ 	.byte	0x04, 0x11
        /*006e*/ 	.short	(.L_62 - .L_61)
	.align		4
.L_61:
        /*0070*/ 	.word	index@(_ZN3cub18CUB_300001_SM_10006detail6reduce18DeviceReduceKernelINS2_10policy_hubIdjN4cuda3std3__44plusIdEEE10Policy1000EN6thrust24THRUST_300001_SM_1000_NS10device_ptrIdEEjS9_dNS7_10__identityEEEvT0_PT3_T1_NS0_13GridEvenShareISK_EET2_T4_)
        /*0074*/ 	.word	0x00000000


	//----- nvinfo : EIATTR_REGCOUNT
	.align		4
.L_62:
        /*0078*/ 	.byte	0x04, 0x2f
        /*007a*/ 	.short	(.L_64 - .L_63)
	.align		4
.L_63:
        /*007c*/ 	.word	index@(_ZN3cub18CUB_300001_SM_10006detail6reduce28DeviceReduceSingleTileKernelINS2_10policy_hubIdjN4cuda3std3__44plusIdEEE10Policy1000EPdSC_iS9_ddNS7_10__identityEEEvT0_T1_T2_T3_T4_T6_)
        /*0080*/ 	.word	0x00000030


	//----- nvinfo : EIATTR_FRAME_SIZE
	.align		4
.L_64:
        /*0084*/ 	.byte	0x04, 0x11
        /*0086*/ 	.short	(.L_66 - .L_65)
	.align		4
.L_65:
        /*0088*/ 	.word	index@(_ZN3cub18CUB_300001_SM_10006detail6reduce28DeviceReduceSingleTileKernelINS2_10policy_hubIdjN4cuda3std3__44plusIdEEE10Policy1000EPdSC_iS9_ddNS7_10__identityEEEvT0_T1_T2_T3_T4_T6_)
        /*008c*/ 	.word	0x00000000


	//----- nvinfo : EIATTR_REGCOUNT
	.align		4
.L_66:
        /*0090*/ 	.byte	0x04, 0x2f
        /*0092*/ 	.short	(.L_68 - .L_67)
	.align		4
.L_67:
        /*0094*/ 	.word	index@(_ZN3cub18CUB_300001_SM_10006detail6reduce28DeviceReduceSingleTileKernelINS2_10policy_hubIdyN4cuda3std3__44plusIdEEE10Policy1000EN6thrust24THRUST_300001_SM_1000_NS10device_ptrIdEEPdyS9_ddNS7_10__identityEEEvT0_T1_T2_T3_T4_T6_)
        /*0098*/ 	.word	0x0000002e


	//----- nvinfo : EIATTR_FRAME_SIZE
	.align		4
.L_68:
        /*009c*/ 	.byte	0x04, 0x11
        /*009e*/ 	.short	(.L_70 - .L_69)
	.align		4
.L_69:
        /*00a0*/ 	.word	index@(_ZN3cub18CUB_300001_SM_10006detail6reduce28DeviceReduceSingleTileKernelINS2_10policy_hubIdyN4cuda3std3__44plusIdEEE10Policy1000EN6thrust24THRUST_300001_SM_1000_NS10device_ptrIdEEPdyS9_ddNS7_10__identityEEEvT0_T1_T2_T3_T4_T6_)
        /*00a4*/ 	.word	0x00000000


	//----- nvinfo : EIATTR_REGCOUNT
	.align		4
.L_70:
        /*00a8*/ 	.byte	0x04, 0x2f
        /*00aa*/ 	.short	(.L_72 - .L_71)
	.align		4
.L_71:
        /*00ac*/ 	.word	index@(_ZN3cub18CUB_300001_SM_10006detail6reduce18DeviceReduceKernelINS2_10policy_hubIdyN4cuda3std3__44plusIdEEE10Policy1000EN6thrust24THRUST_300001_SM_1000_NS10device_ptrIdEEyS9_dNS7_10__identityEEEvT0_PT3_T1_NS0_13GridEvenShareISK_EET2_T4_)
        /*00b0*/ 	.word	0x0000001d


	//----- nvinfo : EIATTR_FRAME_SIZE
	.align		4
.L_72:
        /*00b4*/ 	.byte	0x04, 0x11
        /*00b6*/ 	.short	(.L_74 - .L_73)
	.align		4
.L_73:
        /*00b8*/ 	.word	index@(_ZN3cub18CUB_300001_SM_10006detail6reduce18DeviceReduceKernelINS2_10policy_hubIdyN4cuda3std3__44plusIdEEE10Policy1000EN6thrust24THRUST_300001_SM_1000_NS10device_ptrIdEEyS9_dNS7_10__identityEEEvT0_PT3_T1_NS0_13GridEvenShareISK_EET2_T4_)
        /*00bc*/ 	.word	0x00000000


	//----- nvinfo : EIATTR_REGCOUNT
	.align		4
.L_74:
        /*00c0*/ 	.byte	0x04, 0x2f
        /*00c2*/ 	.short	(.L_76 - .L_75)
	.align		4
.L_75:
        /*00c4*/ 	.word	index@(_ZN3cub18CUB_300001_SM_10006detail6reduce28DeviceReduceSingleTileKernelINS2_10policy_hubIdyN4cuda3std3__44plusIdEEE10Policy1000EPdSC_iS9_ddNS7_10__identityEEEvT0_T1_T2_T3_T4_T6_)
        /*00c8*/ 	.word	0x00000030


	//----- nvinfo : EIATTR_FRAME_SIZE
	.align		4
.L_76:
        /*00cc*/ 	.byte	0x04, 0x11
        /*00ce*/ 	.short	(.L_78 - .L_77)
	.align		4
.L_77:
        /*00d0*/ 	.word	index@(_ZN3cub18CUB_300001_SM_10006detail6reduce28DeviceReduceSingleTileKernelINS2_10policy_hubIdyN4cuda3std3__44plusIdEEE10Policy1000EPdSC_iS9_ddNS7_10__identityEEEvT0_T1_T2_T3_T4_T6_)
        /*00d4*/ 	.word	0x00000000


	//----- nvinfo : EIATTR_MIN_STACK_SIZE
	.align		4
.L_78:
        /*00d8*/ 	.byte	0x04, 0x12
        /*00da*/ 	.short	(.L_80 - .L_79)
	.align		4
.L_79:
        /*00dc*/ 	.word	index@(_ZN3cub18CUB_300001_SM_10006detail6reduce28DeviceReduceSingleTileKernelINS2_10policy_hubIdyN4cuda3std3__44plusIdEEE10Policy1000EPdSC_iS9_ddNS7_10__identityEEEvT0_T1_T2_T3_T4_T6_)
        /*00e0*/ 	.word	0x00000000


	//----- nvinfo : EIATTR_MIN_STACK_SIZE
	.align		4
.L_80:
        /*00e4*/ 	.byte	0x04, 0x12
        /*00e6*/ 	.short	(.L_82 - .L_81)
	.align		4
.L_81:
        /*00e8*/ 	.word	index@(_ZN3cub18CUB_300001_SM_10006detail6reduce18DeviceReduceKernelINS2_10policy_hubIdyN4cuda3std3__44plusIdEEE10Policy1000EN6thrust24THRUST_300001_SM_1000_NS10device_ptrIdEEyS9_dNS7_10__identityEEEvT0_PT3_T1_NS0_13GridEvenShareISK_EET2_T4_)
        /*00ec*/ 	.word	0x00000000


	//----- nvinfo : EIATTR_MIN_STACK_SIZE
	.align		4
.L_82:
        /*00f0*/ 	.byte	0x04, 0x12
        /*00f2*/ 	.short	(.L_84 - .L_83)
	.align		4
.L_83:
        /*00f4*/ 	.word	index@(_ZN3cub18CUB_300001_SM_10006detail6reduce28DeviceReduceSingleTileKernelINS2_10policy_hubIdyN4cuda3std3__44plusIdEEE10Policy1000EN6thrust24THRUST_300001_SM_1000_NS10device_ptrIdEEPdyS9_ddNS7_10__identityEEEvT0_T1_T2_T3_T4_T6_)
        /*00f8*/ 	.word	0x00000000


	//----- nvinfo : EIATTR_MIN_STACK_SIZE
	.align		4
.L_84:
        /*00fc*/ 	.byte	0x04, 0x12
        /*00fe*/ 	.short	(.L_86 - .L_85)
	.align		4
.L_85:
        /*0100*/ 	.word	index@(_ZN3cub18CUB_300001_SM_10006detail6reduce28DeviceReduceSingleTileKernelINS2_10policy_hubIdjN4cuda3std3__44plusIdEEE10Policy1000EPdSC_iS9_ddNS7_10__identityEEEvT0_T1_T2_T3_T4_T6_)
        /*0104*/ 	.word	0x00000000


	//----- nvinfo : EIATTR_MIN_STACK_SIZE
	.align		4
.L_86:
        /*0108*/ 	.byte	0x04, 0x12
        /*010a*/ 	.short	(.L_88 - .L_87)
	.align		4
.L_87:
        /*010c*/ 	.word	index@(_ZN3cub18CUB_300001_SM_10006detail6reduce18DeviceReduceKernelINS2_10policy_hubIdjN4cuda3std3__44plusIdEEE10Policy1000EN6thrust24THRUST_300001_SM_1000_NS10device_ptrIdEEjS9_dNS7_10__identityEEEvT0_PT3_T1_NS0_13GridEvenShareISK_EET2_T4_)
        /*0110*/ 	.word	0x00000000


	//----- nvinfo : EIATTR_MIN_STACK_SIZE
	.align		4
.L_88:
        /*0114*/ 	.byte	0x04, 0x12
        /*0116*/ 	.short	(.L_90 - .L_89)
	.align		4
.L_89:
        /*0118*/ 	.word	index@(_ZN3cub18CUB_300001_SM_10006detail6reduce28DeviceReduceSingleTileKernelINS2_10policy_hubIdjN4cuda3std3__44plusIdEEE10Policy1000EN6thrust24THRUST_300001_SM_1000_NS10device_ptrIdEEPdjS9_ddNS7_10__identityEEEvT0_T1_T2_T3_T4_T6_)
        /*011c*/ 	.word	0x00000000


	//----- nvinfo : EIATTR_MIN_STACK_SIZE
	.align		4
.L_90:
        /*0120*/ 	.byte	0x04, 0x12
        /*0122*/ 	.short	(.L_92 - .L_91)
	.align		4
.L_91:
        /*0124*/ 	.word	index@(_ZN3cub18CUB_300001_SM_10006detail11EmptyKernelIvEEvv)
        /*0128*/ 	.word	0x00000000


	//----- nvinfo : EIATTR_MIN_STACK_SIZE
	.align		4
.L_92:
        /*012c*/ 	.byte	0x04, 0x12
        /*012e*/ 	.short	(.L_94 - .L_93)
	.align		4
.L_93:
        /*0130*/ 	.word	index@(_Z15template_kernelIiEvPT_)
        /*0134*/ 	.word	0x00000000


	//----- nvinfo : EIATTR_MIN_STACK_SIZE
	.align		4
.L_94:
        /*0138*/ 	.byte	0x04, 0x12
        /*013a*/ 	.short	(.L_96 - .L_95)
	.align		4
.L_95:
        /*013c*/ 	.word	index@(_Z6kernelPN6thrust24THRUST_300001_SM_1000_NS7complexIdEES2_)
        /*0140*/ 	.word	0x00000000
.L_96:


//--------------------- .nv.compat                --------------------------
	.section	.nv.compat,"",@"SHT_CUDA_COMPAT_INFO"
	.align	4
        /*0000*/ 	.byte	0x02, 0x09, 0x00, 0x00, 0x02, 0x02, 0x01, 0x00, 0x02, 0x05, 0x05, 0x00, 0x03, 0x07, 0x01, 0x01
        /*0010*/ 	.byte	0x02, 0x03, 0x00, 0x00, 0x02, 0x06, 0x01, 0x00, 0x04, 0x0b, 0x08, 0x00, 0x01, 0x00, 0x00, 0x00
        /*0020*/ 	.byte	0x00, 0x00, 0x00, 0x00


//--------------------- .nv.info._ZN3cub18CUB_300001_SM_10006detail6reduce28DeviceReduceSingleTileKernelINS2_10policy_hubIdyN4cuda3std3__44plusIdEEE10Policy1000EPdSC_iS9_ddNS7_10__identityEEEvT0_T1_T2_T3_T4_T6_ --------------------------
	.section	.nv.info._ZN3cub18CUB_300001_SM_10006detail6reduce28DeviceReduceSingleTileKernelINS2_10policy_hubIdyN4cuda3std3__44plusIdEEE10Policy1000EPdSC_iS9_ddNS7_10__identityEEEvT0_T1_T2_T3_T4_T6_,"",@"SHT_CUDA_INFO"
	.sectionflags	@""
	.align	4


	//----- nvinfo : EIATTR_CUDA_API_VERSION
	.align		4
        /*0000*/ 	.byte	0x04, 0x37
        /*0002*/ 	.short	(.L_98 - .L_97)
.L_97:
        /*0004*/ 	.word	0x00000082


	//----- nvinfo : EIATTR_KPARAM_INFO
	.align		4
.L_98:
        /*0008*/ 	.byte	0x04, 0x17
        /*000a*/ 	.short	(.L_100 - .L_99)
.L_99:
        /*000c*/ 	.word	0x00000000
        /*0010*/ 	.short	0x0005
        /*0012*/ 	.short	0x0020
        /*0014*/ 	.byte	0x00, 0xf0, 0x05, 0x00


	//----- nvinfo : EIATTR_KPARAM_INFO
	.align		4
.L_100:
        /*0018*/ 	.byte	0x04, 0x17
        /*001a*/ 	.short	(.L_102 - .L_101)
.L_101:
        /*001c*/ 	.word	0x00000000
        /*0020*/ 	.short	0x0004
        /*0022*/ 	.short	0x0018
        /*0024*/ 	.byte	0x00, 0xf0, 0x21, 0x00


	//----- nvinfo : EIATTR_KPARAM_INFO
	.align		4
.L_102:
        /*0028*/ 	.byte	0x04, 0x17
        /*002a*/ 	.short	(.L_104 - .L_103)
.L_103:
        /*002c*/ 	.word	0x00000000
        /*0030*/ 	.short	0x0003
        /*0032*/ 	.short	0x0014
        /*0034*/ 	.byte	0x00, 0xf0, 0x05, 0x00


	//----- nvinfo : EIATTR_KPARAM_INFO
	.align		4
.L_104:
        /*0038*/ 	.byte	0x04, 0x17
        /*003a*/ 	.short	(.L_106 - .L_105)
.L_105:
        /*003c*/ 	.word	0x00000000
        /*0040*/ 	.short	0x0002
        /*0042*/ 	.short	0x0010
        /*0044*/ 	.byte	0x00, 0xf0, 0x11, 0x00


	//----- nvinfo : EIATTR_KPARAM_INFO
	.align		4
.L_106:
        /*0048*/ 	.byte	0x04, 0x17
        /*004a*/ 	.short	(.L_108 - .L_107)
.L_107:
        /*004c*/ 	.word	0x00000000
        /*0050*/ 	.short	0x0001
        /*0052*/ 	.short	0x0008
        /*0054*/ 	.byte	0x00, 0xf5, 0x21, 0x00


	//----- nvinfo : EIATTR_KPARAM_INFO
	.align		4
.L_108:
        /*0058*/ 	.byte	0x04, 0x17
        /*005a*/ 	.short	(.L_110 - .L_109)
.L_109:
        /*005c*/ 	.word	0x00000000
        /*0060*/ 	.short	0x0000
        /*0062*/ 	.short	0x0000
        /*0064*/ 	.byte	0x00, 0xf5, 0x21, 0x00


	//----- nvinfo : EIATTR_SPARSE_MMA_MASK
	.align		4
.L_110:
        /*0068*/ 	.byte	0x03, 0x50
        /*006a*/ 	.short	0x0000


	//----- nvinfo : EIATTR_MAXREG_COUNT
	.align		4
        /*006c*/ 	.byte	0x03, 0x1b
        /*006e*/ 	.short	0x0080


	//----- nvinfo : EIATTR_NUM_BARRIERS
	.align		4
        /*0070*/ 	.byte	0x02, 0x4c
        /*0072*/ 	.byte	0x01
	.zero		1


	//----- nvinfo : EIATTR_MERCURY_ISA_VERSION
	.align		4
        /*0074*/ 	.byte	0x03, 0x5f
        /*0076*/ 	.short	0x0101


	//----- nvinfo : EIATTR_COOP_GROUP_MASK_REGIDS
	.align		4
        /*0078*/ 	.byte	0x04, 0x29
        /*007a*/ 	.short	(.L_112 - .L_111)


	//   ....[0]....
.L_111:
        /*007c*/ 	.word	0xffffffff


	//   ....[1]....
        /*0080*/ 	.word	0xffffffff


	//   ....[2]....
        /*0084*/ 	.word	0xffffffff


	//   ....[3]....
        /*0088*/ 	.word	0xffffffff


	//   ....[4]....
        /*008c*/ 	.word	0xffffffff


	//   ....[5]....
        /*0090*/ 	.word	0xffffffff


	//   ....[6]....
        /*0094*/ 	.word	0xffffffff


	//   ....[7]....
        /*0098*/ 	.word	0xffffffff


	//   ....[8]....
        /*009c*/ 	.word	0xffffffff


	//   ....[9]....
        /*00a0*/ 	.word	0xffffffff


	//   ....[10]....
        /*00a4*/ 	.word	0xffffffff


	//   ....[11]....
        /*00a8*/ 	.word	0xffffffff


	//   ....[12]....
        /*00ac*/ 	.word	0xffffffff


	//   ....[13]....
        /*00b0*/ 	.word	0xffffffff


	//   ....[14]....
        /*00b4*/ 	.word	0xffffffff


	//   ....[15]....
        /*00b8*/ 	.word	0xffffffff


	//   ....[16]....
        /*00bc*/ 	.word	0xffffffff


	//   ....[17]....
        /*00c0*/ 	.word	0xffffffff


	//   ....[18]....
        /*00c4*/ 	.word	0xffffffff


	//   ....[19]....
        /*00c8*/ 	.word	0xffffffff


	//   ....[20]....
        /*00cc*/ 	.word	0xffffffff


	//   ....[21]....
        /*00d0*/ 	.word	0xffffffff


	//   ....[22]....
        /*00d4*/ 	.word	0xffffffff


	//   ....[23]....
        /*00d8*/ 	.word	0xffffffff


	//   ....[24]....
        /*00dc*/ 	.word	0xffffffff


	//   ....[25]....
        /*00e0*/ 	.word	0xffffffff


	//   ....[26]....
        /*00e4*/ 	.word	0xffffffff


	//   ....[27]....
        /*00e8*/ 	.word	0xffffffff


	//   ....[28]....
        /*00ec*/ 	.word	0xffffffff


	//   ....[29]....
        /*00f0*/ 	.word	0xffffffff


	//----- nvinfo : EIATTR_COOP_GROUP_INSTR_OFFSETS
	.align		4
.L_112:
        /*00f4*/ 	.byte	0x04, 0x28
        /*00f6*/ 	.short	(.L_114 - .L_113)


	//   ....[0]....
.L_113:
        /*00f8*/ 	.word	0x00000960


	//   ....[1]....
        /*00fc*/ 	.word	0x00000970


	//   ....[2]....
        /*0100*/ 	.word	0x000009e0


	//   ....[3]....
        /*0104*/ 	.word	0x00000a10


	//   ....[4]....
        /*0108*/ 	.word	0x00000a70


	//   ....[5]....
        /*010c*/ 	.word	0x00000a80


	//   ....[6]....
        /*0110*/ 	.word	0x00000ae0


	//   ....[7]....
        /*0114*/ 	.word	0x00000af0


	//   ....[8]....
        /*0118*/ 	.word	0x00000b40


	//   ....[9]....
        /*011c*/ 	.word	0x00000b60


	//   ....[10]....
        /*0120*/ 	.word	0x00000e10


	//   ....[11]....
        /*0124*/ 	.word	0x00000e20


	//   ....[12]....
        /*0128*/ 	.word	0x00000eb0


	//   ....[13]....
        /*012c*/ 	.word	0x00000ed0


	//   ....[14]....
        /*0130*/ 	.word	0x00000f20


	//   ....[15]....
        /*0134*/ 	.word	0x00000f40


	//   ....[16]....
        /*0138*/ 	.word	0x00000f90


	//   ....[17]....
        /*013c*/ 	.word	0x00000fb0


	//   ....[18]....
        /*0140*/ 	.word	0x00001000


	//   ....[19]....
        /*0144*/ 	.word	0x00001030


	//   ....[20]....
        /*0148*/ 	.word	0x000020b0


	//   ....[21]....
        /*014c*/ 	.word	0x000020c0


	//   ....[22]....
        /*0150*/ 	.word	0x00002130


	//   ....[23]....
        /*0154*/ 	.word	0x00002140


	//   ....[24]....
        /*0158*/ 	.word	0x000021a0


	//   ....[25]....
        /*015c*/ 	.word	0x000021b0


	//   ....[26]....
        /*0160*/ 	.word	0x00002200


	//   ....[27]....
        /*0164*/ 	.word	0x00002220


	//   ....[28]....
        /*0168*/ 	.word	0x00002280


	//   ....[29]....
        /*016c*/ 	.word	0x000022b0


	//----- nvinfo : EIATTR_VRC_CTA_INIT_COUNT
	.align		4
.L_114:
        /*0170*/ 	.byte	0x02, 0x4a
	.zero		1
	.zero		1


	//----- nvinfo : EIATTR_EXIT_INSTR_OFFSETS
	.align		4
        /*0174*/ 	.byte	0x04, 0x1c
        /*0176*/ 	.short	(.L_116 - .L_115)


	//   ....[0]....
.L_115:
        /*0178*/ 	.word	0x00000080


	//   ....[1]....
        /*017c*/ 	.word	0x000000c0


	//   ....[2]....
        /*0180*/ 	.word	0x00002510


	//   ....[3]....
        /*0184*/ 	.word	0x00002560


	//----- nvinfo : EIATTR_MAX_THREADS
	.align		4
.L_116:
        /*0188*/ 	.byte	0x04, 0x05
        /*018a*/ 	.short	(.L_118 - .L_117)
.L_117:
        /*018c*/ 	.word	0x00000200
        /*0190*/ 	.word	0x00000001
        /*0194*/ 	.word	0x00000001


	//----- nvinfo : EIATTR_CRS_STACK_SIZE
	.align		4
.L_118:
        /*0198*/ 	.byte	0x04, 0x1e
        /*019a*/ 	.short	(.L_120 - .L_119)
.L_119:
        /*019c*/ 	.word	0x00000000


	//----- nvinfo : EIATTR_CBANK_PARAM_SIZE
	.align		4
.L_120:
        /*01a0*/ 	.byte	0x03, 0x19
        /*01a2*/ 	.short	0x0021


	//----- nvinfo : EIATTR_PARAM_CBANK
	.align		4
        /*01a4*/ 	.byte	0x04, 0x0a
        /*01a6*/ 	.short	(.L_122 - .L_121)
	.align		4
.L_121:
        /*01a8*/ 	.word	index@(.nv.constant0._ZN3cub18CUB_300001_SM_10006detail6reduce28DeviceReduceSingleTileKernelINS2_10policy_hubIdyN4cuda3std3__44plusIdEEE10Policy1000EPdSC_iS9_ddNS7_10__identityEEEvT0_T1_T2_T3_T4_T6_)
        /*01ac*/ 	.short	0x0380
        /*01ae*/ 	.short	0x0021


	//----- nvinfo : EIATTR_SW_WAR
	.align		4
.L_122:
        /*01b0*/ 	.byte	0x04, 0x36
        /*01b2*/ 	.short	(.L_124 - .L_123)
.L_123:
        /*01b4*/ 	.word	0x00000008
.L_124:


//--------------------- .nv.info._ZN3cub18CUB_300001_SM_10006detail6reduce18DeviceReduceKernelINS2_10policy_hubIdyN4cuda3std3__44plusIdEEE10Policy1000EN6thrust24THRUST_300001_SM_1000_NS10device_ptrIdEEyS9_dNS7_10__identityEEEvT0_PT3_T1_NS0_13GridEvenShareISK_EET2_T4_ --------------------------
	.section	.nv.info._ZN3cub18CUB_300001_SM_10006detail6reduce18DeviceReduceKernelINS2_10policy_hubIdyN4cuda3std3__44plusIdEEE10Policy1000EN6thrust24THRUST_300001_SM_1000_NS10device_ptrIdEEyS9_dNS7_10__identityEEEvT0_PT3_T1_NS0_13GridEvenShareISK_EET2_T4_,"",@"SHT_CUDA_INFO"
	.sectionflags	@""
	.align	4


	//----- nvinfo : EIATTR_CUDA_API_VERSION
	.align		4
        /*0000*/ 	.byte	0x04, 0x37
        /*0002*/ 	.short	(.L_126 - .L_125)
.L_125:
        /*0004*/ 	.word	0x00000082


	//----- nvinfo : EIATTR_KPARAM_INFO
	.align		4
.L_126:
        /*0008*/ 	.byte	0x04, 0x17
        /*000a*/ 	.short	(.L_128 - .L_127)
.L_127:
        /*000c*/ 	.word	0x00000000
        /*0010*/ 	.short	0x0005
        /*0012*/ 	.short	0x0061
        /*0014*/ 	.byte	0x00, 0xf0, 0x05, 0x00


	//----- nvinfo : EIATTR_KPARAM_INFO
	.align		4
.L_128:
        /*0018*/ 	.byte	0x04, 0x17
        /*001a*/ 	.short	(.L_130 - .L_129)
.L_129:
        /*001c*/ 	.word	0x00000000
        /*0020*/ 	.short	0x0004
        /*0022*/ 	.short	0x0060
        /*0024*/ 	.byte	0x00, 0xf0, 0x05, 0x00


	//----- nvinfo : EIATTR_KPARAM_INFO
	.align		4
.L_130:
        /*0028*/ 	.byte	0x04, 0x17
        /*002a*/ 	.short	(.L_132 - .L_131)
.L_131:
        /*002c*/ 	.word	0x00000000
        /*0030*/ 	.short	0x0003
        /*0032*/ 	.short	0x0018
        /*0034*/ 	.byte	0x00, 0xf0, 0x21, 0x01


	//----- nvinfo : EIATTR_KPARAM_INFO
	.align		4
.L_132:
        /*0038*/ 	.byte	0x04, 0x17
        /*003a*/ 	.short	(.L_134 - .L_133)
.L_133:
        /*003c*/ 	.word	0x00000000
        /*0040*/ 	.short	0x0002
        /*0042*/ 	.short	0x0010
        /*0044*/ 	.byte	0x00, 0xf0, 0x21, 0x00


	//----- nvinfo : EIATTR_KPARAM_INFO
	.align		4
.L_134:
        /*0048*/ 	.byte	0x04, 0x17
        /*004a*/ 	.short	(.L_136 - .L_135)
.L_135:
        /*004c*/ 	.word	0x00000000
        /*0050*/ 	.short	0x0001
        /*0052*/ 	.short	0x0008
        /*0054*/ 	.byte	0x00, 0xf5, 0x21, 0x00


	//----- nvinfo : EIATTR_KPARAM_INFO
	.align		4
.L_136:
        /*0058*/ 	.byte	0x04, 0x17
        /*005a*/ 	.short	(.L_138 - .L_137)
.L_137:
        /*005c*/ 	.word	0x00000000
        /*0060*/ 	.short	0x0000
        /*0062*/ 	.short	0x0000
        /*0064*/ 	.byte	0x00, 0xf0, 0x21, 0x00


	//----- nvinfo : EIATTR_SPARSE_MMA_MASK
	.align		4
.L_138:
        /*0068*/ 	.byte	0x03, 0x50
        /*006a*/ 	.short	0x0000


	//----- nvinfo : EIATTR_MAXREG_COUNT
	.align		4
        /*006c*/ 	.byte	0x03, 0x1b
        /*006e*/ 	.short	0x0080


	//----- nvinfo : EIATTR_NUM_BARRIERS
	.align		4
        /*0070*/ 	.byte	0x02, 0x4c
        /*0072*/ 	.byte	0x01
	.zero		1


	//----- nvinfo : EIATTR_MERCURY_ISA_VERSION
	.align		4
        /*0074*/ 	.byte	0x03, 0x5f
        /*0076*/ 	.short	0x0101


	//----- nvinfo : EIATTR_COOP_GROUP_MASK_REGIDS
	.align		4
        /*0078*/ 	.byte	0x04, 0x29
        /*007a*/ 	.short	(.L_140 - .L_139)


	//   ....[0]....
.L_139:
        /*007c*/ 	.word	0xffffffff


	//   ....[1]....
        /*0080*/ 	.word	0xffffffff


	//   ....[2]....
        /*0084*/ 	.word	0xffffffff


	//   ....[3]....
        /*0088*/ 	.word	0xffffffff


	//   ....[4]....
        /*008c*/ 	.word	0xffffffff


	//   ....[5]....
        /*0090*/ 	.word	0xffffffff


	//   ....[6]....
        /*0094*/ 	.word	0xffffffff


	//   ....[7]....
        /*0098*/ 	.word	0xffffffff


	//   ....[8]....
        /*009c*/ 	.word	0xffffffff


	//   ....[9]....
        /*00a0*/ 	.word	0xffffffff


	//   ....[10]....
        /*00a4*/ 	.word	0xffffffff


	//   ....[11]....
        /*00a8*/ 	.word	0xffffffff


	//   ....[12]....
        /*00ac*/ 	.word	0xffffffff


	//   ....[13]....
        /*00b0*/ 	.word	0xffffffff


	//   ....[14]....
        /*00b4*/ 	.word	0xffffffff


	//   ....[15]....
        /*00b8*/ 	.word	0xffffffff


	//   ....[16]....
        /*00bc*/ 	.word	0xffffffff


	//   ....[17]....
        /*00c0*/ 	.word	0xffffffff


	//   ....[18]....
        /*00c4*/ 	.word	0xffffffff


	//   ....[19]....
        /*00c8*/ 	.word	0xffffffff


	//   ....[20]....
        /*00cc*/ 	.word	0xffffffff


	//   ....[21]....
        /*00d0*/ 	.word	0xffffffff


	//   ....[22]....
        /*00d4*/ 	.word	0xffffffff


	//   ....[23]....
        /*00d8*/ 	.word	0xffffffff


	//   ....[24]....
        /*00dc*/ 	.word	0xffffffff


	//   ....[25]....
        /*00e0*/ 	.word	0xffffffff


	//   ....[26]....
        /*00e4*/ 	.word	0xffffffff


	//   ....[27]....
        /*00e8*/ 	.word	0xffffffff


	//   ....[28]....
        /*00ec*/ 	.word	0xffffffff


	//   ....[29]....
        /*00f0*/ 	.word	0xffffffff


	//----- nvinfo : EIATTR_COOP_GROUP_INSTR_OFFSETS
	.align		4
.L_140:
        /*00f4*/ 	.byte	0x04, 0x28
        /*00f6*/ 	.short	(.L_142 - .L_141)


	//   ....[0]....
.L_141:
        /*00f8*/ 	.word	0x000009a0


	//   ....[1]....
        /*00fc*/ 	.word	0x000009b0


	//   ....[2]....
        /*0100*/ 	.word	0x00000a20


	//   ....[3]....
        /*0104*/ 	.word	0x00000a40


	//   ....[4]....
        /*0108*/ 	.word	0x00000ab0


	//   ....[5]....
        /*010c*/ 	.word	0x00000ac0


	//   ....[6]....
        /*0110*/ 	.word	0x00000b10


	//   ....[7]....
        /*0114*/ 	.word	0x00000b30


	//   ....[8]....
        /*0118*/ 	.word	0x00000ba0


	//   ....[9]....
        /*011c*/ 	.word	0x00000bb0


	//   ....[10]....
        /*0120*/ 	.word	0x00000e50


	//   ....[11]....
        /*0124*/ 	.word	0x00000e60


	//   ....[12]....
        /*0128*/ 	.word	0x00000ee0


	//   ....[13]....
        /*012c*/ 	.word	0x00000f00


	//   ....[14]....
        /*0130*/ 	.word	0x00000f50


	//   ....[15]....
        /*0134*/ 	.word	0x00000f80


	//   ....[16]....
        /*0138*/ 	.word	0x00000fd0


	//   ....[17]....
        /*013c*/ 	.word	0x00000ff0


	//   ....[18]....
        /*0140*/ 	.word	0x00001060


	//   ....[19]....
        /*0144*/ 	.word	0x00001090


	//   ....[20]....
        /*0148*/ 	.word	0x00002360


	//   ....[21]....
        /*014c*/ 	.word	0x00002370


	//   ....[22]....
        /*0150*/ 	.word	0x000023f0


	//   ....[23]....
        /*0154*/ 	.word	0x00002400


	//   ....[24]....
        /*0158*/ 	.word	0x00002460


	//   ....[25]....
        /*015c*/ 	.word	0x00002470


	//   ....[26]....
        /*0160*/ 	.word	0x000024c0


	//   ....[27]....
        /*0164*/ 	.word	0x000024f0


	//   ....[28]....
        /*0168*/ 	.word	0x00002570


	//   ....[29]....
        /*016c*/ 	.word	0x00002580


	//----- nvinfo : EIATTR_VRC_CTA_INIT_COUNT
	.align		4
.L_142:
        /*0170*/ 	.byte	0x02, 0x4a
	.zero		1
	.zero		1


	//----- nvinfo : EIATTR_EXIT_INSTR_OFFSETS
	.align		4
        /*0174*/ 	.byte	0x04, 0x1c
        /*0176*/ 	.short	(.L_144 - .L_143)


	//   ....[0]....
.L_143:
        /*0178*/ 	.word	0x000027b0


	//   ....[1]....
        /*017c*/ 	.word	0x00002810


	//----- nvinfo : EIATTR_MAX_THREADS
	.align		4
.L_144:
        /*0180*/ 	.byte	0x04, 0x05
        /*0182*/ 	.short	(.L_146 - .L_145)
.L_145:
        /*0184*/ 	.word	0x00000200
        /*0188*/ 	.word	0x00000001
        /*018c*/ 	.word	0x00000001


	//----- nvinfo : EIATTR_CRS_STACK_SIZE
	.align		4
.L_146:
        /*0190*/ 	.byte	0x04, 0x1e
        /*0192*/ 	.short	(.L_148 - .L_147)
.L_147:
        /*0194*/ 	.word	0x00000000


	//----- nvinfo : EIATTR_CBANK_PARAM_SIZE
	.align		4
.L_148:
        /*0198*/ 	.byte	0x03, 0x19
        /*019a*/ 	.short	0x0062


	//----- nvinfo : EIATTR_PARAM_CBANK
	.align		4
        /*019c*/ 	.byte	0x04, 0x0a
        /*019e*/ 	.short	(.L_150 - .L_149)
	.align		4
.L_149:
        /*01a0*/ 	.word	index@(.nv.constant0._ZN3cub18CUB_300001_SM_10006detail6reduce18DeviceReduceKernelINS2_10policy_hubIdyN4cuda3std3__44plusIdEEE10Policy1000EN6thrust24THRUST_300001_SM_1000_NS10device_ptrIdEEyS9_dNS7_10__identityEEEvT0_PT3_T1_NS0_13GridEvenShareISK_EET2_T4_)
        /*01a4*/ 	.short	0x0380
        /*01a6*/ 	.short	0x0062


	//----- nvinfo : EIATTR_SW_WAR
	.align		4
.L_150:
        /*01a8*/ 	.byte	0x04, 0x36
        /*01aa*/ 	.short	(.L_152 - .L_151)
.L_151:
        /*01ac*/ 	.word	0x00000008
.L_152:


//--------------------- .nv.info._ZN3cub18CUB_300001_SM_10006detail6reduce28DeviceReduceSingleTileKernelINS2_10policy_hubIdyN4cuda3std3__44plusIdEEE10Policy1000EN6thrust24THRUST_300001_SM_1000_NS10device_ptrIdEEPdyS9_ddNS7_10__identityEEEvT0_T1_T2_T3_T4_T6_ --------------------------
	.section	.nv.info._ZN3cub18CUB_300001_SM_10006detail6reduce28DeviceReduceSingleTileKernelINS2_10policy_hubIdyN4cuda3std3__44plusIdEEE10Policy1000EN6thrust24THRUST_300001_SM_1000_NS10device_ptrIdEEPdyS9_ddNS7_10__identityEEEvT0_T1_T2_T3_T4_T6_,"",@"SHT_CUDA_INFO"
	.sectionflags	@""
	.align	4


	//----- nvinfo : EIATTR_CUDA_API_VERSION
	.align		4
        /*0000*/ 	.byte	0x04, 0x37
        /*0002*/ 	.short	(.L_154 - .L_153)
.L_153:
        /*0004*/ 	.word	0x00000082


	//----- nvinfo : EIATTR_KPARAM_INFO
	.align		4
.L_154:
        /*0008*/ 	.byte	0x04, 0x17
        /*000a*/ 	.short	(.L_156 - .L_155)
.L_155:
        /*000c*/ 	.word	0x00000000
        /*0010*/ 	.short	0x0005
        /*0012*/ 	.short	0x0028
        /*0014*/ 	.byte	0x00, 0xf0, 0x05, 0x00


	//----- nvinfo : EIATTR_KPARAM_INFO
	.align		4
.L_156:
        /*0018*/ 	.byte	0x04, 0x17
        /*001a*/ 	.short	(.L_158 - .L_157)
.L_157:
        /*001c*/ 	.word	0x00000000
        /*0020*/ 	.short	0x0004
        /*0022*/ 	.short	0x0020
        /*0024*/ 	.byte	0x00, 0xf0, 0x21, 0x00


	//----- nvinfo : EIATTR_KPARAM_INFO
	.align		4
.L_158:
        /*0028*/ 	.byte	0x04, 0x17
        /*002a*/ 	.short	(.L_160 - .L_159)
.L_159:
        /*002c*/ 	.word	0x00000000
        /*0030*/ 	.short	0x0003
        /*0032*/ 	.short	0x0018
        /*0034*/ 	.byte	0x00, 0xf0, 0x05, 0x00


	//----- nvinfo : EIATTR_KPARAM_INFO
	.align		4
.L_160:
        /*0038*/ 	.byte	0x04, 0x17
        /*003a*/ 	.short	(.L_162 - .L_161)
.L_161:
        /*003c*/ 	.word	0x00000000
        /*0040*/ 	.short	0x0002
        /*0042*/ 	.short	0x0010
        /*0044*/ 	.byte	0x00, 0xf0, 0x21, 0x00


	//----- nvinfo : EIATTR_KPARAM_INFO
	.align		4
.L_162:
        /*0048*/ 	.byte	0x04, 0x17
        /*004a*/ 	.short	(.L_164 - .L_163)
.L_163:
        /*004c*/ 	.word	0x00000000
        /*0050*/ 	.short	0x0001
        /*0052*/ 	.short	0x0008
        /*0054*/ 	.byte	0x00, 0xf5, 0x21, 0x00


	//----- nvinfo : EIATTR_KPARAM_INFO
	.align		4
.L_164:
        /*0058*/ 	.byte	0x04, 0x17
        /*005a*/ 	.short	(.L_166 - .L_165)
.L_165:
        /*005c*/ 	.word	0x00000000
        /*0060*/ 	.short	0x0000
        /*0062*/ 	.short	0x0000
        /*0064*/ 	.byte	0x00, 0xf0, 0x21, 0x00


	//----- nvinfo : EIATTR_SPARSE_MMA_MASK
	.align		4
.L_166:
        /*0068*/ 	.byte	0x03, 0x50
        /*006a*/ 	.short	0x0000


	//----- nvinfo : EIATTR_MAXREG_COUNT
	.align		4
        /*006c*/ 	.byte	0x03, 0x1b
        /*006e*/ 	.short	0x0080


	//----- nvinfo : EIATTR_NUM_BARRIERS
	.align		4
        /*0070*/ 	.byte	0x02, 0x4c
        /*0072*/ 	.byte	0x01
	.zero		1


	//----- nvinfo : EIATTR_MERCURY_ISA_VERSION
	.align		4
        /*0074*/ 	.byte	0x03, 0x5f
        /*0076*/ 	.short	0x0101


	//----- nvinfo : EIATTR_COOP_GROUP_MASK_REGIDS
	.align		4
        /*0078*/ 	.byte	0x04, 0x29
        /*007a*/ 	.short	(.L_168 - .L_167)


	//   ....[0]....
.L_167:
        /*007c*/ 	.word	0xffffffff


	//   ....[1]....
        /*0080*/ 	.word	0xffffffff


	//   ....[2]....
        /*0084*/ 	.word	0xffffffff


	//   ....[3]....
        /*0088*/ 	.word	0xffffffff


	//   ....[4]....
        /*008c*/ 	.word	0xffffffff


	//   ....[5]....
        /*0090*/ 	.word	0xffffffff


	//   ....[6]....
        /*0094*/ 	.word	0xffffffff


	//   ....[7]....
        /*0098*/ 	.word	0xffffffff


	//   ....[8]....
        /*009c*/ 	.word	0xffffffff


	//   ....[9]....
        /*00a0*/ 	.word	0xffffffff


	//   ....[10]....
        /*00a4*/ 	.word	0xffffffff


	//   ....[11]....
        /*00a8*/ 	.word	0xffffffff


	//   ....[12]....
        /*00ac*/ 	.word	0xffffffff


	//   ....[13]....
        /*00b0*/ 	.word	0xffffffff


	//   ....[14]....
        /*00b4*/ 	.word	0xffffffff


	//   ....[15]....
        /*00b8*/ 	.word	0xffffffff


	//   ....[16]....
        /*00bc*/ 	.word	0xffffffff


	//   ....[17]....
        /*00c0*/ 	.word	0xffffffff


	//   ....[18]....
        /*00c4*/ 	.word	0xffffffff


	//   ....[19]....
        /*00c8*/ 	.word	0xffffffff


	//   ....[20]....
        /*00cc*/ 	.word	0xffffffff


	//   ....[21]....
        /*00d0*/ 	.word	0xffffffff


	//   ....[22]....
        /*00d4*/ 	.word	0xffffffff


	//   ....[23]....
        /*00d8*/ 	.word	0xffffffff


	//   ....[24]....
        /*00dc*/ 	.word	0xffffffff


	//   ....[25]....
        /*00e0*/ 	.word	0xffffffff


	//   ....[26]....
        /*00e4*/ 	.word	0xffffffff


	//   ....[27]....
        /*00e8*/ 	.word	0xffffffff


	//   ....[28]....
        /*00ec*/ 	.word	0xffffffff


	//   ....[29]....
        /*00f0*/ 	.word	0xffffffff


	//----- nvinfo : EIATTR_COOP_GROUP_INSTR_OFFSETS
	.align		4
.L_168:
        /*00f4*/ 	.byte	0x04, 0x28
        /*00f6*/ 	.short	(.L_170 - .L_169)


	//   ....[0]....
.L_169:
        /*00f8*/ 	.word	0x00000910


	//   ....[1]....
        /*00fc*/ 	.word	0x00000920


	//   ....[2]....
        /*0100*/ 	.word	0x00000990


	//   ....[3]....
        /*0104*/ 	.word	0x000009a0


	//   ....[4]....
        /*0108*/ 	.word	0x00000a00


	//   ....[5]....
        /*010c*/ 	.word	0x00000a10


	//   ....[6]....
        /*0110*/ 	.word	0x00000a60


	//   ....[7]....
        /*0114*/ 	.word	0x00000a80


	//   ....[8]....
        /*0118*/ 	.word	0x00000ae0


	//   ....[9]....
        /*011c*/ 	.word	0x00000b10


	//   ....[10]....
        /*0120*/ 	.word	0x00000dc0


	//   ....[11]....
        /*0124*/ 	.word	0x00000dd0


	//   ....[12]....
        /*0128*/ 	.word	0x00000e60


	//   ....[13]....
        /*012c*/ 	.word	0x00000e70


	//   ....[14]....
        /*0130*/ 	.word	0x00000ed0


	//   ....[15]....
        /*0134*/ 	.word	0x00000ee0


	//   ....[16]....
        /*0138*/ 	.word	0x00000f30


	//   ....[17]....
        /*013c*/ 	.word	0x00000f50


	//   ....[18]....
        /*0140*/ 	.word	0x00000fc0


	//   ....[19]....
        /*0144*/ 	.word	0x00000ff0


	//   ....[20]....
        /*0148*/ 	.word	0x00002180


	//   ....[21]....
        /*014c*/ 	.word	0x00002190


	//   ....[22]....
        /*0150*/ 	.word	0x00002200


	//   ....[23]....
        /*0154*/ 	.word	0x00002210


	//   ....[24]....
        /*0158*/ 	.word	0x00002270


	//   ....[25]....
        /*015c*/ 	.word	0x00002280


	//   ....[26]....
        /*0160*/ 	.word	0x000022d0


	//   ....[27]....
        /*0164*/ 	.word	0x000022f0


	//   ....[28]....
        /*0168*/ 	.word	0x00002350


	//   ....[29]....
        /*016c*/ 	.word	0x00002380


	//----- nvinfo : EIATTR_VRC_CTA_INIT_COUNT
	.align		4
.L_170:
        /*0170*/ 	.byte	0x02, 0x4a
	.zero		1
	.zero		1


	//----- nvinfo : EIATTR_EXIT_INSTR_OFFSETS
	.align		4
        /*0174*/ 	.byte	0x04, 0x1c
        /*0176*/ 	.short	(.L_172 - .L_171)


	//   ....[0]....
.L_171:
        /*0178*/ 	.word	0x000000a0


	//   ....[1]....
        /*017c*/ 	.word	0x000000e0


	//   ....[2]....
        /*0180*/ 	.word	0x000025e0


	//   ....[3]....
        /*0184*/ 	.word	0x00002630


	//----- nvinfo : EIATTR_MAX_THREADS
	.align		4
.L_172:
        /*0188*/ 	.byte	0x04, 0x05
        /*018a*/ 	.short	(.L_174 - .L_173)
.L_173:
        /*018c*/ 	.word	0x00000200
        /*0190*/ 	.word	0x00000001
        /*0194*/ 	.word	0x00000001


	//----- nvinfo : EIATTR_CRS_STACK_SIZE
	.align		4
.L_174:
        /*0198*/ 	.byte	0x04, 0x1e
        /*019a*/ 	.short	(.L_176 - .L_175)
.L_175:
        /*019c*/ 	.word	0x00000000


	//----- nvinfo : EIATTR_CBANK_PARAM_SIZE
	.align		4
.L_176:
        /*01a0*/ 	.byte	0x03, 0x19
        /*01a2*/ 	.short	0x0029


	//----- nvinfo : EIATTR_PARAM_CBANK
	.align		4
        /*01a4*/ 	.byte	0x04, 0x0a
        /*01a6*/ 	.short	(.L_178 - .L_177)
	.align		4
.L_177:
        /*01a8*/ 	.word	index@(.nv.constant0._ZN3cub18CUB_300001_SM_10006detail6reduce28DeviceReduceSingleTileKernelINS2_10policy_hubIdyN4cuda3std3__44plusIdEEE10Policy1000EN6thrust24THRUST_300001_SM_1000_NS10device_ptrIdEEPdyS9_ddNS7_10__identityEEEvT0_T1_T2_T3_T4_T6_)
        /*01ac*/ 	.short	0x0380
        /*01ae*/ 	.short	0x0029


	//----- nvinfo : EIATTR_SW_WAR
	.align		4
.L_178:
        /*01b0*/ 	.byte	0x04, 0x36
        /*01b2*/ 	.short	(.L_180 - .L_179)
.L_179:
        /*01b4*/ 	.word	0x00000008
.L_180:


//--------------------- .nv.info._ZN3cub18CUB_300001_SM_10006detail6reduce28DeviceReduceSingleTileKernelINS2_10policy_hubIdjN4cuda3std3__44plusIdEEE10Policy1000EPdSC_iS9_ddNS7_10__identityEEEvT0_T1_T2_T3_T4_T6_ --------------------------
	.section	.nv.info._ZN3cub18CUB_300001_SM_10006detail6reduce28DeviceReduceSingleTileKernelINS2_10policy_hubIdjN4cuda3std3__44plusIdEEE10Policy1000EPdSC_iS9_ddNS7_10__identityEEEvT0_T1_T2_T3_T4_T6_,"",@"SHT_CUDA_INFO"
	.sectionflags	@""
	.align	4


	//----- nvinfo : EIATTR_CUDA_API_VERSION
	.align		4
        /*0000*/ 	.byte	0x04, 0x37
        /*0002*/ 	.short	(.L_182 - .L_181)
.L_181:
        /*0004*/ 	.word	0x00000082


	//----- nvinfo : EIATTR_KPARAM_INFO
	.align		4
.L_182:
        /*0008*/ 	.byte	0x04, 0x17
        /*000a*/ 	.short	(.L_184 - .L_183)
.L_183:
        /*000c*/ 	.word	0x00000000
        /*0010*/ 	.short	0x0005
        /*0012*/ 	.short	0x0020
        /*0014*/ 	.byte	0x00, 0xf0, 0x05, 0x00


	//----- nvinfo : EIATTR_KPARAM_INFO
	.align		4
.L_184:
        /*0018*/ 	.byte	0x04, 0x17
        /*001a*/ 	.short	(.L_186 - .L_185)
.L_185:
        /*001c*/ 	.word	0x00000000
        /*0020*/ 	.short	0x0004
        /*0022*/ 	.short	0x0018
        /*0024*/ 	.byte	0x00, 0xf0, 0x21, 0x00


	//----- nvinfo : EIATTR_KPARAM_INFO
	.align		4
.L_186:
        /*0028*/ 	.byte	0x04, 0x17
        /*002a*/ 	.short	(.L_188 - .L_187)
.L_187:
        /*002c*/ 	.word	0x00000000
        /*0030*/ 	.short	0x0003
        /*0032*/ 	.short	0x0014
        /*0034*/ 	.byte	0x00, 0xf0, 0x05, 0x00


	//----- nvinfo : EIATTR_KPARAM_INFO
	.align		4
.L_188:
        /*0038*/ 	.byte	0x04, 0x17
        /*003a*/ 	.short	(.L_190 - .L_189)
.L_189:
        /*003c*/ 	.word	0x00000000
        /*0040*/ 	.short	0x0002
        /*0042*/ 	.short	0x0010
        /*0044*/ 	.byte	0x00, 0xf0, 0x11, 0x00


	//----- nvinfo : EIATTR_KPARAM_INFO
	.align		4
.L_190:
        /*0048*/ 	.byte	0x04, 0x17
        /*004a*/ 	.short	(.L_192 - .L_191)
.L_191:
        /*004c*/ 	.word	0x00000000
        /*0050*/ 	.short	0x0001
        /*0052*/ 	.short	0x0008
        /*0054*/ 	.byte	0x00, 0xf5, 0x21, 0x00


	//----- nvinfo : EIATTR_KPARAM_INFO
	.align		4
.L_192:
        /*0058*/ 	.byte	0x04, 0x17
        /*005a*/ 	.short	(.L_194 - .L_193)
.L_193:
        /*005c*/ 	.word	0x00000000
        /*0060*/ 	.short	0x0000
        /*0062*/ 	.short	0x0000
        /*0064*/ 	.byte	0x00, 0xf5, 0x21, 0x00


	//----- nvinfo : EIATTR_SPARSE_MMA_MASK
	.align		4
.L_194:
        /*0068*/ 	.byte	0x03, 0x50
        /*006a*/ 	.short	0x0000


	//----- nvinfo : EIATTR_MAXREG_COUNT
	.align		4
        /*006c*/ 	.byte	0x03, 0x1b
        /*006e*/ 	.short	0x0060


	//----- nvinfo : EIATTR_NUM_BARRIERS
	.align		4
        /*0070*/ 	.byte	0x02, 0x4c
        /*0072*/ 	.byte	0x01
	.zero		1


	//----- nvinfo : EIATTR_MERCURY_ISA_VERSION
	.align		4
        /*0074*/ 	.byte	0x03, 0x5f
        /*0076*/ 	.short	0x0101


	//----- nvinfo : EIATTR_COOP_GROUP_MASK_REGIDS
	.align		4
        /*0078*/ 	.byte	0x04, 0x29
        /*007a*/ 	.short	(.L_196 - .L_195)


	//   ....[0]....
.L_195:
        /*007c*/ 	.word	0xffffffff


	//   ....[1]....
        /*0080*/ 	.word	0xffffffff


	//   ....[2]....
        /*0084*/ 	.word	0xffffffff


	//   ....[3]....
        /*0088*/ 	.word	0xffffffff


	//   ....[4]....
        /*008c*/ 	.word	0xffffffff


	//   ....[5]....
        /*0090*/ 	.word	0xffffffff


	//   ....[6]....
        /*0094*/ 	.word	0xffffffff


	//   ....[7]....
        /*0098*/ 	.word	0xffffffff


	//   ....[8]....
        /*009c*/ 	.word	0xffffffff


	//   ....[9]....
        /*00a0*/ 	.word	0xffffffff


	//   ....[10]....
        /*00a4*/ 	.word	0xffffffff


	//   ....[11]....
        /*00a8*/ 	.word	0xffffffff


	//   ....[12]....
        /*00ac*/ 	.word	0xffffffff


	//   ....[13]....
        /*00b0*/ 	.word	0xffffffff


	//   ....[14]....
        /*00b4*/ 	.word	0xffffffff


	//   ....[15]....
        /*00b8*/ 	.word	0xffffffff


	//   ....[16]....
        /*00bc*/ 	.word	0xffffffff


	//   ....[17]....
        /*00c0*/ 	.word	0xffffffff


	//   ....[18]....
        /*00c4*/ 	.word	0xffffffff


	//   ....[19]....
        /*00c8*/ 	.word	0xffffffff


	//   ....[20]....
        /*00cc*/ 	.word	0xffffffff


	//   ....[21]....
        /*00d0*/ 	.word	0xffffffff


	//   ....[22]....
        /*00d4*/ 	.word	0xffffffff


	//   ....[23]....
        /*00d8*/ 	.word	0xffffffff


	//   ....[24]....
        /*00dc*/ 	.word	0xffffffff


	//   ....[25]....
        /*00e0*/ 	.word	0xffffffff


	//   ....[26]....
        /*00e4*/ 	.word	0xffffffff


	//   ....[27]....
        /*00e8*/ 	.word	0xffffffff


	//   ....[28]....
        /*00ec*/ 	.word	0xffffffff


	//   ....[29]....
        /*00f0*/ 	.word	0xffffffff


	//----- nvinfo : EIATTR_COOP_GROUP_INSTR_OFFSETS
	.align		4
.L_196:
        /*00f4*/ 	.byte	0x04, 0x28
        /*00f6*/ 	.short	(.L_198 - .L_197)


	//   ....[0]....
.L_197:
        /*00f8*/ 	.word	0x00000980


	//   ....[1]....
        /*00fc*/ 	.word	0x00000990


	//   ....[2]....
        /*0100*/ 	.word	0x00000a00


	//   ....[3]....
        /*0104*/ 	.word	0x00000a30


	//   ....[4]....
        /*0108*/ 	.word	0x00000aa0


	//   ....[5]....
        /*010c*/ 	.word	0x00000ab0


	//   ....[6]....
        /*0110*/ 	.word	0x00000b00


	//   ....[7]....
        /*0114*/ 	.word	0x00000b10


	//   ....[8]....
        /*0118*/ 	.word	0x00000b60


	//   ....[9]....
        /*011c*/ 	.word	0x00000b80


	//   ....[10]....
        /*0120*/ 	.word	0x00000e90


	//   ....[11]....
        /*0124*/ 	.word	0x00000ea0


	//   ....[12]....
        /*0128*/ 	.word	0x00000f30


	//   ....[13]....
        /*012c*/ 	.word	0x00000f50


	//   ....[14]....
        /*0130*/ 	.word	0x00000fa0


	//   ....[15]....
        /*0134*/ 	.word	0x00000fc0


	//   ....[16]....
        /*0138*/ 	.word	0x00001010


	//   ....[17]....
        /*013c*/ 	.word	0x00001040


	//   ....[18]....
        /*0140*/ 	.word	0x000010a0


	//   ....[19]....
        /*0144*/ 	.word	0x000010d0


	//   ....[20]....
        /*0148*/ 	.word	0x000022b0


	//   ....[21]....
        /*014c*/ 	.word	0x000022c0


	//   ....[22]....
        /*0150*/ 	.word	0x00002330


	//   ....[23]....
        /*0154*/ 	.word	0x00002340


	//   ....[24]....
        /*0158*/ 	.word	0x000023a0


	//   ....[25]....
        /*015c*/ 	.word	0x000023d0


	//   ....[26]....
        /*0160*/ 	.word	0x00002450


	//   ....[27]....
        /*0164*/ 	.word	0x00002460


	//   ....[28]....
        /*0168*/ 	.word	0x000024b0


	//   ....[29]....
        /*016c*/ 	.word	0x000024c0


	//----- nvinfo : EIATTR_VRC_CTA_INIT_COUNT
	.align		4
.L_198:
        /*0170*/ 	.byte	0x02, 0x4a
	.zero		1
	.zero		1


	//----- nvinfo : EIATTR_EXIT_INSTR_OFFSETS
	.align		4
        /*0174*/ 	.byte	0x04, 0x1c
        /*0176*/ 	.short	(.L_200 - .L_199)


	//   ....[0]....
.L_199:
        /*0178*/ 	.word	0x00000080


	//   ....[1]....
        /*017c*/ 	.word	0x000000c0


	//   ....[2]....
        /*0180*/ 	.word	0x00002750


	//   ....[3]....
        /*0184*/ 	.word	0x000027a0


	//----- nvinfo : EIATTR_MAX_THREADS
	.align		4
.L_200:
        /*0188*/ 	.byte	0x04, 0x05
        /*018a*/ 	.short	(.L_202 - .L_201)
.L_201:
        /*018c*/ 	.word	0x00000280
        /*0190*/ 	.word	0x00000001
        /*0194*/ 	.word	0x00000001


	//----- nvinfo : EIATTR_CRS_STACK_SIZE
	.align		4
.L_202:
        /*0198*/ 	.byte	0x04, 0x1e
        /*019a*/ 	.short	(.L_204 - .L_203)
.L_203:
        /*019c*/ 	.word	0x00000000


	//----- nvinfo : EIATTR_CBANK_PARAM_SIZE
	.align		4
.L_204:
        /*01a0*/ 	.byte	0x03, 0x19
        /*01a2*/ 	.short	0x0021


	//----- nvinfo : EIATTR_PARAM_CBANK
	.align		4
        /*01a4*/ 	.byte	0x04, 0x0a
        /*01a6*/ 	.short	(.L_206 - .L_205)
	.align		4
.L_205:
        /*01a8*/ 	.word	index@(.nv.constant0._ZN3cub18CUB_300001_SM_10006detail6reduce28DeviceReduceSingleTileKernelINS2_10policy_hubIdjN4cuda3std3__44plusIdEEE10Policy1000EPdSC_iS9_ddNS7_10__identityEEEvT0_T1_T2_T3_T4_T6_)
        /*01ac*/ 	.short	0x0380
        /*01ae*/ 	.short	0x0021


	//----- nvinfo : EIATTR_SW_WAR
	.align		4
.L_206:
        /*01b0*/ 	.byte	0x04, 0x36
        /*01b2*/ 	.short	(.L_208 - .L_207)
.L_207:
        /*01b4*/ 	.word	0x00000008
.L_208:


//--------------------- .nv.info._ZN3cub18CUB_300001_SM_10006detail6reduce18DeviceReduceKernelINS2_10policy_hubIdjN4cuda3std3__44plusIdEEE10Policy1000EN6thrust24THRUST_300001_SM_1000_NS10device_ptrIdEEjS9_dNS7_10__identityEEEvT0_PT3_T1_NS0_13GridEvenShareISK_EET2_T4_ --------------------------
	.section	.nv.info._ZN3cub18CUB_300001_SM_10006detail6reduce18DeviceReduceKernelINS2_10policy_hubIdjN4cuda3std3__44plusIdEEE10Policy1000EN6thrust24THRUST_300001_SM_1000_NS10device_ptrIdEEjS9_dNS7_10__identityEEEvT0_PT3_T1_NS0_13GridEvenShareISK_EET2_T4_,"",@"SHT_CUDA_INFO"
	.sectionflags	@""
	.align	4


	//----- nvinfo : EIATTR_CUDA_API_VERSION
	.align		4
        /*0000*/ 	.byte	0x04, 0x37
        /*0002*/ 	.short	(.L_210 - .L_209)
.L_209:
        /*0004*/ 	.word	0x00000082


	//----- nvinfo : EIATTR_KPARAM_INFO
	.align		4
.L_210:
        /*0008*/ 	.byte	0x04, 0x17
        /*000a*/ 	.short	(.L_212 - .L_211)
.L_211:
        /*000c*/ 	.word	0x00000000
        /*0010*/ 	.short	0x0005
        /*0012*/ 	.short	0x003d
        /*0014*/ 	.byte	0x00, 0xf0, 0x05, 0x00


	//----- nvinfo : EIATTR_KPARAM_INFO
	.align		4
.L_212:
        /*0018*/ 	.byte	0x04, 0x17
        /*001a*/ 	.short	(.L_214 - .L_213)
.L_213:
        /*001c*/ 	.word	0x00000000
        /*0020*/ 	.short	0x0004
        /*0022*/ 	.short	0x003c
        /*0024*/ 	.byte	0x00, 0xf0, 0x05, 0x00


	//----- nvinfo : EIATTR_KPARAM_INFO
	.align		4
.L_214:
        /*0028*/ 	.byte	0x04, 0x17
        /*002a*/ 	.short	(.L_216 - .L_215)
.L_215:
        /*002c*/ 	.word	0x00000000
        /*0030*/ 	.short	0x0003
        /*0032*/ 	.short	0x0014
        /*0034*/ 	.byte	0x00, 0xf0, 0xa1, 0x00


	//----- nvinfo : EIATTR_KPARAM_INFO
	.align		4
.L_216:
        /*0038*/ 	.byte	0x04, 0x17
        /*003a*/ 	.short	(.L_218 - .L_217)
.L_217:
        /*003c*/ 	.word	0x00000000
        /*0040*/ 	.short	0x0002
        /*0042*/ 	.short	0x0010
        /*0044*/ 	.byte	0x00, 0xf0, 0x11, 0x00


	//----- nvinfo : EIATTR_KPARAM_INFO
	.align		4
.L_218:
        /*0048*/ 	.byte	0x04, 0x17
        /*004a*/ 	.short	(.L_220 - .L_219)
.L_219:
        /*004c*/ 	.word	0x00000000
        /*0050*/ 	.short	0x0001
        /*0052*/ 	.short	0x0008
        /*0054*/ 	.byte	0x00, 0xf5, 0x21, 0x00


	//----- nvinfo : EIATTR_KPARAM_INFO
	.align		4
.L_220:
        /*0058*/ 	.byte	0x04, 0x17
        /*005a*/ 	.short	(.L_222 - .L_221)
.L_221:
        /*005c*/ 	.word	0x00000000
        /*0060*/ 	.short	0x0000
        /*0062*/ 	.short	0x0000
        /*0064*/ 	.byte	0x00, 0xf0, 0x21, 0x00


	//----- nvinfo : EIATTR_SPARSE_MMA_MASK
	.align		4
.L_222:
        /*0068*/ 	.byte	0x03, 0x50
        /*006a*/ 	.short	0x0000


	//----- nvinfo : EIATTR_MAXREG_COUNT
	.align		4
        /*006c*/ 	.byte	0x03, 0x1b
        /*006e*/ 	.short	0x0060


	//----- nvinfo : EIATTR_NUM_BARRIERS
	.align		4
        /*0070*/ 	.byte	0x02, 0x4c
        /*0072*/ 	.byte	0x01
	.zero		1


	//----- nvinfo : EIATTR_MERCURY_ISA_VERSION
	.align		4
        /*0074*/ 	.byte	0x03, 0x5f
        /*0076*/ 	.short	0x0101


	//----- nvinfo : EIATTR_COOP_GROUP_MASK_REGIDS
	.align		4
        /*0078*/ 	.byte	0x04, 0x29
        /*007a*/ 	.short	(.L_224 - .L_223)


	//   ....[0]....
.L_223:
        /*007c*/ 	.word	0xffffffff


	//   ....[1]....
        /*0080*/ 	.word	0xffffffff


	//   ....[2]....
        /*0084*/ 	.word	0xffffffff


	//   ....[3]....
        /*0088*/ 	.word	0xffffffff


	//   ....[4]....
        /*008c*/ 	.word	0xffffffff


	//   ....[5]....
        /*0090*/ 	.word	0xffffffff


	//   ....[6]....
        /*0094*/ 	.word	0xffffffff


	//   ....[7]....
        /*0098*/ 	.word	0xffffffff


	//   ....[8]....
        /*009c*/ 	.word	0xffffffff


	//   ....[9]....
        /*00a0*/ 	.word	0xffffffff


	//   ....[10]....
        /*00a4*/ 	.word	0xffffffff


	//   ....[11]....
        /*00a8*/ 	.word	0xffffffff


	//   ....[12]....
        /*00ac*/ 	.word	0xffffffff


	//   ....[13]....
        /*00b0*/ 	.word	0xffffffff


	//   ....[14]....
        /*00b4*/ 	.word	0xffffffff


	//   ....[15]....
        /*00b8*/ 	.word	0xffffffff


	//   ....[16]....
        /*00bc*/ 	.word	0xffffffff


	//   ....[17]....
        /*00c0*/ 	.word	0xffffffff


	//   ....[18]....
        /*00c4*/ 	.word	0xffffffff


	//   ....[19]....
        /*00c8*/ 	.word	0xffffffff


	//   ....[20]....
        /*00cc*/ 	.word	0xffffffff


	//   ....[21]....
        /*00d0*/ 	.word	0xffffffff


	//   ....[22]....
        /*00d4*/ 	.word	0xffffffff


	//   ....[23]....
        /*00d8*/ 	.word	0xffffffff


	//   ....[24]....
        /*00dc*/ 	.word	0xffffffff


	//   ....[25]....
        /*00e0*/ 	.word	0xffffffff


	//   ....[26]....
        /*00e4*/ 	.word	0xffffffff


	//   ....[27]....
        /*00e8*/ 	.word	0xffffffff


	//   ....[28]....
        /*00ec*/ 	.word	0xffffffff


	//   ....[29]....
        /*00f0*/ 	.word	0xffffffff


	//----- nvinfo : EIATTR_COOP_GROUP_INSTR_OFFSETS
	.align		4
.L_224:
        /*00f4*/ 	.byte	0x04, 0x28
        /*00f6*/ 	.short	(.L_226 - .L_225)


	//   ....[0]....
.L_225:
        /*00f8*/ 	.word	0x00000c10


	//   ....[1]....
        /*00fc*/ 	.word	0x00000c20


	//   ....[2]....
        /*0100*/ 	.word	0x00000c90


	//   ....[3]....
        /*0104*/ 	.word	0x00000cb0


	//   ....[4]....
        /*0108*/ 	.word	0x00000d20


	//   ....[5]....
        /*010c*/ 	.word	0x00000d30


	//   ....[6]....
        /*0110*/ 	.word	0x00000d80


	//   ....[7]....
        /*0114*/ 	.word	0x00000da0


	//   ....[8]....
        /*0118*/ 	.word	0x00000df0


	//   ....[9]....
        /*011c*/ 	.word	0x00000e10


	//   ....[10]....
        /*0120*/ 	.word	0x00001120


	//   ....[11]....
        /*0124*/ 	.word	0x00001130


	//   ....[12]....
        /*0128*/ 	.word	0x000011a0


	//   ....[13]....
        /*012c*/ 	.word	0x000011c0


	//   ....[14]....
        /*0130*/ 	.word	0x00001210


	//   ....[15]....
        /*0134*/ 	.word	0x00001230


	//   ....[16]....
        /*0138*/ 	.word	0x00001290


	//   ....[17]....
        /*013c*/ 	.word	0x000012b0


	//   ....[18]....
        /*0140*/ 	.word	0x00001330


	//   ....[19]....
        /*0144*/ 	.word	0x00001360


	//   ....[20]....
        /*0148*/ 	.word	0x000028d0


	//   ....[21]....
        /*014c*/ 	.word	0x000028e0


	//   ....[22]....
        /*0150*/ 	.word	0x00002960


	//   ....[23]....
        /*0154*/ 	.word	0x00002970


	//   ....[24]....
        /*0158*/ 	.word	0x000029d0


	//   ....[25]....
        /*015c*/ 	.word	0x000029e0


	//   ....[26]....
        /*0160*/ 	.word	0x00002a30


	//   ....[27]....
        /*0164*/ 	.word	0x00002a60


	//   ....[28]....
        /*0168*/ 	.word	0x00002ae0


	//   ....[29]....
        /*016c*/ 	.word	0x00002af0


	//----- nvinfo : EIATTR_VRC_CTA_INIT_COUNT
	.align		4
.L_226:
        /*0170*/ 	.byte	0x02, 0x4a
	.zero		1
	.zero		1


	//----- nvinfo : EIATTR_EXIT_INSTR_OFFSETS
	.align		4
        /*0174*/ 	.byte	0x04, 0x1c
        /*0176*/ 	.short	(.L_228 - .L_227)


	//   ....[0]....
.L_227:
        /*0178*/ 	.word	0x00002d80


	//   ....[1]....
        /*017c*/ 	.word	0x00002de0


	//----- nvinfo : EIATTR_MAX_THREADS
	.align		4
.L_228:
        /*0180*/ 	.byte	0x04, 0x05
        /*0182*/ 	.short	(.L_230 - .L_229)
.L_229:
        /*0184*/ 	.word	0x00000280
        /*0188*/ 	.word	0x00000001
        /*018c*/ 	.word	0x00000001


	//----- nvinfo : EIATTR_CRS_STACK_SIZE
	.align		4
.L_230:
        /*0190*/ 	.byte	0x04, 0x1e
        /*0192*/ 	.short	(.L_232 - .L_231)
.L_231:
        /*0194*/ 	.word	0x00000000


	//----- nvinfo : EIATTR_CBANK_PARAM_SIZE
	.align		4
.L_232:
        /*0198*/ 	.byte	0x03, 0x19
        /*019a*/ 	.short	0x003e


	//----- nvinfo : EIATTR_PARAM_CBANK
	.align		4
        /*019c*/ 	.byte	0x04, 0x0a
        /*019e*/ 	.short	(.L_234 - .L_233)
	.align		4
.L_233:
        /*01a0*/ 	.word	index@(.nv.constant0._ZN3cub18CUB_300001_SM_10006detail6reduce18DeviceReduceKernelINS2_10policy_hubIdjN4cuda3std3__44plusIdEEE10Policy1000EN6thrust24THRUST_300001_SM_1000_NS10device_ptrIdEEjS9_dNS7_10__identityEEEvT0_PT3_T1_NS0_13GridEvenShareISK_EET2_T4_)
        /*01a4*/ 	.short	0x0380
        /*01a6*/ 	.short	0x003e


	//----- nvinfo : EIATTR_SW_WAR
	.align		4
.L_234:
        /*01a8*/ 	.byte	0x04, 0x36
        /*01aa*/ 	.short	(.L_236 - .L_235)
.L_235:
        /*01ac*/ 	.word	0x00000008
.L_236:


//--------------------- .nv.info._ZN3cub18CUB_300001_SM_10006detail6reduce28DeviceReduceSingleTileKernelINS2_10policy_hubIdjN4cuda3std3__44plusIdEEE10Policy1000EN6thrust24THRUST_300001_SM_1000_NS10device_ptrIdEEPdjS9_ddNS7_10__identityEEEvT0_T1_T2_T3_T4_T6_ --------------------------
	.section	.nv.info._ZN3cub18CUB_300001_SM_10006detail6reduce28DeviceReduceSingleTileKernelINS2_10policy_hubIdjN4cuda3std3__44plusIdEEE10Policy1000EN6thrust24THRUST_300001_SM_1000_NS10device_ptrIdEEPdjS9_ddNS7_10__identityEEEvT0_T1_T2_T3_T4_T6_,"",@"SHT_CUDA_INFO"
	.sectionflags	@""
	.align	4


	//----- nvinfo : EIATTR_CUDA_API_VERSION
	.align		4
        /*0000*/ 	.byte	0x04, 0x37
        /*0002*/ 	.short	(.L_238 - .L_237)
.L_237:
        /*0004*/ 	.word	0x00000082


	//----- nvinfo : EIATTR_KPARAM_INFO
	.align		4
.L_238:
        /*0008*/ 	.byte	0x04, 0x17
        /*000a*/ 	.short	(.L_240 - .L_239)
.L_239:
        /*000c*/ 	.word	0x00000000
        /*0010*/ 	.short	0x0005
        /*0012*/ 	.short	0x0020
        /*0014*/ 	.byte	0x00, 0xf0, 0x05, 0x00


	//----- nvinfo : EIATTR_KPARAM_INFO
	.align		4
.L_240:
        /*0018*/ 	.byte	0x04, 0x17
        /*001a*/ 	.short	(.L_242 - .L_241)
.L_241:
        /*001c*/ 	.word	0x00000000
        /*0020*/ 	.short	0x0004
        /*0022*/ 	.short	0x0018
        /*0024*/ 	.byte	0x00, 0xf0, 0x21, 0x00


	//----- nvinfo : EIATTR_KPARAM_INFO
	.align		4
.L_242:
        /*0028*/ 	.byte	0x04, 0x17
        /*002a*/ 	.short	(.L_244 - .L_243)
.L_243:
        /*002c*/ 	.word	0x00000000
        /*0030*/ 	.short	0x0003
        /*0032*/ 	.short	0x0014
        /*0034*/ 	.byte	0x00, 0xf0, 0x05, 0x00


	//----- nvinfo : EIATTR_KPARAM_INFO
	.align		4
.L_244:
        /*0038*/ 	.byte	0x04, 0x17
        /*003a*/ 	.short	(.L_246 - .L_245)
.L_245:
        /*003c*/ 	.word	0x00000000
        /*0040*/ 	.short	0x0002
        /*0042*/ 	.short	0x0010
        /*0044*/ 	.byte	0x00, 0xf0, 0x11, 0x00


	//----- nvinfo : EIATTR_KPARAM_INFO
	.align		4
.L_246:
        /*0048*/ 	.byte	0x04, 0x17
        /*004a*/ 	.short	(.L_248 - .L_247)
.L_247:
        /*004c*/ 	.word	0x00000000
        /*0050*/ 	.short	0x0001
        /*0052*/ 	.short	0x0008
        /*0054*/ 	.byte	0x00, 0xf5, 0x21, 0x00


	//----- nvinfo : EIATTR_KPARAM_INFO
	.align		4
.L_248:
        /*0058*/ 	.byte	0x04, 0x17
        /*005a*/ 	.short	(.L_250 - .L_249)
.L_249:
        /*005c*/ 	.word	0x00000000
        /*0060*/ 	.short	0x0000
        /*0062*/ 	.short	0x0000
        /*0064*/ 	.byte	0x00, 0xf0, 0x21, 0x00


	//----- nvinfo : EIATTR_SPARSE_MMA_MASK
	.align		4
.L_250:
        /*0068*/ 	.byte	0x03, 0x50
        /*006a*/ 	.short	0x0000


	//----- nvinfo : EIATTR_MAXREG_COUNT
	.align		4
        /*006c*/ 	.byte	0x03, 0x1b
        /*006e*/ 	.short	0x0060


	//----- nvinfo : EIATTR_NUM_BARRIERS
	.align		4
        /*0070*/ 	.byte	0x02, 0x4c
        /*0072*/ 	.byte	0x01
	.zero		1


	//----- nvinfo : EIATTR_MERCURY_ISA_VERSION
	.align		4
        /*0074*/ 	.byte	0x03, 0x5f
        /*0076*/ 	.short	0x0101


	//----- nvinfo : EIATTR_COOP_GROUP_MASK_REGIDS
	.align		4
        /*0078*/ 	.byte	0x04, 0x29
        /*007a*/ 	.short	(.L_252 - .L_251)


	//   ....[0]....
.L_251:
        /*007c*/ 	.word	0xffffffff


	//   ....[1]....
        /*0080*/ 	.word	0xffffffff


	//   ....[2]....
        /*0084*/ 	.word	0xffffffff


	//   ....[3]....
        /*0088*/ 	.word	0xffffffff


	//   ....[4]....
        /*008c*/ 	.word	0xffffffff


	//   ....[5]....
        /*0090*/ 	.word	0xffffffff


	//   ....[6]....
        /*0094*/ 	.word	0xffffffff


	//   ....[7]....
        /*0098*/ 	.word	0xffffffff


	//   ....[8]....
        /*009c*/ 	.word	0xffffffff


	//   ....[9]....
        /*00a0*/ 	.word	0xffffffff


	//   ....[10]....
        /*00a4*/ 	.word	0xffffffff


	//   ....[11]....
        /*00a8*/ 	.word	0xffffffff


	//   ....[12]....
        /*00ac*/ 	.word	0xffffffff


	//   ....[13]....
        /*00b0*/ 	.word	0xffffffff


	//   ....[14]....
        /*00b4*/ 	.word	0xffffffff


	//   ....[15]....
        /*00b8*/ 	.word	0xffffffff


	//   ....[16]....
        /*00bc*/ 	.word	0xffffffff


	//   ....[17]....
        /*00c0*/ 	.word	0xffffffff


	//   ....[18]....
        /*00c4*/ 	.word	0xffffffff


	//   ....[19]....
        /*00c8*/ 	.word	0xffffffff


	//   ....[20]....
        /*00cc*/ 	.word	0xffffffff


	//   ....[21]....
        /*00d0*/ 	.word	0xffffffff


	//   ....[22]....
        /*00d4*/ 	.word	0xffffffff


	//   ....[23]....
        /*00d8*/ 	.word	0xffffffff


	//   ....[24]....
        /*00dc*/ 	.word	0xffffffff


	//   ....[25]....
        /*00e0*/ 	.word	0xffffffff


	//   ....[26]....
        /*00e4*/ 	.word	0xffffffff


	//   ....[27]....
        /*00e8*/ 	.word	0xffffffff


	//   ....[28]....
        /*00ec*/ 	.word	0xffffffff


	//   ....[29]....
        /*00f0*/ 	.word	0xffffffff


	//----- nvinfo : EIATTR_COOP_GROUP_INSTR_OFFSETS
	.align		4
.L_252:
        /*00f4*/ 	.byte	0x04, 0x28
        /*00f6*/ 	.short	(.L_254 - .L_253)


	//   ....[0]....
.L_253:
        /*00f8*/ 	.word	0x00000930


	//   ....[1]....
        /*00fc*/ 	.word	0x00000940


	//   ....[2]....
        /*0100*/ 	.word	0x000009b0


	//   ....[3]....
        /*0104*/ 	.word	0x000009e0


	//   ....[4]....
        /*0108*/ 	.word	0x00000a50


	//   ....[5]....
        /*010c*/ 	.word	0x00000a60


	//   ....[6]....
        /*0110*/ 	.word	0x00000ab0


	//   ....[7]....
        /*0114*/ 	.word	0x00000ad0


	//   ....[8]....
        /*0118*/ 	.word	0x00000b30


	//   ....[9]....
        /*011c*/ 	.word	0x00000b40


	//   ....[10]....
        /*0120*/ 	.word	0x00000e40


	//   ....[11]....
        /*0124*/ 	.word	0x00000e50


	//   ....[12]....
        /*0128*/ 	.word	0x00000ed0


	//   ....[13]....
        /*012c*/ 	.word	0x00000ef0


	//   ....[14]....
        /*0130*/ 	.word	0x00000f40


	//   ....[15]....
        /*0134*/ 	.word	0x00000f60


	//   ....[16]....
        /*0138*/ 	.word	0x00000fd0


	//   ....[17]....
        /*013c*/ 	.word	0x00000fe0


	//   ....[18]....
        /*0140*/ 	.word	0x00001030


	//   ....[19]....
        /*0144*/ 	.word	0x00001060


	//   ....[20]....
        /*0148*/ 	.word	0x00002450


	//   ....[21]....
        /*014c*/ 	.word	0x00002460


	//   ....[22]....
        /*0150*/ 	.word	0x000024d0


	//   ....[23]....
        /*0154*/ 	.word	0x000024e0


	//   ....[24]....
        /*0158*/ 	.word	0x00002540


	//   ....[25]....
        /*015c*/ 	.word	0x00002550


	//   ....[26]....
        /*0160*/ 	.word	0x000025a0


	//   ....[27]....
        /*0164*/ 	.word	0x000025d0


	//   ....[28]....
        /*0168*/ 	.word	0x00002650


	//   ....[29]....
        /*016c*/ 	.word	0x00002660


	//----- nvinfo : EIATTR_VRC_CTA_INIT_COUNT
	.align		4
.L_254:
        /*0170*/ 	.byte	0x02, 0x4a
	.zero		1
	.zero		1


	//----- nvinfo : EIATTR_EXIT_INSTR_OFFSETS
	.align		4
        /*0174*/ 	.byte	0x04, 0x1c
        /*0176*/ 	.short	(.L_256 - .L_255)


	//   ....[0]....
.L_255:
        /*0178*/ 	.word	0x00000080


	//   ....[1]....
        /*017c*/ 	.word	0x000000c0


	//   ....[2]....
        /*0180*/ 	.word	0x000028f0


	//   ....[3]....
        /*0184*/ 	.word	0x00002940


	//----- nvinfo : EIATTR_MAX_THREADS
	.align		4
.L_256:
        /*0188*/ 	.byte	0x04, 0x05
        /*018a*/ 	.short	(.L_258 - .L_257)
.L_257:
        /*018c*/ 	.word	0x00000280
        /*0190*/ 	.word	0x00000001
        /*0194*/ 	.word	0x00000001


	//----- nvinfo : EIATTR_CRS_STACK_SIZE
	.align		4
.L_258:
        /*0198*/ 	.byte	0x04, 0x1e
        /*019a*/ 	.short	(.L_260 - .L_259)
.L_259:
        /*019c*/ 	.word	0x00000000


	//----- nvinfo : EIATTR_CBANK_PARAM_SIZE
	.align		4
.L_260:
        /*01a0*/ 	.byte	0x03, 0x19
        /*01a2*/ 	.short	0x0021


	//----- nvinfo : EIATTR_PARAM_CBANK
	.align		4
        /*01a4*/ 	.byte	0x04, 0x0a
        /*01a6*/ 	.short	(.L_262 - .L_261)
	.align		4
.L_261:
        /*01a8*/ 	.word	index@(.nv.constant0._ZN3cub18CUB_300001_SM_10006detail6reduce28DeviceReduceSingleTileKernelINS2_10policy_hubIdjN4cuda3std3__44plusIdEEE10Policy1000EN6thrust24THRUST_300001_SM_1000_NS10device_ptrIdEEPdjS9_ddNS7_10__identityEEEvT0_T1_T2_T3_T4_T6_)
        /*01ac*/ 	.short	0x0380
        /*01ae*/ 	.short	0x0021


	//----- nvinfo : EIATTR_SW_WAR
	.align		4
.L_262:
        /*01b0*/ 	.byte	0x04, 0x36
        /*01b2*/ 	.short	(.L_264 - .L_263)
.L_263:
        /*01b4*/ 	.word	0x00000008
.L_264:


//--------------------- .nv.info._ZN3cub18CUB_300001_SM_10006detail11EmptyKernelIvEEvv --------------------------
	.section	.nv.info._ZN3cub18CUB_300001_SM_10006detail11EmptyKernelIvEEvv,"",@"SHT_CUDA_INFO"
	.sectionflags	@""
	.align	4


	//----- nvinfo : EIATTR_CUDA_API_VERSION
	.align		4
        /*0000*/ 	.byte	0x04, 0x37
        /*0002*/ 	.short	(.L_266 - .L_265)
.L_265:
        /*0004*/ 	.word	0x00000082


	//----- nvinfo : EIATTR_SPARSE_MMA_MASK
	.align		4
.L_266:
        /*0008*/ 	.byte	0x03, 0x50
        /*000a*/ 	.short	0x0000


	//----- nvinfo : EIATTR_MAXREG_COUNT
	.align		4
        /*000c*/ 	.byte	0x03, 0x1b
        /*000e*/ 	.short	0x00ff


	//----- nvinfo : EIATTR_MERCURY_ISA_VERSION
	.align		4
        /*0010*/ 	.byte	0x03, 0x5f
        /*0012*/ 	.short	0x0101


	//----- nvinfo : EIATTR_VRC_CTA_INIT_COUNT
	.align		4
        /*0014*/ 	.byte	0x02, 0x4a
	.zero		1
	.zero		1


	//----- nvinfo : EIATTR_EXIT_INSTR_OFFSETS
	.align		4
        /*0018*/ 	.byte	0x04, 0x1c
        /*001a*/ 	.short	(.L_268 - .L_267)


	//   ....[0]....
.L_267:
        /*001c*/ 	.word	0x00000010


	//----- nvinfo : EIATTR_SW_WAR
	.align		4
.L_268:
        /*0020*/ 	.byte	0x04, 0x36
        /*0022*/ 	.short	(.L_270 - .L_269)
.L_269:
        /*0024*/ 	.word	0x00000008
.L_270:


//--------------------- .nv.info._Z15template_kernelIiEvPT_ --------------------------
	.section	.nv.info._Z15template_kernelIiEvPT_,"",@"SHT_CUDA_INFO"
	.sectionflags	@""
	.align	4


	//----- nvinfo : EIATTR_CUDA_API_VERSION
	.align		4
        /*0000*/ 	.byte	0x04, 0x37
        /*0002*/ 	.short	(.L_272 - .L_271)
.L_271:
        /*0004*/ 	.word	0x00000082


	//----- nvinfo : EIATTR_KPARAM_INFO
	.align		4
.L_272:
        /*0008*/ 	.byte	0x04, 0x17
        /*000a*/ 	.short	(.L_274 - .L_273)
.L_273:
        /*000c*/ 	.word	0x00000000
        /*0010*/ 	.short	0x0000
        /*0012*/ 	.short	0x0000
        /*0014*/ 	.byte	0x00, 0xf5, 0x21, 0x00


	//----- nvinfo : EIATTR_SPARSE_MMA_MASK
	.align		4
.L_274:
        /*0018*/ 	.byte	0x03, 0x50
        /*001a*/ 	.short	0x0000


	//----- nvinfo : EIATTR_MAXREG_COUNT
	.align		4
        /*001c*/ 	.byte	0x03, 0x1b
        /*001e*/ 	.short	0x00ff


	//----- nvinfo : EIATTR_MERCURY_ISA_VERSION
	.align		4
        /*0020*/ 	.byte	0x03, 0x5f
        /*0022*/ 	.short	0x0101


	//----- nvinfo : EIATTR_VRC_CTA_INIT_COUNT
	.align		4
        /*0024*/ 	.byte	0x02, 0x4a
	.zero		1
	.zero		1


	//----- nvinfo : EIATTR_EXIT_INSTR_OFFSETS
	.align		4
        /*0028*/ 	.byte	0x04, 0x1c
        /*002a*/ 	.short	(.L_276 - .L_275)


	//   ....[0]....
.L_275:
        /*002c*/ 	.word	0x00000010


	//----- nvinfo : EIATTR_CBANK_PARAM_SIZE
	.align		4
.L_276:
        /*0030*/ 	.byte	0x03, 0x19
        /*0032*/ 	.short	0x0008


	//----- nvinfo : EIATTR_PARAM_CBANK
	.align		4
        /*0034*/ 	.byte	0x04, 0x0a
        /*0036*/ 	.short	(.L_278 - .L_277)
	.align		4
.L_277:
        /*0038*/ 	.word	index@(.nv.constant0._Z15template_kernelIiEvPT_)
        /*003c*/ 	.short	0x0380
        /*003e*/ 	.short	0x0008


	//----- nvinfo : EIATTR_SW_WAR
	.align		4
.L_278:
        /*0040*/ 	.byte	0x04, 0x36
        /*0042*/ 	.short	(.L_280 - .L_279)
.L_279:
        /*0044*/ 	.word	0x00000008
.L_280:


//--------------------- .nv.info._Z6kernelPN6thrust24THRUST_300001_SM_1000_NS7complexIdEES2_ --------------------------
	.section	.nv.info._Z6kernelPN6thrust24THRUST_300001_SM_1000_NS7complexIdEES2_,"",@"SHT_CUDA_INFO"
	.sectionflags	@""
	.align	4


	//----- nvinfo : EIATTR_CUDA_API_VERSION
	.align		4
        /*0000*/ 	.byte	0x04, 0x37
        /*0002*/ 	.short	(.L_282 - .L_281)
.L_281:
        /*0004*/ 	.word	0x00000082


	//----- nvinfo : EIATTR_KPARAM_INFO
	.align		4
.L_282:
        /*0008*/ 	.byte	0x04, 0x17
        /*000a*/ 	.short	(.L_284 - .L_283)
.L_283:
        /*000c*/ 	.word	0x00000000
        /*0010*/ 	.short	0x0001
        /*0012*/ 	.short	0x0010
        /*0014*/ 	.byte	0x00, 0xf0, 0x41, 0x00


	//----- nvinfo : EIATTR_KPARAM_INFO
	.align		4
.L_284:
        /*0018*/ 	.byte	0x04, 0x17
        /*001a*/ 	.short	(.L_286 - .L_285)
.L_285:
        /*001c*/ 	.word	0x00000000
        /*0020*/ 	.short	0x0000
        /*0022*/ 	.short	0x0000
        /*0024*/ 	.byte	0x00, 0xf5, 0x21, 0x00


	//----- nvinfo : EIATTR_SPARSE_MMA_MASK
	.align		4
.L_286:
        /*0028*/ 	.byte	0x03, 0x50
        /*002a*/ 	.short	0x0000


	//----- nvinfo : EIATTR_MAXREG_COUNT
	.align		4
        /*002c*/ 	.byte	0x03, 0x1b
        /*002e*/ 	.short	0x00ff


	//----- nvinfo : EIATTR_MERCURY_ISA_VERSION
	.align		4
        /*0030*/ 	.byte	0x03, 0x5f
        /*0032*/ 	.short	0x0101


	//----- nvinfo : EIATTR_VRC_CTA_INIT_COUNT
	.align		4
        /*0034*/ 	.byte	0x02, 0x4a
	.zero		1
	.zero		1


	//----- nvinfo : EIATTR_EXIT_INSTR_OFFSETS
	.align		4
        /*0038*/ 	.byte	0x04, 0x1c
        /*003a*/ 	.short	(.L_288 - .L_287)


	//   ....[0]....
.L_287:
        /*003c*/ 	.word	0x00000010


	//----- nvinfo : EIATTR_CBANK_PARAM_SIZE
	.align		4
.L_288:
        /*0040*/ 	.byte	0x03, 0x19
        /*0042*/ 	.short	0x0020


	//----- nvinfo : EIATTR_PARAM_CBANK
	.align		4
        /*0044*/ 	.byte	0x04, 0x0a
        /*0046*/ 	.short	(.L_290 - .L_289)
	.align		4
.L_289:
        /*0048*/ 	.word	index@(.nv.constant0._Z6kernelPN6thrust24THRUST_300001_SM_1000_NS7complexIdEES2_)
        /*004c*/ 	.short	0x0380
        /*004e*/ 	.short	0x0020


	//----- nvinfo : EIATTR_SW_WAR
	.align		4
.L_290:
        /*0050*/ 	.byte	0x04, 0x36
        /*0052*/ 	.short	(.L_292 - .L_291)
.L_291:
        /*0054*/ 	.word	0x00000008
.L_292:


//--------------------- .nv.callgraph             --------------------------
	.section	.nv.callgraph,"",@"SHT_CUDA_CALLGRAPH"
	.align	4
	.sectionentsize	8
	.align		4
        /*0000*/ 	.word	0x00000000
	.align		4
        /*0004*/ 	.word	0xffffffff
	.align		4
        /*0008*/ 	.word	0x00000000
	.align		4
        /*000c*/ 	.word	0xfffffffe
	.align		4
        /*0010*/ 	.word	0x00000000
	.align		4
        /*0014*/ 	.word	0xfffffffd
	.align		4
        /*0018*/ 	.word	0x00000000
	.align		4
        /*001c*/ 	.word	0xfffffffc


//--------------------- .nv.constant4             --------------------------
	.section	.nv.constant4,"a",@progbits
	.align	8
	.align		8
.nv.constant4:
        /*0000*/ 	.dword	_ZN34_INTERNAL_3ace8a74_4_k_cu_581ba1944cuda3std3__45__cpo5beginE
	.align		8
        /*0008*/ 	.dword	_ZN34_INTERNAL_3ace8a74_4_k_cu_581ba1944cuda3std3__45__cpo3endE
	.align		8
        /*0010*/ 	.dword	_ZN34_INTERNAL_3ace8a74_4_k_cu_581ba1944cuda3std3__45__cpo6cbeginE
	.align		8
        /*0018*/ 	.dword	_ZN34_INTERNAL_3ace8a74_4_k_cu_581ba1944cuda3std3__45__cpo4cendE
	.align		8
        /*0020*/ 	.dword	_ZN34_INTERNAL_3ace8a74_4_k_cu_581ba1944cuda3std3__45__cpo6rbeginE
	.align		8
        /*0028*/ 	.dword	_ZN34_INTERNAL_3ace8a74_4_k_cu_581ba1944cuda3std3__45__cpo4rendE
	.align		8
        /*0030*/ 	.dword	_ZN34_INTERNAL_3ace8a74_4_k_cu_581ba1944cuda3std3__45__cpo7crbeginE
	.align		8
        /*0038*/ 	.dword	_ZN34_INTERNAL_3ace8a74_4_k_cu_581ba1944cuda3std3__45__cpo5crendE
	.align		8
        /*0040*/ 	.dword	_ZN34_INTERNAL_3ace8a74_4_k_cu_581ba1944cuda3std3__436_GLOBAL__N__3ace8a74_4_k_cu_581ba1946ignoreE
	.align		8
        /*0048*/ 	.dword	_ZN34_INTERNAL_3ace8a74_4_k_cu_581ba1944cuda3std3__419piecewise_constructE
	.align		8
        /*0050*/ 	.dword	_ZN34_INTERNAL_3ace8a74_4_k_cu_581ba1944cuda3std3__48in_placeE
	.align		8
        /*0058*/ 	.dword	_ZN34_INTERNAL_3ace8a74_4_k_cu_581ba1944cuda3std3__420unreachable_sentinelE
	.align		8
        /*0060*/ 	.dword	_ZN34_INTERNAL_3ace8a74_4_k_cu_581ba1944cuda3std3__47nulloptE
	.align		8
        /*0068*/ 	.dword	_ZN34_INTERNAL_3ace8a74_4_k_cu_581ba1944cuda3std3__48unexpectE
	.align		8
        /*0070*/ 	.dword	_ZN34_INTERNAL_3ace8a74_4_k_cu_581ba1944cuda3std6ranges3__45__cpo4swapE
	.align		8
        /*0078*/ 	.dword	_ZN34_INTERNAL_3ace8a74_4_k_cu_581ba1944cuda3std6ranges3__45__cpo9iter_moveE
	.align		8
        /*0080*/ 	.dword	_ZN34_INTERNAL_3ace8a74_4_k_cu_581ba1944cuda3std6ranges3__45__cpo5beginE
	.align		8
        /*0088*/ 	.dword	_ZN34_INTERNAL_3ace8a74_4_k_cu_581ba1944cuda3std6ranges3__45__cpo3endE
	.align		8
        /*0090*/ 	.dword	_ZN34_INTERNAL_3ace8a74_4_k_cu_581ba1944cuda3std6ranges3__45__cpo6cbeginE
	.align		8
        /*0098*/ 	.dword	_ZN34_INTERNAL_3ace8a74_4_k_cu_581ba1944cuda3std6ranges3__45__cpo4cendE
	.align		8
        /*00a0*/ 	.dword	_ZN34_INTERNAL_3ace8a74_4_k_cu_581ba1944cuda3std6ranges3__45__cpo7advanceE
	.align		8
        /*00a8*/ 	.dword	_ZN34_INTERNAL_3ace8a74_4_k_cu_581ba1944cuda3std6ranges3__45__cpo9iter_swapE
	.align		8
        /*00b0*/ 	.dword	_ZN34_INTERNAL_3ace8a74_4_k_cu_581ba1944cuda3std6ranges3__45__cpo4nextE
	.align		8
        /*00b8*/ 	.dword	_ZN34_INTERNAL_3ace8a74_4_k_cu_581ba1944cuda3std6ranges3__45__cpo4prevE
	.align		8
        /*00c0*/ 	.dword	_ZN34_INTERNAL_3ace8a74_4_k_cu_581ba1944cuda3std6ranges3__45__cpo4dataE
	.align		8
        /*00c8*/ 	.dword	_ZN34_INTERNAL_3ace8a74_4_k_cu_581ba1944cuda3std6ranges3__45__cpo5cdataE
	.align		8
        /*00d0*/ 	.dword	_ZN34_INTERNAL_3ace8a74_4_k_cu_581ba1944cuda3std6ranges3__45__cpo4sizeE
	.align		8
        /*00d8*/ 	.dword	_ZN34_INTERNAL_3ace8a74_4_k_cu_581ba1944cuda3std6ranges3__45__cpo5ssizeE
	.align		8
        /*00e0*/ 	.dword	_ZN34_INTERNAL_3ace8a74_4_k_cu_581ba1944cuda3std6ranges3__45__cpo8distanceE
	.align		8
        /*00e8*/ 	.dword	_ZN34_INTERNAL_3ace8a74_4_k_cu_581ba1946thrust24THRUST_300001_SM_1000_NS8cuda_cub3parE
	.align		8
        /*00f0*/ 	.dword	_ZN34_INTERNAL_3ace8a74_4_k_cu_581ba1946thrust24THRUST_300001_SM_1000_NS8cuda_cub10par_nosyncE
	.align		8
        /*00f8*/ 	.dword	_ZN34_INTERNAL_3ace8a74_4_k_cu_581ba1946thrust24THRUST_300001_SM_1000_NS6system6detail10sequential3seqE
	.align		8
        /*0100*/ 	.dword	_ZN34_INTERNAL_3ace8a74_4_k_cu_581ba1946thrust24THRUST_300001_SM_1000_NS12placeholders2_1E
	.align		8
        /*0108*/ 	.dword	_ZN34_INTERNAL_3ace8a74_4_k_cu_581ba1946thrust24THRUST_300001_SM_1000_NS12placeholders2_2E
	.align		8
        /*0110*/ 	.dword	_ZN34_INTERNAL_3ace8a74_4_k_cu_581ba1946thrust24THRUST_300001_SM_1000_NS12placeholders2_3E
	.align		8
        /*0118*/ 	.dword	_ZN34_INTERNAL_3ace8a74_4_k_cu_581ba1946thrust24THRUST_300001_SM_1000_NS12placeholders2_4E
	.align		8
        /*0120*/ 	.dword	_ZN34_INTERNAL_3ace8a74_4_k_cu_581ba1946thrust24THRUST_300001_SM_1000_NS12placeholders2_5E
	.align		8
        /*0128*/ 	.dword	_ZN34_INTERNAL_3ace8a74_4_k_cu_581ba1946thrust24THRUST_300001_SM_1000_NS12placeholders2_6E
	.align		8
        /*0130*/ 	.dword	_ZN34_INTERNAL_3ace8a74_4_k_cu_581ba1946thrust24THRUST_300001_SM_1000_NS12placeholders2_7E
	.align		8
        /*0138*/ 	.dword	_ZN34_INTERNAL_3ace8a74_4_k_cu_581ba1946thrust24THRUST_300001_SM_1000_NS12placeholders2_8E
	.align		8
        /*0140*/ 	.dword	_ZN34_INTERNAL_3ace8a74_4_k_cu_581ba1946thrust24THRUST_300001_SM_1000_NS12placeholders2_9E
	.align		8
        /*0148*/ 	.dword	_ZN34_INTERNAL_3ace8a74_4_k_cu_581ba1946thrust24THRUST_300001_SM_1000_NS12placeholders3_10E
	.align		8
        /*0150*/ 	.dword	_ZN34_INTERNAL_3ace8a74_4_k_cu_581ba1946thrust24THRUST_300001_SM_1000_NS3seqE


//--------------------- .text._ZN3cub18CUB_300001_SM_10006detail6reduce28DeviceReduceSingleTileKernelINS2_10policy_hubIdyN4cuda3std3__44plusIdEEE10Policy1000EPdSC_iS9_ddNS7_10__identityEEEvT0_T1_T2_T3_T4_T6_ --------------------------
	.section	.text._ZN3cub18CUB_300001_SM_10006detail6reduce28DeviceReduceSingleTileKernelINS2_10policy_hubIdyN4cuda3std3__44plusIdEEE10Policy1000EPdSC_iS9_ddNS7_10__identityEEEvT0_T1_T2_T3_T4_T6_,"ax",@progbits
	.align	128
        .global         _ZN3cub18CUB_300001_SM_10006detail6reduce28DeviceReduceSingleTileKernelINS2_10policy_hubIdyN4cuda3std3__44plusIdEEE10Policy1000EPdSC_iS9_ddNS7_10__identityEEEvT0_T1_T2_T3_T4_T6_
        .type           _ZN3cub18CUB_300001_SM_10006detail6reduce28DeviceReduceSingleTileKernelINS2_10policy_hubIdyN4cuda3std3__44plusIdEEE10Policy1000EPdSC_iS9_ddNS7_10__identityEEEvT0_T1_T2_T3_T4_T6_,@function
        .size           _ZN3cub18CUB_300001_SM_10006detail6reduce28DeviceReduceSingleTileKernelINS2_10policy_hubIdyN4cuda3std3__44plusIdEEE10Policy1000EPdSC_iS9_ddNS7_10__identityEEEvT0_T1_T2_T3_T4_T6_,(.L_x_184 - _ZN3cub18CUB_300001_SM_10006detail6reduce28DeviceReduceSingleTileKernelINS2_10policy_hubIdyN4cuda3std3__44plusIdEEE10Policy1000EPdSC_iS9_ddNS7_10__identityEEEvT0_T1_T2_T3_T4_T6_)
        .other          _ZN3cub18CUB_300001_SM_10006detail6reduce28DeviceReduceSingleTileKernelINS2_10policy_hubIdyN4cuda3std3__44plusIdEEE10Policy1000EPdSC_iS9_ddNS7_10__identityEEEvT0_T1_T2_T3_T4_T6_,@"STO_CUDA_ENTRY STV_DEFAULT"
_ZN3cub18CUB_300001_SM_10006detail6reduce28DeviceReduceSingleTileKernelINS2_10policy_hubIdyN4cuda3std3__44plusIdEEE10Policy1000EPdSC_iS9_ddNS7_10__identityEEEvT0_T1_T2_T3_T4_T6_:
.text._ZN3cub18CUB_300001_SM_10006detail6reduce28DeviceReduceSingleTileKernelINS2_10policy_hubIdyN4cuda3std3__44plusIdEEE10Policy1000EPdSC_iS9_ddNS7_10__identityEEEvT0_T1_T2_T3_T4_T6_:
[----:B------:R-:W-:Y:S01]  /*0000*/  LDC R1, c[0x0][0x37c] ;  /* 0x0000df00ff017b82 */ /* 0x000fe20000000800 */
[----:B------:R-:W0:Y:S01]  /*0010*/  LDCU UR4, c[0x0][0x390] ;  /* 0x00007200ff0477ac */ /* 0x000e220008000800 */
[----:B------:R-:W1:Y:S01]  /*0020*/  LDCU.64 UR6, c[0x0][0x358] ;  /* 0x00006b00ff0677ac */ /* 0x000e620008000a00 */
[----:B0-----:R-:W-:-:S05]  /*0030*/  IMAD.U32 R4, RZ, RZ, UR4 ;  /* 0x00000004ff047e24 */ /* 0x001fca000f8e00ff */
[----:B------:R-:W-:-:S13]  /*0040*/  ISETP.NE.AND P0, PT, R4, RZ, PT ;  /* 0x000000ff0400720c */ /* 0x000fda0003f05270 */
[----:B-1----:R-:W-:Y:S05]  /*0050*/  @P0 BRA `(.L_x_0) ;  /* 0x00000000001c0947 */ /* 0x002fea0003800000 */
[----:B------:R-:W0:Y:S02]  /*0060*/  S2R R0, SR_TID.X ;  /* 0x0000000000007919 */ /* 0x000e240000002100 */
[----:B0-----:R-:W-:-:S13]  /*0070*/  ISETP.NE.AND P0, PT, R0, RZ, PT ;  /* 0x000000ff0000720c */ /* 0x001fda0003f05270 */
[----:B------:R-:W-:Y:S05]  /*0080*/  @P0 EXIT ;  /* 0x000000000000094d */ /* 0x000fea0003800000 */
[----:B------:R-:W0:Y:S08]  /*0090*/  LDC.64 R2, c[0x0][0x388] ;  /* 0x0000e200ff027b82 */ /* 0x000e300000000a00 */
[----:B------:R-:W0:Y:S02]  /*00a0*/  LDC.64 R4, c[0x0][0x398] ;  /* 0x0000e600ff047b82 */ /* 0x000e240000000a00 */
[----:B0-----:R-:W-:Y:S01]  /*00b0*/  STG.E.64 desc[UR6][R2.64], R4 ;  /* 0x0000000402007986 */ /* 0x001fe2000c101b06 */
[----:B------:R-:W-:Y:S05]  /*00c0*/  EXIT ;  /* 0x000000000000794d */ /* 0x000fea0003800000 */
.L_x_0:
[----:B------:R-:W-:Y:S01]  /*00d0*/  ISETP.GT.AND P0, PT, R4, 0xdff, PT ;  /* 0x00000dff0400780c */ /* 0x000fe20003f04270 */
[----:B------:R-:W-:-:S12]  /*00e0*/  BSSY.RECONVERGENT B0, `(.L_x_1) ;  /* 0x0000242000007945 */ /* 0x000fd80003800200 */
[----:B------:R-:W-:Y:S05]  /*00f0*/  @P0 BRA `(.L_x_2) ;  /* 0x0000001400180947 */ /* 0x000fea0003800000 */
[----:B------:R-:W0:Y:S01]  /*0100*/  S2R R5, SR_TID.X ;  /* 0x0000000000057919 */ /* 0x000e220000002100 */
[----:B------:R-:W-:Y:S01]  /*0110*/  BSSY.RECONVERGENT B1, `(.L_x_3) ;  /* 0x0000009000017945 */ /* 0x000fe20003800200 */
[----:B------:R-:W-:Y:S02]  /*0120*/  CS2R R2, SRZ ;  /* 0x0000000000027805 */ /* 0x000fe4000001ff00 */
[----:B0-----:R-:W-:Y:S01]  /*0130*/  ISETP.GE.AND P0, PT, R5, R4, PT ;  /* 0x000000040500720c */ /* 0x001fe20003f06270 */
[----:B------:R-:W-:-:S12]  /*0140*/  IMAD.MOV.U32 R7, RZ, RZ, R5 ;  /* 0x000000ffff077224 */ /* 0x000fd800078e0005 */
[----:B------:R-:W-:Y:S05]  /*0150*/  @P0 BRA `(.L_x_4) ;  /* 0x0000000000100947 */ /* 0x000fea0003800000 */
[----:B------:R-:W0:Y:S02]  /*0160*/  LDC.64 R2, c[0x0][0x380] ;  /* 0x0000e000ff027b82 */ /* 0x000e240000000a00 */
[----:B0-----:R-:W-:-:S06]  /*0170*/  IMAD.WIDE.U32 R2, R5, 0x8, R2 ;  /* 0x0000000805027825 */ /* 0x001fcc00078e0002 */
[----:B------:R-:W5:Y:S01]  /*0180*/  LDG.E.64.CONSTANT R2, desc[UR6][R2.64] ;  /* 0x0000000602027981 */ /* 0x000f62000c1e9b00 */
[----:B------:R-:W-:-:S07]  /*0190*/  VIADD R7, R5, 0x200 ;  /* 0x0000020005077836 */ /* 0x000fce0000000000 */
.L_x_4:
[----:B------:R-:W-:Y:S05]  /*01a0*/  BSYNC.RECONVERGENT B1 ;  /* 0x0000000000017941 */ /* 0x000fea0003800200 */
.L_x_3:
[----:B------:R-:W-:Y:S01]  /*01b0*/  ISETP.GE.AND P0, PT, R7, R4, PT ;  /* 0x000000040700720c */ /* 0x000fe20003f06270 */
[----:B------:R-:W-:-:S12]  /*01c0*/  BSSY.RECONVERGENT B1, `(.L_x_5) ;  /* 0x0000076000017945 */ /* 0x000fd80003800200 */
[----:B------:R-:W-:Y:S05]  /*01d0*/  @P0 BRA `(.L_x_6) ;  /* 0x0000000400d00947 */ /* 0x000fea0003800000 */
[----:B------:R-:W-:Y:S01]  /*01e0*/  LOP3.LUT R9, RZ, R7, RZ, 0x33, !PT ;  /* 0x00000007ff097212 */ /* 0x000fe200078e33ff */
[----:B------:R-:W-:Y:S04]  /*01f0*/  BSSY.RECONVERGENT B2, `(.L_x_7) ;  /* 0x0000017000027945 */ /* 0x000fe80003800200 */
[----:B------:R-:W-:-:S05]  /*0200*/  IMAD.IADD R0, R9, 0x1, R4 ;  /* 0x0000000109007824 */ /* 0x000fca00078e0204 */
[C---:B------:R-:W-:Y:S02]  /*0210*/  LOP3.LUT R6, R0.reuse, 0x600, RZ, 0xc0, !PT ;  /* 0x0000060000067812 */ /* 0x040fe400078ec0ff */
[----:B------:R-:W-:Y:S02]  /*0220*/  ISETP.GE.U32.AND P0, PT, R0, 0x600, PT ;  /* 0x000006000000780c */ /* 0x000fe40003f06070 */
[----:B------:R-:W-:-:S13]  /*0230*/  ISETP.NE.AND P1, PT, R6, 0x600, PT ;  /* 0x000006000600780c */ /* 0x000fda0003f25270 */
[----:B------:R-:W-:Y:S05]  /*0240*/  @!P1 BRA `(.L_x_8) ;  /* 0x0000000000449947 */ /* 0x000fea0003800000 */
[----:B------:R-:W0:Y:S01]  /*0250*/  LDC.64 R8, c[0x0][0x380] ;  /* 0x0000e000ff087b82 */ /* 0x000e220000000a00 */
[----:B------:R-:W-:-:S04]  /*0260*/  LEA.HI R0, R0, 0x1, RZ, 0x17 ;  /* 0x0000000100007811 */ /* 0x000fc800078fb8ff */
[----:B------:R-:W-:-:S05]  /*0270*/  LOP3.LUT R0, R0, 0x3, RZ, 0xc0, !PT ;  /* 0x0000000300007812 */ /* 0x000fca00078ec0ff */
[----:B------:R-:W-:Y:S02]  /*0280*/  IMAD.MOV R0, RZ, RZ, -R0 ;  /* 0x000000ffff007224 */ /* 0x000fe400078e0a00 */
[----:B0-----:R-:W-:-:S04]  /*0290*/  IMAD.WIDE.U32 R8, R7, 0x8, R8 ;  /* 0x0000000807087825 */ /* 0x001fc800078e0008 */
[----:B------:R-:W-:Y:S02]  /*02a0*/  IMAD.MOV.U32 R6, RZ, RZ, R8 ;  /* 0x000000ffff067224 */ /* 0x000fe400078e0008 */
[----:B------:R-:W-:-:S07]  /*02b0*/  IMAD.MOV.U32 R11, RZ, RZ, R9 ;  /* 0x000000ffff0b7224 */ /* 0x000fce00078e0009 */
.L_x_9:
[----:B------:R-:W-:Y:S02]  /*02c0*/  IMAD.MOV.U32 R8, RZ, RZ, R6 ;  /* 0x000000ffff087224 */ /* 0x000fe400078e0006 */
[----:B------:R-:W-:-:S06]  /*02d0*/  IMAD.MOV.U32 R9, RZ, RZ, R11 ;  /* 0x000000ffff097224 */ /* 0x000fcc00078e000b */
[----:B------:R-:W2:Y:S01]  /*02e0*/  LDG.E.64.CONSTANT R8, desc[UR6][R8.64] ;  /* 0x0000000608087981 */ /* 0x000ea2000c1e9b00 */
[----:B------:R-:W-:Y:S01]  /*02f0*/  VIADD R0, R0, 0x1 ;  /* 0x0000000100007836 */ /* 0x000fe20000000000 */
[----:B------:R-:W-:Y:S01]  /*0300*/  IADD3 R6, P2, PT, R6, 0x1000, RZ ;  /* 0x0000100006067810 */ /* 0x000fe20007f5e0ff */
[----:B------:R-:W-:-:S03]  /*0310*/  VIADD R7, R7, 0x200 ;  /* 0x0000020007077836 */ /* 0x000fc60000000000 */
[----:B------:R-:W-:Y:S01]  /*0320*/  ISETP.NE.AND P1, PT, R0, RZ, PT ;  /* 0x000000ff0000720c */ /* 0x000fe20003f25270 */
[----:B------:R-:W-:Y:S01]  /*0330*/  IMAD.X R11, RZ, RZ, R11, P2 ;  /* 0x000000ffff0b7224 */ /* 0x000fe200010e060b */
[----:B--2--5:R-:W-:-:S11]  /*0340*/  DADD R2, R8, R2 ;  /* 0x0000000008027229 */ /* 0x024fd60000000002 */
[----:B------:R-:W-:Y:S05]  /*0350*/  @P1 BRA `(.L_x_9) ;  /* 0xfffffffc00d81947 */ /* 0x000fea000383ffff */
.L_x_8:
[----:B------:R-:W-:Y:S05]  /*0360*/  BSYNC.RECONVERGENT B2 ;  /* 0x0000000000027941 */ /* 0x000fea0003800200 */
.L_x_7:
[----:B------:R-:W-:Y:S05]  /*0370*/  @!P0 BRA `(.L_x_6) ;  /* 0x0000000400688947 */ /* 0x000fea0003800000 */
[----:B------:R-:W-:Y:S01]  /*0380*/  IMAD.IADD R0, R4, 0x1, -R7 ;  /* 0x0000000104007824 */ /* 0x000fe200078e0a07 */
[----:B------:R-:W-:Y:S01]  /*0390*/  BSSY.RECONVERGENT B2, `(.L_x_10) ;  /* 0x0000031000027945 */ /* 0x000fe20003800200 */
[----:B------:R-:W-:-:S03]  /*03a0*/  PLOP3.LUT P0, PT, PT, PT, PT, 0x80, 0x8 ;  /* 0x000000000008781c */ /* 0x000fc60003f0f070 */
[----:B------:R-:W-:-:S13]  /*03b0*/  ISETP.GT.AND P1, PT, R0, 0x1800, PT ;  /* 0x000018000000780c */ /* 0x000fda0003f24270 */
[----:B------:R-:W-:Y:S05]  /*03c0*/  @!P1 BRA `(.L_x_11) ;  /* 0x0000000000b49947 */ /* 0x000fea0003800000 */
[----:B------:R-:W-:Y:S01]  /*03d0*/  PLOP3.LUT P0, PT, PT, PT, PT, 0x8, 0x80 ;  /* 0x000000000080781c */ /* 0x000fe20003f0e170 */
[----:B------:R-:W-:-:S12]  /*03e0*/  VIADD R0, R4, 0xffffe800 ;  /* 0xffffe80004007836 */ /* 0x000fd80000000000 */
.L_x_12:
[----:B------:R-:W0:Y:S02]  /*03f0*/  LDC.64 R32, c[0x0][0x380] ;  /* 0x0000e000ff207b82 */ /* 0x000e240000000a00 */
[----:B0-----:R-:W-:-:S05]  /*0400*/  IMAD.WIDE R14, R7, 0x8, R32 ;  /* 0x00000008070e7825 */ /* 0x001fca00078e0220 */
[----:B------:R-:W2:Y:S04]  /*0410*/  LDG.E.64.CONSTANT R8, desc[UR6][R14.64] ;  /* 0x000000060e087981 */ /* 0x000ea8000c1e9b00 */
[----:B------:R-:W3:Y:S04]  /*0420*/  LDG.E.64.CONSTANT R10, desc[UR6][R14.64+0x1000] ;  /* 0x001000060e0a7981 */ /* 0x000ee8000c1e9b00 */
[----:B------:R-:W4:Y:S01]  /*0430*/  LDG.E.64.CONSTANT R12, desc[UR6][R14.64+0x2000] ;  /* 0x002000060e0c7981 */ /* 0x000f22000c1e9b00 */
[----:B------:R-:W-:-:S03]  /*0440*/  VIADD R41, R7, 0x800 ;  /* 0x0000080007297836 */ /* 0x000fc60000000000 */
[----:B------:R-:W4:Y:S01]  /*0450*/  LDG.E.64.CONSTANT R30, desc[UR6][R14.64+0x3000] ;  /* 0x003000060e1e7981 */ /* 0x000f22000c1e9b00 */
[----:B------:R-:W-:-:S05]  /*0460*/  IMAD.WIDE R40, R41, 0x8, R32 ;  /* 0x0000000829287825 */ /* 0x000fca00078e0220 */
[----:B------:R-:W4:Y:S04]  /*0470*/  LDG.E.64.CONSTANT R28, desc[UR6][R40.64] ;  /* 0x00000006281c7981 */ /* 0x000f28000c1e9b00 */
[----:B------:R-:W4:Y:S04]  /*0480*/  LDG.E.64.CONSTANT R26, desc[UR6][R40.64+0x1000] ;  /* 0x00100006281a7981 */ /* 0x000f28000c1e9b00 */
        /* <DEDUP_REMOVED lines=12> */
[----:B------:R-:W4:Y:S04]  /*0550*/  LDG.E.64.CONSTANT R34, desc[UR6][R44.64+0x2000] ;  /* 0x002000062c227981 */ /* 0x000f28000c1e9b00 */
[----:B------:R-:W4:Y:S01]  /*0560*/  LDG.E.64.CONSTANT R32, desc[UR6][R44.64+0x3000] ;  /* 0x003000062c207981 */ /* 0x000f22000c1e9b00 */
[----:B------:R-:W-:-:S05]  /*0570*/  VIADD R7, R7, 0x2000 ;  /* 0x0000200007077836 */ /* 0x000fca0000000000 */
[----:B------:R-:W-:Y:S01]  /*0580*/  ISETP.GE.AND P1, PT, R7, R0, PT ;  /* 0x000000000700720c */ /* 0x000fe20003f26270 */
[----:B--2--5:R-:W-:-:S08]  /*0590*/  DADD R8, R8, R2 ;  /* 0x0000000008087229 */ /* 0x024fd00000000002 */
[----:B---3--:R-:W-:-:S08]  /*05a0*/  DADD R8, R8, R10 ;  /* 0x0000000008087229 */ /* 0x008fd0000000000a */
[----:B----4-:R-:W-:-:S08]  /*05b0*/  DADD R8, R8, R12 ;  /* 0x0000000008087229 */ /* 0x010fd0000000000c */
[----:B------:R-:W-:-:S08]  /*05c0*/  DADD R8, R8, R30 ;  /* 0x0000000008087229 */ /* 0x000fd0000000001e */
        /* <DEDUP_REMOVED lines=11> */
[----:B------:R-:W-:Y:S01]  /*0680*/  DADD R2, R8, R32 ;  /* 0x0000000008027229 */ /* 0x000fe20000000020 */
[----:B------:R-:W-:Y:S10]  /*0690*/  @!P1 BRA `(.L_x_12) ;  /* 0xfffffffc00549947 */ /* 0x000ff4000383ffff */
.L_x_11:
[----:B------:R-:W-:Y:S05]  /*06a0*/  BSYNC.RECONVERGENT B2 ;  /* 0x0000000000027941 */ /* 0x000fea0003800200 */
.L_x_10:
[----:B------:R-:W-:Y:S01]  /*06b0*/  IMAD.IADD R0, R4, 0x1, -R7 ;  /* 0x0000000104007824 */ /* 0x000fe200078e0a07 */
[----:B------:R-:W-:Y:S04]  /*06c0*/  BSSY.RECONVERGENT B2, `(.L_x_13) ;  /* 0x0000019000027945 */ /* 0x000fe80003800200 */
[----:B------:R-:W-:-:S13]  /*06d0*/  ISETP.GT.AND P1, PT, R0, 0x800, PT ;  /* 0x000008000000780c */ /* 0x000fda0003f24270 */
[----:B------:R-:W-:Y:S05]  /*06e0*/  @!P1 BRA `(.L_x_14) ;  /* 0x0000000000589947 */ /* 0x000fea0003800000 */
        /* <DEDUP_REMOVED lines=12> */
[----:B------:R-:W-:Y:S01]  /*07b0*/  PLOP3.LUT P0, PT, PT, PT, PT, 0x8, 0x80 ;  /* 0x000000000080781c */ /* 0x000fe20003f0e170 */
[----:B------:R-:W-:Y:S01]  /*07c0*/  VIADD R7, R7, 0x1000 ;  /* 0x0000100007077836 */ /* 0x000fe20000000000 */
[----:B--2--5:R-:W-:-:S08]  /*07d0*/  DADD R10, R2, R10 ;  /* 0x00000000020a7229 */ /* 0x024fd0000000000a */
[----:B---3--:R-:W-:-:S08]  /*07e0*/  DADD R10, R10, R12 ;  /* 0x000000000a0a7229 */ /* 0x008fd0000000000c */
[----:B----4-:R-:W-:-:S08]  /*07f0*/  DADD R10, R10, R14 ;  /* 0x000000000a0a7229 */ /* 0x010fd0000000000e */
[----:B------:R-:W-:-:S08]  /*0800*/  DADD R10, R10, R16 ;  /* 0x000000000a0a7229 */ /* 0x000fd00000000010 */
[----:B------:R-:W-:-:S08]  /*0810*/  DADD R10, R10, R20 ;  /* 0x000000000a0a7229 */ /* 0x000fd00000000014 */
[----:B------:R-:W-:-:S08]  /*0820*/  DADD R10, R10, R22 ;  /* 0x000000000a0a7229 */ /* 0x000fd00000000016 */
[----:B------:R-:W-:-:S08]  /*0830*/  DADD R10, R10, R24 ;  /* 0x000000000a0a7229 */ /* 0x000fd00000000018 */
[----:B------:R-:W-:-:S11]  /*0840*/  DADD R2, R10, R26 ;  /* 0x000000000a027229 */ /* 0x000fd6000000001a */
.L_x_14:
[----:B------:R-:W-:Y:S05]  /*0850*/  BSYNC.RECONVERGENT B2 ;  /* 0x0000000000027941 */ /* 0x000fea0003800200 */
.L_x_13:
[----:B------:R-:W-:-:S13]  /*0860*/  ISETP.LT.OR P0, PT, R7, R4, P0 ;  /* 0x000000040700720c */ /* 0x000fda0000701670 */
[----:B------:R-:W-:Y:S05]  /*0870*/  @!P0 BRA `(.L_x_6) ;  /* 0x0000000000288947 */ /* 0x000fea0003800000 */
[----:B------:R-:W0:Y:S02]  /*0880*/  LDC.64 R8, c[0x0][0x380] ;  /* 0x0000e000ff087b82 */ /* 0x000e240000000a00 */
[----:B0-----:R-:W-:-:S05]  /*0890*/  IMAD.WIDE R6, R7, 0x8, R8 ;  /* 0x0000000807067825 */ /* 0x001fca00078e0208 */
[----:B------:R-:W2:Y:S04]  /*08a0*/  LDG.E.64.CONSTANT R8, desc[UR6][R6.64] ;  /* 0x0000000606087981 */ /* 0x000ea8000c1e9b00 */
[----:B------:R-:W3:Y:S04]  /*08b0*/  LDG.E.64.CONSTANT R10, desc[UR6][R6.64+0x1000] ;  /* 0x00100006060a7981 */ /* 0x000ee8000c1e9b00 */
[----:B------:R-:W4:Y:S04]  /*08c0*/  LDG.E.64.CONSTANT R12, desc[UR6][R6.64+0x2000] ;  /* 0x00200006060c7981 */ /* 0x000f28000c1e9b00 */
[----:B------:R-:W4:Y:S01]  /*08d0*/  LDG.E.64.CONSTANT R14, desc[UR6][R6.64+0x3000] ;  /* 0x00300006060e7981 */ /* 0x000f22000c1e9b00 */
[----:B--2--5:R-:W-:-:S08]  /*08e0*/  DADD R8, R2, R8 ;  /* 0x0000000002087229 */ /* 0x024fd00000000008 */
[----:B---3--:R-:W-:-:S08]  /*08f0*/  DADD R8, R8, R10 ;  /* 0x0000000008087229 */ /* 0x008fd0000000000a */
[----:B----4-:R-:W-:-:S08]  /*0900*/  DADD R8, R8, R12 ;  /* 0x0000000008087229 */ /* 0x010fd0000000000c */
[----:B------:R-:W-:-:S11]  /*0910*/  DADD R2, R8, R14 ;  /* 0x0000000008027229 */ /* 0x000fd6000000000e */
.L_x_6:
[----:B------:R-:W-:Y:S05]  /*0920*/  BSYNC.RECONVERGENT B1 ;  /* 0x0000000000017941 */ /* 0x000fea0003800200 */
.L_x_5:
[----:B------:R-:W-:-:S13]  /*0930*/  ISETP.GE.AND P0, PT, R4, 0x200, PT ;  /* 0x000002000400780c */ /* 0x000fda0003f06270 */
[----:B------:R-:W-:Y:S05]  /*0940*/  @!P0 BRA `(.L_x_15) ;  /* 0x0000000400148947 */ /* 0x000fea0003800000 */
[----:B------:R-:W0:Y:S01]  /*0950*/  S2R R12, SR_LANEID ;  /* 0x00000000000c7919 */ /* 0x000e220000000000 */
[----:B-----5:R-:W-:Y:S04]  /*0960*/  SHFL.DOWN PT, R6, R2, 0x1, 0x1f ;  /* 0x08201f0002067f89 */ /* 0x020fe800000e0000 */
[----:B------:R-:W1:Y:S02]  /*0970*/  SHFL.DOWN PT, R7, R3, 0x1, 0x1f ;  /* 0x08201f0003077f89 */ /* 0x000e6400000e0000 */
[----:B-1----:R-:W-:Y:S01]  /*0980*/  DADD R6, R6, R2 ;  /* 0x0000000006067229 */ /* 0x002fe20000000002 */
[C---:B0-----:R-:W-:Y:S02]  /*0990*/  ISETP.GT.AND P0, PT, R12.reuse, 0x1e, PT ;  /* 0x0000001e0c00780c */ /* 0x041fe40003f04270 */
[----:B------:R-:W-:-:S07]  /*09a0*/  ISETP.NE.AND P1, PT, R12, RZ, PT ;  /* 0x000000ff0c00720c */ /* 0x000fce0003f25270 */
[----:B------:R-:W-:Y:S02]  /*09b0*/  FSEL R8, R2, R6, P0 ;  /* 0x0000000602087208 */ /* 0x000fe40000000000 */
[----:B------:R-:W-:Y:S02]  /*09c0*/  FSEL R9, R3, R7, P0 ;  /* 0x0000000703097208 */ /* 0x000fe40000000000 */
[----:B------:R-:W-:Y:S01]  /*09d0*/  ISETP.GT.AND P0, PT, R12, 0x1d, PT ;  /* 0x0000001d0c00780c */ /* 0x000fe20003f04270 */
[----:B------:R-:W-:Y:S01]  /*09e0*/  SHFL.DOWN PT, R6, R8, 0x2, 0x1f ;  /* 0x08401f0008067f89 */ /* 0x000fe200000e0000 */
[----:B------:R-:W-:Y:S02]  /*09f0*/  @!P1 MOV R4, 0x400 ;  /* 0x0000040000049802 */ /* 0x000fe40000000f00 */
[----:B------:R-:W-:Y:S01]  /*0a00*/  @!P1 SHF.R.U32.HI R0, RZ, 0x2, R5 ;  /* 0x00000002ff009819 */ /* 0x000fe20000011605 */
[----:B------:R-:W0:Y:S03]  /*0a10*/  SHFL.DOWN PT, R7, R9, 0x2, 0x1f ;  /* 0x08401f0009077f89 */ /* 0x000e2600000e0000 */
[----:B------:R-:W-:Y:S01]  /*0a20*/  @!P1 LOP3.LUT R0, R0, 0xf8, RZ, 0xc0, !PT ;  /* 0x000000f800009812 */ /* 0x000fe200078ec0ff */
[----:B0-----:R-:W-:-:S10]  /*0a30*/  DADD R6, R6, R8 ;  /* 0x0000000006067229 */ /* 0x001fd40000000008 */
[----:B------:R-:W-:Y:S02]  /*0a40*/  FSEL R6, R8, R6, P0 ;  /* 0x0000000608067208 */ /* 0x000fe40000000000 */
[----:B------:R-:W-:Y:S02]  /*0a50*/  FSEL R7, R9, R7, P0 ;  /* 0x0000000709077208 */ /* 0x000fe40000000000 */
[----:B------:R-:W-:Y:S01]  /*0a60*/  ISETP.GT.AND P0, PT, R12, 0x1b, PT ;  /* 0x0000001b0c00780c */ /* 0x000fe20003f04270 */
[----:B------:R-:W-:Y:S04]  /*0a70*/  SHFL.DOWN PT, R2, R6, 0x4, 0x1f ;  /* 0x08801f0006027f89 */ /* 0x000fe800000e0000 */
[----:B------:R-:W0:Y:S01]  /*0a80*/  SHFL.DOWN PT, R3, R7, 0x4, 0x1f ;  /* 0x08801f0007037f89 */ /* 0x000e2200000e0000 */
[----:B------:R-:W1:Y:S01]  /*0a90*/  @!P1 S2R R9, SR_CgaCtaId ;  /* 0x0000000000099919 */ /* 0x000e620000008800 */
[----:B0-----:R-:W-:-:S10]  /*0aa0*/  DADD R2, R2, R6 ;  /* 0x0000000002027229 */ /* 0x001fd40000000006 */
[----:B------:R-:W-:Y:S02]  /*0ab0*/  FSEL R10, R6, R2, P0 ;  /* 0x00000002060a7208 */ /* 0x000fe40000000000 */
[----:B------:R-:W-:Y:S02]  /*0ac0*/  FSEL R11, R7, R3, P0 ;  /* 0x00000003070b7208 */ /* 0x000fe40000000000 */
[----:B------:R-:W-:Y:S01]  /*0ad0*/  ISETP.GT.AND P0, PT, R12, 0x17, PT ;  /* 0x000000170c00780c */ /* 0x000fe20003f04270 */
[----:B------:R-:W-:Y:S04]  /*0ae0*/  SHFL.DOWN PT, R2, R10, 0x8, 0x1f ;  /* 0x09001f000a027f89 */ /* 0x000fe800000e0000 */
[----:B------:R-:W0:Y:S02]  /*0af0*/  SHFL.DOWN PT, R3, R11, 0x8, 0x1f ;  /* 0x09001f000b037f89 */ /* 0x000e2400000e0000 */
[----:B0-----:R-:W-:-:S10]  /*0b00*/  DADD R2, R2, R10 ;  /* 0x0000000002027229 */ /* 0x001fd4000000000a */
[----:B------:R-:W-:Y:S02]  /*0b10*/  FSEL R6, R10, R2, P0 ;  /* 0x000000020a067208 */ /* 0x000fe40000000000 */
[----:B------:R-:W-:Y:S02]  /*0b20*/  FSEL R7, R11, R3, P0 ;  /* 0x000000030b077208 */ /* 0x000fe40000000000 */
[----:B-1----:R-:W-:Y:S01]  /*0b30*/  @!P1 LEA R11, R9, R4, 0x18 ;  /* 0x00000004090b9211 */ /* 0x002fe200078ec0ff */
[----:B------:R-:W-:Y:S01]  /*0b40*/  SHFL.DOWN PT, R2, R6, 0x10, 0x1f ;  /* 0x0a001f0006027f89 */ /* 0x000fe200000e0000 */
[----:B------:R-:W-:-:S03]  /*0b50*/  ISETP.NE.AND P0, PT, R5, RZ, PT ;  /* 0x000000ff0500720c */ /* 0x000fc60003f05270 */
[----:B------:R-:W0:Y:S01]  /*0b60*/  SHFL.DOWN PT, R3, R7, 0x10, 0x1f ;  /* 0x0a001f0007037f89 */ /* 0x000e2200000e0000 */
[----:B------:R-:W-:Y:S01]  /*0b70*/  @!P1 IMAD.IADD R11, R0, 0x1, R11 ;  /* 0x00000001000b9824 */ /* 0x000fe200078e020b */
[----:B0-----:R-:W-:-:S07]  /*0b80*/  DADD R8, R2, R6 ;  /* 0x0000000002087229 */ /* 0x001fce0000000006 */
[----:B------:R1:W-:Y:S01]  /*0b90*/  @!P1 STS.64 [R11+0x10], R8 ;  /* 0x000010080b009388 */ /* 0x0003e20000000a00 */
[----:B------:R-:W-:Y:S01]  /*0ba0*/  BAR.SYNC.DEFER_BLOCKING 0x0 ;  /* 0x0000000000007b1d */ /* 0x000fe20000010000 */
[----:B------:R-:W-:-:S04]  /*0bb0*/  ISETP.GT.AND P1, PT, R12, 0xf, PT ;  /* 0x0000000f0c00780c */ /* 0x000fc80003f24270 */
[----:B------:R-:W-:Y:S02]  /*0bc0*/  FSEL R2, R6, R8, P1 ;  /* 0x0000000806027208 */ /* 0x000fe40000800000 */
[----:B------:R-:W-:Y:S01]  /*0bd0*/  FSEL R3, R7, R9, P1 ;  /* 0x0000000907037208 */ /* 0x000fe20000800000 */
[----:B------:R-:W-:Y:S06]  /*0be0*/  @P0 BRA `(.L_x_16) ;  /* 0x0000001800440947 */ /* 0x000fec0003800000 */
[----:B------:R-:W0:Y:S01]  /*0bf0*/  S2UR UR5, SR_CgaCtaId ;  /* 0x00000000000579c3 */ /* 0x000e220000008800 */
[----:B------:R-:W-:Y:S02]  /*0c00*/  UMOV UR4, 0x400 ;  /* 0x0000040000047882 */ /* 0x000fe40000000000 */
[----:B0-----:R-:W-:-:S09]  /*0c10*/  ULEA UR4, UR5, UR4, 0x18 ;  /* 0x0000000405047291 */ /* 0x001fd2000f8ec0ff */
[----:B------:R-:W0:Y:S04]  /*0c20*/  LDS.64 R4, [UR4+0x18] ;  /* 0x00001804ff047984 */ /* 0x000e280008000a00 */
[----:B-1----:R-:W1:Y:S04]  /*0c30*/  LDS.128 R8, [UR4+0x20] ;  /* 0x00002004ff087984 */ /* 0x002e680008000c00 */
[----:B------:R-:W2:Y:S01]  /*0c40*/  LDS.128 R12, [UR4+0x30] ;  /* 0x00003004ff0c7984 */ /* 0x000ea20008000c00 */
[----:B0-----:R-:W-:-:S03]  /*0c50*/  DADD R2, R2, R4 ;  /* 0x0000000002027229 */ /* 0x001fc60000000004 */
[----:B------:R-:W0:Y:S05]  /*0c60*/  LDS.128 R4, [UR4+0x40] ;  /* 0x00004004ff047984 */ /* 0x000e2a0008000c00 */
[----:B-1----:R-:W-:-:S08]  /*0c70*/  DADD R2, R2, R8 ;  /* 0x0000000002027229 */ /* 0x002fd00000000008 */
[----:B------:R-:W-:Y:S01]  /*0c80*/  DADD R2, R2, R10 ;  /* 0x0000000002027229 */ /* 0x000fe2000000000a */
[----:B------:R-:W1:Y:S07]  /*0c90*/  LDS.128 R8, [UR4+0x50] ;  /* 0x00005004ff087984 */ /* 0x000e6e0008000c00 */
[----:B--2---:R-:W-:-:S08]  /*0ca0*/  DADD R2, R2, R12 ;  /* 0x0000000002027229 */ /* 0x004fd0000000000c */
[----:B------:R-:W-:Y:S01]  /*0cb0*/  DADD R2, R2, R14 ;  /* 0x0000000002027229 */ /* 0x000fe2000000000e */
[----:B------:R-:W2:Y:S07]  /*0cc0*/  LDS.128 R12, [UR4+0x60] ;  /* 0x00006004ff0c7984 */ /* 0x000eae0008000c00 */
[----:B0-----:R-:W-:-:S08]  /*0cd0*/  DADD R2, R2, R4 ;  /* 0x0000000002027229 */ /* 0x001fd00000000004 */
[----:B------:R-:W-:Y:S01]  /*0ce0*/  DADD R2, R2, R6 ;  /* 0x0000000002027229 */ /* 0x000fe20000000006 */
[----:B------:R-:W0:Y:S07]  /*0cf0*/  LDS.128 R4, [UR4+0x70] ;  /* 0x00007004ff047984 */ /* 0x000e2e0008000c00 */
[----:B-1----:R-:W-:-:S08]  /*0d00*/  DADD R2, R2, R8 ;  /* 0x0000000002027229 */ /* 0x002fd00000000008 */
[----:B------:R-:W-:Y:S01]  /*0d10*/  DADD R2, R2, R10 ;  /* 0x0000000002027229 */ /* 0x000fe2000000000a */
[----:B------:R-:W1:Y:S07]  /*0d20*/  LDS.128 R8, [UR4+0x80] ;  /* 0x00008004ff087984 */ /* 0x000e6e0008000c00 */
[----:B--2---:R-:W-:-:S08]  /*0d30*/  DADD R2, R2, R12 ;  /* 0x0000000002027229 */ /* 0x004fd0000000000c */
[----:B------:R-:W-:-:S08]  /*0d40*/  DADD R2, R2, R14 ;  /* 0x0000000002027229 */ /* 0x000fd0000000000e */
[----:B0-----:R-:W-:-:S08]  /*0d50*/  DADD R2, R2, R4 ;  /* 0x0000000002027229 */ /* 0x001fd00000000004 */
[----:B------:R-:W-:-:S08]  /*0d60*/  DADD R2, R2, R6 ;  /* 0x0000000002027229 */ /* 0x000fd00000000006 */
[----:B-1----:R-:W-:-:S08]  /*0d70*/  DADD R2, R2, R8 ;  /* 0x0000000002027229 */ /* 0x002fd00000000008 */
[----:B------:R-:W-:Y:S01]  /*0d80*/  DADD R2, R2, R10 ;  /* 0x0000000002027229 */ /* 0x000fe2000000000a */
[----:B------:R-:W-:Y:S10]  /*0d90*/  BRA `(.L_x_16) ;  /* 0x0000001400d87947 */ /* 0x000ff40003800000 */
.L_x_15:
[----:B------:R-:W-:Y:S01]  /*0da0*/  LOP3.LUT R0, R5, 0x3e0, RZ, 0xc0, !PT ;  /* 0x000003e005007812 */ /* 0x000fe200078ec0ff */
[----:B------:R-:W0:Y:S03]  /*0db0*/  S2R R10, SR_LANEID ;  /* 0x00000000000a7919 */ /* 0x000e260000000000 */
[----:B------:R-:W-:Y:S01]  /*0dc0*/  LOP3.LUT R9, RZ, R0, RZ, 0x33, !PT ;  /* 0x00000000ff097212 */ /* 0x000fe200078e33ff */
[----:B------:R-:W-:-:S04]  /*0dd0*/  VIADD R7, R0, 0x20 ;  /* 0x0000002000077836 */ /* 0x000fc80000000000 */
[----:B------:R-:W-:Y:S01]  /*0de0*/  IMAD.IADD R9, R9, 0x1, R4 ;  /* 0x0000000109097824 */ /* 0x000fe200078e0204 */
[----:B------:R-:W-:-:S04]  /*0df0*/  ISETP.GT.AND P0, PT, R7, R4, PT ;  /* 0x000000040700720c */ /* 0x000fc80003f04270 */
[----:B------:R-:W-:-:S05]  /*0e00*/  SEL R11, R9, 0x1f, P0 ;  /* 0x0000001f090b7807 */ /* 0x000fca0000000000 */
[----:B-----5:R-:W-:Y:S04]  /*0e10*/  SHFL.DOWN PT, R6, R2, 0x1, R11 ;  /* 0x0820000002067989 */ /* 0x020fe800000e000b */
[----:B------:R-:W1:Y:S01]  /*0e20*/  SHFL.DOWN PT, R7, R3, 0x1, R11 ;  /* 0x0820000003077989 */ /* 0x000e6200000e000b */
[C---:B0-----:R-:W-:Y:S01]  /*0e30*/  ISETP.GE.AND P0, PT, R10.reuse, R11, PT ;  /* 0x0000000b0a00720c */ /* 0x041fe20003f06270 */
[C---:B------:R-:W-:Y:S01]  /*0e40*/  VIADD R0, R10.reuse, 0x2 ;  /* 0x000000020a007836 */ /* 0x040fe20000000000 */
[----:B------:R-:W-:Y:S01]  /*0e50*/  ISETP.NE.AND P1, PT, R10, RZ, PT ;  /* 0x000000ff0a00720c */ /* 0x000fe20003f25270 */
[----:B-1----:R-:W-:-:S12]  /*0e60*/  DADD R6, R6, R2 ;  /* 0x0000000006067229 */ /* 0x002fd80000000002 */
[----:B------:R-:W0:Y:S01]  /*0e70*/  @!P1 S2R R12, SR_CgaCtaId ;  /* 0x00000000000c9919 */ /* 0x000e220000008800 */
[----:B------:R-:W-:Y:S02]  /*0e80*/  FSEL R8, R6, R2, !P0 ;  /* 0x0000000206087208 */ /* 0x000fe40004000000 */
[----:B------:R-:W-:Y:S02]  /*0e90*/  FSEL R9, R7, R3, !P0 ;  /* 0x0000000307097208 */ /* 0x000fe40004000000 */
[----:B------:R-:W-:Y:S01]  /*0ea0*/  ISETP.GT.AND P0, PT, R0, R11, PT ;  /* 0x0000000b0000720c */ /* 0x000fe20003f04270 */
[----:B------:R-:W-:Y:S01]  /*0eb0*/  SHFL.DOWN PT, R6, R8, 0x2, R11 ;  /* 0x0840000008067989 */ /* 0x000fe200000e000b */
[----:B------:R-:W-:-:S03]  /*0ec0*/  VIADD R0, R10, 0x4 ;  /* 0x000000040a007836 */ /* 0x000fc60000000000 */
[----:B------:R-:W1:Y:S02]  /*0ed0*/  SHFL.DOWN PT, R7, R9, 0x2, R11 ;  /* 0x0840000009077989 */ /* 0x000e6400000e000b */
[----:B-1----:R-:W-:-:S10]  /*0ee0*/  DADD R6, R6, R8 ;  /* 0x0000000006067229 */ /* 0x002fd40000000008 */
[----:B------:R-:W-:Y:S02]  /*0ef0*/  FSEL R6, R8, R6, P0 ;  /* 0x0000000608067208 */ /* 0x000fe40000000000 */
[----:B------:R-:W-:Y:S02]  /*0f00*/  FSEL R7, R9, R7, P0 ;  /* 0x0000000709077208 */ /* 0x000fe40000000000 */
        /* <DEDUP_REMOVED lines=16> */
[----:B------:R-:W-:Y:S02]  /*1010*/  @!P1 MOV R9, 0x400 ;  /* 0x0000040000099802 */ /* 0x000fe40000000f00 */
[----:B------:R-:W-:Y:S01]  /*1020*/  @!P1 SHF.R.U32.HI R8, RZ, 0x2, R5 ;  /* 0x00000002ff089819 */ /* 0x000fe20000011605 */
[----:B------:R-:W1:Y:S01]  /*1030*/  SHFL.DOWN PT, R3, R7, 0x10, R11 ;  /* 0x0a00000007037989 */ /* 0x000e6200000e000b */
[----:B0-----:R-:W-:-:S02]  /*1040*/  @!P1 LEA R9, R12, R9, 0x18 ;  /* 0x000000090c099211 */ /* 0x001fc400078ec0ff */
[----:B------:R-:W-:-:S05]  /*1050*/  @!P1 LOP3.LUT R8, R8, 0xf8, RZ, 0xc0, !PT ;  /* 0x000000f808089812 */ /* 0x000fca00078ec0ff */
[----:B------:R-:W-:Y:S01]  /*1060*/  @!P1 IMAD.IADD R9, R8, 0x1, R9 ;  /* 0x0000000108099824 */ /* 0x000fe200078e0209 */
[----:B-1----:R-:W-:-:S10]  /*1070*/  DADD R2, R2, R6 ;  /* 0x0000000002027229 */ /* 0x002fd40000000006 */
[----:B------:R-:W-:Y:S02]  /*1080*/  FSEL R2, R6, R2, P0 ;  /* 0x0000000206027208 */ /* 0x000fe40000000000 */
[----:B------:R-:W-:Y:S02]  /*1090*/  FSEL R3, R7, R3, P0 ;  /* 0x0000000307037208 */ /* 0x000fe40000000000 */
[----:B------:R-:W-:-:S03]  /*10a0*/  ISETP.NE.AND P0, PT, R5, RZ, PT ;  /* 0x000000ff0500720c */ /* 0x000fc60003f05270 */
[----:B------:R0:W-:Y:S01]  /*10b0*/  @!P1 STS.64 [R9+0x10], R2 ;  /* 0x0000100209009388 */ /* 0x0001e20000000a00 */
[----:B------:R-:W-:Y:S09]  /*10c0*/  BAR.SYNC.DEFER_BLOCKING 0x0 ;  /* 0x0000000000007b1d */ /* 0x000ff20000010000 */
[----:B------:R-:W-:Y:S05]  /*10d0*/  @P0 BRA `(.L_x_16) ;  /* 0x0000001400080947 */ /* 0x000fea0003800000 */
[----:B------:R-:W1:Y:S01]  /*10e0*/  S2UR UR5, SR_CgaCtaId ;  /* 0x00000000000579c3 */ /* 0x000e620000008800 */
[----:B------:R-:W-:Y:S01]  /*10f0*/  UMOV UR4, 0x400 ;  /* 0x0000040000047882 */ /* 0x000fe20000000000 */
[----:B------:R-:W-:Y:S01]  /*1100*/  ISETP.GT.AND P1, PT, R4, 0x20, PT ;  /* 0x000000200400780c */ /* 0x000fe20003f24270 */
[----:B-1----:R-:W-:-:S09]  /*1110*/  ULEA UR4, UR5, UR4, 0x18 ;  /* 0x0000000405047291 */ /* 0x002fd2000f8ec0ff */
[----:B------:R-:W1:Y:S04]  /*1120*/  LDS.64 R6, [UR4+0x18] ;  /* 0x00001804ff067984 */ /* 0x000e680008000a00 */
[----:B------:R-:W2:Y:S04]  /*1130*/  LDS.128 R12, [UR4+0x20] ;  /* 0x00002004ff0c7984 */ /* 0x000ea80008000c00 */
[----:B0-----:R-:W0:Y:S01]  /*1140*/  LDS.128 R8, [UR4+0x30] ;  /* 0x00003004ff087984 */ /* 0x001e220008000c00 */
[----:B-1----:R-:W-:-:S10]  /*1150*/  DADD R6, R2, R6 ;  /* 0x0000000002067229 */ /* 0x002fd40000000006 */
[----:B------:R-:W-:Y:S02]  /*1160*/  FSEL R2, R6, R2, P1 ;  /* 0x0000000206027208 */ /* 0x000fe40000800000 */
[----:B------:R-:W-:Y:S02]  /*1170*/  FSEL R3, R7, R3, P1 ;  /* 0x0000000307037208 */ /* 0x000fe40000800000 */
[----:B------:R-:W-:-:S04]  /*1180*/  ISETP.GT.AND P1, PT, R4, 0x40, PT ;  /* 0x000000400400780c */ /* 0x000fc80003f24270 */
[----:B--2---:R-:W-:-:S10]  /*1190*/  DADD R12, R12, R2 ;  /* 0x000000000c0c7229 */ /* 0x004fd40000000002 */
[----:B------:R-:W-:Y:S02]  /*11a0*/  FSEL R2, R12, R2, P1 ;  /* 0x000000020c027208 */ /* 0x000fe40000800000 */
[----:B------:R-:W-:Y:S02]  /*11b0*/  FSEL R3, R13, R3, P1 ;  /* 0x000000030d037208 */ /* 0x000fe40000800000 */
[----:B------:R-:W-:-:S04]  /*11c0*/  ISETP.GT.AND P1, PT, R4, 0x60, PT ;  /* 0x000000600400780c */ /* 0x000fc80003f24270 */
[----:B------:R-:W-:-:S10]  /*11d0*/  DADD R14, R2, R14 ;  /* 0x00000000020e7229 */ /* 0x000fd4000000000e */
[----:B------:R-:W-:Y:S02]  /*11e0*/  FSEL R2, R14, R2, P1 ;  /* 0x000000020e027208 */ /* 0x000fe40000800000 */
[----:B------:R-:W-:Y:S02]  /*11f0*/  FSEL R3, R15, R3, P1 ;  /* 0x000000030f037208 */ /* 0x000fe40000800000 */
[----:B------:R-:W1:Y:S01]  /*1200*/  LDS.128 R12, [UR4+0x40] ;  /* 0x00004004ff0c7984 */ /* 0x000e620008000c00 */
[----:B------:R-:W-:-:S03]  /*1210*/  ISETP.GT.AND P1, PT, R4, 0x80, PT ;  /* 0x000000800400780c */ /* 0x000fc60003f24270 */
[----:B0-----:R-:W-:-:S10]  /*1220*/  DADD R8, R8, R2 ;  /* 0x0000000008087229 */ /* 0x001fd40000000002 */
[----:B------:R-:W-:Y:S02]  /*1230*/  FSEL R2, R8, R2, P1 ;  /* 0x0000000208027208 */ /* 0x000fe40000800000 */
[----:B------:R-:W-:Y:S02]  /*1240*/  FSEL R3, R9, R3, P1 ;  /* 0x0000000309037208 */ /* 0x000fe40000800000 */
[----:B------:R-:W-:-:S04]  /*1250*/  ISETP.GT.AND P1, PT, R4, 0xa0, PT ;  /* 0x000000a00400780c */ /* 0x000fc80003f24270 */
[----:B------:R-:W-:-:S10]  /*1260*/  DADD R10, R2, R10 ;  /* 0x00000000020a7229 */ /* 0x000fd4000000000a */
[----:B------:R-:W-:Y:S02]  /*1270*/  FSEL R2, R10, R2, P1 ;  /* 0x000000020a027208 */ /* 0x000fe40000800000 */
[----:B------:R-:W-:Y:S02]  /*1280*/  FSEL R3, R11, R3, P1 ;  /* 0x000000030b037208 */ /* 0x000fe40000800000 */
[----:B------:R-:W0:Y:S01]  /*1290*/  LDS.128 R8, [UR4+0x50] ;  /* 0x00005004ff087984 */ /* 0x000e220008000c00 */
[----:B------:R-:W-:-:S03]  /*12a0*/  ISETP.GT.AND P1, PT, R4, 0xc0, PT ;  /* 0x000000c00400780c */ /* 0x000fc60003f24270 */
[----:B-1----:R-:W-:-:S10]  /*12b0*/  DADD R12, R12, R2 ;  /* 0x000000000c0c7229 */ /* 0x002fd40000000002 */
        /* <DEDUP_REMOVED lines=33> */
[----:B------:R-:W-:-:S04]  /*14d0*/  ISETP.GT.AND P1, PT, R4, 0x1c0, PT ;  /* 0x000001c00400780c */ /* 0x000fc80003f24270 */
[----:B-1----:R-:W-:-:S10]  /*14e0*/  DADD R12, R12, R2 ;  /* 0x000000000c0c7229 */ /* 0x002fd40000000002 */
[----:B------:R-:W-:Y:S02]  /*14f0*/  FSEL R2, R12, R2, P1 ;  /* 0x000000020c027208 */ /* 0x000fe40000800000 */
[----:B------:R-:W-:Y:S02]  /*1500*/  FSEL R3, R13, R3, P1 ;  /* 0x000000030d037208 */ /* 0x000fe40000800000 */
[----:B------:R-:W-:-:S04]  /*1510*/  ISETP.GT.AND P1, PT, R4, 0x1e0, PT ;  /* 0x000001e00400780c */ /* 0x000fc80003f24270 */
[----:B------:R-:W-:-:S10]  /*1520*/  DADD R14, R2, R14 ;  /* 0x00000000020e7229 */ /* 0x000fd4000000000e */
[----:B------:R-:W-:Y:S02]  /*1530*/  FSEL R2, R14, R2, P1 ;  /* 0x000000020e027208 */ /* 0x000fe40000800000 */
[----:B------:R-:W-:Y:S01]  /*1540*/  FSEL R3, R15, R3, P1 ;  /* 0x000000030f037208 */ /* 0x000fe20000800000 */
[----:B------:R-:W-:Y:S06]  /*1550*/  BRA `(.L_x_16) ;  /* 0x0000000c00e87947 */ /* 0x000fec0003800000 */
.L_x_2:
[----:B------:R-:W0:Y:S01]  /*1560*/  S2R R41, SR_TID.X ;  /* 0x0000000000297919 */ /* 0x000e220000002100 */
[----:B------:R-:W1:Y:S02]  /*1570*/  LDCU.64 UR4, c[0x0][0x380] ;  /* 0x00007000ff0477ac */ /* 0x000e640008000a00 */
[----:B-1----:R-:W-:Y:S02]  /*1580*/  IMAD.U32 R2, RZ, RZ, UR4 ;  /* 0x00000004ff027e24 */ /* 0x002fe4000f8e00ff */
[----:B------:R-:W-:Y:S02]  /*1590*/  IMAD.U32 R3, RZ, RZ, UR5 ;  /* 0x00000005ff037e24 */ /* 0x000fe4000f8e00ff */
[----:B0-----:R-:W-:-:S05]  /*15a0*/  IMAD.WIDE.U32 R18, R41, 0x8, R2 ;  /* 0x0000000829127825 */ /* 0x001fca00078e0002 */
[----:B------:R-:W2:Y:S04]  /*15b0*/  LDG.E.64.CONSTANT R20, desc[UR6][R18.64] ;  /* 0x0000000612147981 */ /* 0x000ea8000c1e9b00 */
[----:B------:R-:W2:Y:S04]  /*15c0*/  LDG.E.64.CONSTANT R6, desc[UR6][R18.64+0x1000] ;  /* 0x0010000612067981 */ /* 0x000ea8000c1e9b00 */
[----:B------:R-:W3:Y:S04]  /*15d0*/  LDG.E.64.CONSTANT R8, desc[UR6][R18.64+0x2000] ;  /* 0x0020000612087981 */ /* 0x000ee8000c1e9b00 */
[----:B------:R-:W4:Y:S04]  /*15e0*/  LDG.E.64.CONSTANT R10, desc[UR6][R18.64+0x3000] ;  /* 0x00300006120a7981 */ /* 0x000f28000c1e9b00 */
[----:B------:R-:W5:Y:S04]  /*15f0*/  LDG.E.64.CONSTANT R12, desc[UR6][R18.64+0x4000] ;  /* 0x00400006120c7981 */ /* 0x000f68000c1e9b00 */
[----:B------:R-:W5:Y:S04]  /*1600*/  LDG.E.64.CONSTANT R14, desc[UR6][R18.64+0x5000] ;  /* 0x00500006120e7981 */ /* 0x000f68000c1e9b00 */
[----:B------:R-:W5:Y:S01]  /*1610*/  LDG.E.64.CONSTANT R16, desc[UR6][R18.64+0x6000] ;  /* 0x0060000612107981 */ /* 0x000f62000c1e9b00 */
[----:B------:R-:W-:Y:S01]  /*1620*/  ISETP.GE.U32.AND P0, PT, R4, 0x1c00, PT ;  /* 0x00001c000400780c */ /* 0x000fe20003f06070 */
[----:B------:R-:W-:Y:S01]  /*1630*/  UMOV UR4, 0xe00 ;  /* 0x00000e0000047882 */ /* 0x000fe20000000000 */
[----:B--2---:R-:W-:-:S08]  /*1640*/  DADD R6, R20, R6 ;  /* 0x0000000014067229 */ /* 0x004fd00000000006 */
[----:B---3--:R-:W-:-:S08]  /*1650*/  DADD R6, R8, R6 ;  /* 0x0000000008067229 */ /* 0x008fd00000000006 */
[----:B----4-:R-:W-:-:S08]  /*1660*/  DADD R6, R10, R6 ;  /* 0x000000000a067229 */ /* 0x010fd00000000006 */
[----:B-----5:R-:W-:-:S08]  /*1670*/  DADD R6, R12, R6 ;  /* 0x000000000c067229 */ /* 0x020fd00000000006 */
[----:B------:R-:W-:-:S08]  /*1680*/  DADD R6, R14, R6 ;  /* 0x000000000e067229 */ /* 0x000fd00000000006 */
[----:B------:R-:W-:Y:S01]  /*1690*/  DADD R6, R16, R6 ;  /* 0x0000000010067229 */ /* 0x000fe20000000006 */
[----:B------:R-:W-:Y:S10]  /*16a0*/  @!P0 BRA `(.L_x_17) ;  /* 0x00000000006c8947 */ /* 0x000ff40003800000 */
[----:B------:R-:W0:Y:S01]  /*16b0*/  LDC R22, c[0x0][0x390] ;  /* 0x0000e400ff167b82 */ /* 0x000e220000000800 */
[----:B------:R-:W-:Y:S01]  /*16c0*/  VIADD R23, R4, 0xfffff200 ;  /* 0xfffff20004177836 */ /* 0x000fe20000000000 */
[----:B------:R-:W-:-:S06]  /*16d0*/  UMOV UR4, 0xe00 ;  /* 0x00000e0000047882 */ /* 0x000fcc0000000000 */
[----:B------:R-:W1:Y:S02]  /*16e0*/  LDC.64 R2, c[0x0][0x380] ;  /* 0x0000e000ff027b82 */ /* 0x000e640000000a00 */
.L_x_19:
[----:B------:R-:W-:-:S04]  /*16f0*/  VIADD R9, R41, UR4 ;  /* 0x0000000429097c36 */ /* 0x000fc80008000000 */
[----:B-1----:R-:W-:-:S05]  /*1700*/  IMAD.WIDE.U32 R8, R9, 0x8, R2 ;  /* 0x0000000809087825 */ /* 0x002fca00078e0002 */
[----:B------:R-:W2:Y:S04]  /*1710*/  LDG.E.64.CONSTANT R4, desc[UR6][R8.64] ;  /* 0x0000000608047981 */ /* 0x000ea8000c1e9b00 */
[----:B------:R-:W3:Y:S04]  /*1720*/  LDG.E.64.CONSTANT R10, desc[UR6][R8.64+0x1000] ;  /* 0x00100006080a7981 */ /* 0x000ee8000c1e9b00 */
[----:B------:R-:W4:Y:S04]  /*1730*/  LDG.E.64.CONSTANT R12, desc[UR6][R8.64+0x2000] ;  /* 0x00200006080c7981 */ /* 0x000f28000c1e9b00 */
[----:B------:R-:W5:Y:S04]  /*1740*/  LDG.E.64.CONSTANT R14, desc[UR6][R8.64+0x3000] ;  /* 0x00300006080e7981 */ /* 0x000f68000c1e9b00 */
[----:B------:R-:W5:Y:S04]  /*1750*/  LDG.E.64.CONSTANT R16, desc[UR6][R8.64+0x4000] ;  /* 0x0040000608107981 */ /* 0x000f68000c1e9b00 */
[----:B------:R-:W5:Y:S04]  /*1760*/  LDG.E.64.CONSTANT R18, desc[UR6][R8.64+0x5000] ;  /* 0x0050000608127981 */ /* 0x000f68000c1e9b00 */
[----:B------:R-:W5:Y:S01]  /*1770*/  LDG.E.64.CONSTANT R20, desc[UR6][R8.64+0x6000] ;  /* 0x0060000608147981 */ /* 0x000f62000c1e9b00 */
[----:B--2---:R-:W-:-:S08]  /*1780*/  DADD R4, R4, R6 ;  /* 0x0000000004047229 */ /* 0x004fd00000000006 */
[----:B---3--:R-:W-:-:S08]  /*1790*/  DADD R4, R10, R4 ;  /* 0x000000000a047229 */ /* 0x008fd00000000004 */
[----:B----4-:R-:W-:-:S08]  /*17a0*/  DADD R4, R12, R4 ;  /* 0x000000000c047229 */ /* 0x010fd00000000004 */
[----:B-----5:R-:W-:-:S08]  /*17b0*/  DADD R4, R14, R4 ;  /* 0x000000000e047229 */ /* 0x020fd00000000004 */
[----:B------:R-:W-:Y:S01]  /*17c0*/  DADD R16, R16, R4 ;  /* 0x0000000010107229 */ /* 0x000fe20000000004 */
[----:B0-----:R-:W-:-:S04]  /*17d0*/  IMAD.MOV.U32 R4, RZ, RZ, R22 ;  /* 0x000000ffff047224 */ /* 0x001fc800078e0016 */
[----:B------:R-:W-:-:S03]  /*17e0*/  VIADD R0, R4, -UR4 ;  /* 0x8000000404007c36 */ /* 0x000fc60008000000 */
[----:B------:R-:W-:Y:S02]  /*17f0*/  DADD R16, R18, R16 ;  /* 0x0000000012107229 */ /* 0x000fe40000000010 */
[----:B------:R-:W-:-:S06]  /*1800*/  ISETP.GE.AND P0, PT, R0, 0xe00, PT ;  /* 0x00000e000000780c */ /* 0x000fcc0003f06270 */
[----:B------:R-:W-:-:S07]  /*1810*/  DADD R6, R20, R16 ;  /* 0x0000000014067229 */ /* 0x000fce0000000010 */
[----:B------:R-:W-:Y:S05]  /*1820*/  @!P0 BRA `(.L_x_18) ;  /* 0x00000008001c8947 */ /* 0x000fea0003800000 */
[----:B------:R-:W-:-:S06]  /*1830*/  UIADD3 UR4, UPT, UPT, UR4, 0xe00, URZ ;  /* 0x00000e0004047890 */ /* 0x000fcc000fffe0ff */
[----:B------:R-:W-:-:S13]  /*1840*/  ISETP.LT.AND P0, PT, R23, UR4, PT ;  /* 0x0000000417007c0c */ /* 0x000fda000bf01270 */
[----:B------:R-:W-:Y:S05]  /*1850*/  @!P0 BRA `(.L_x_19) ;  /* 0xfffffffc00a48947 */ /* 0x000fea000383ffff */
.L_x_17:
[----:B------:R-:W-:-:S13]  /*1860*/  ISETP.LE.AND P0, PT, R4, UR4, PT ;  /* 0x0000000404007c0c */ /* 0x000fda000bf03270 */
[----:B------:R-:W-:Y:S05]  /*1870*/  @P0 BRA `(.L_x_18) ;  /* 0x0000000800080947 */ /* 0x000fea0003800000 */
[----:B------:R-:W-:Y:S01]  /*1880*/  VIADD R0, R4, -UR4 ;  /* 0x8000000404007c36 */ /* 0x000fe20008000000 */
[----:B------:R-:W-:Y:S04]  /*1890*/  BSSY.RECONVERGENT B1, `(.L_x_18) ;  /* 0x0000080000017945 */ /* 0x000fe80003800200 */
[----:B------:R-:W-:-:S13]  /*18a0*/  ISETP.GE.AND P0, PT, R41, R0, PT ;  /* 0x000000002900720c */ /* 0x000fda0003f06270 */
[----:B------:R-:W-:Y:S05]  /*18b0*/  @P0 BRA `(.L_x_20) ;  /* 0x0000000400f40947 */ /* 0x000fea0003800000 */
[----:B------:R-:W-:Y:S01]  /*18c0*/  LOP3.LUT R5, RZ, R41, RZ, 0x33, !PT ;  /* 0x00000029ff057212 */ /* 0x000fe200078e33ff */
[----:B------:R-:W-:Y:S01]  /*18d0*/  BSSY.RECONVERGENT B2, `(.L_x_21) ;  /* 0x0000014000027945 */ /* 0x000fe20003800200 */
[----:B------:R-:W-:Y:S02]  /*18e0*/  IMAD.MOV.U32 R45, RZ, RZ, R41 ;  /* 0x000000ffff2d7224 */ /* 0x000fe400078e0029 */
[----:B------:R-:W-:-:S04]  /*18f0*/  IADD3 R4, PT, PT, R4, -UR4, R5 ;  /* 0x8000000404047c10 */ /* 0x000fc8000fffe005 */
[C---:B------:R-:W-:Y:S02]  /*1900*/  LOP3.LUT R5, R4.reuse, 0x600, RZ, 0xc0, !PT ;  /* 0x0000060004057812 */ /* 0x040fe400078ec0ff */
[----:B------:R-:W-:Y:S02]  /*1910*/  ISETP.GE.U32.AND P1, PT, R4, 0x600, PT ;  /* 0x000006000400780c */ /* 0x000fe40003f26070 */
[----:B------:R-:W-:-:S13]  /*1920*/  ISETP.NE.AND P0, PT, R5, 0x600, PT ;  /* 0x000006000500780c */ /* 0x000fda0003f05270 */
[----:B------:R-:W-:Y:S05]  /*1930*/  @!P0 BRA `(.L_x_22) ;  /* 0x0000000000348947 */ /* 0x000fea0003800000 */
[----:B------:R-:W-:Y:S01]  /*1940*/  LEA.HI R4, R4, 0x1, RZ, 0x17 ;  /* 0x0000000104047811 */ /* 0x000fe200078fb8ff */
[----:B------:R-:W-:Y:S02]  /*1950*/  VIADD R9, R41, UR4 ;  /* 0x0000000429097c36 */ /* 0x000fe40008000000 */
[----:B------:R-:W-:Y:S01]  /*1960*/  IMAD.MOV.U32 R45, RZ, RZ, R41 ;  /* 0x000000ffff2d7224 */ /* 0x000fe200078e0029 */
[----:B------:R-:W-:-:S05]  /*1970*/  LOP3.LUT R4, R4, 0x3, RZ, 0xc0, !PT ;  /* 0x0000000304047812 */ /* 0x000fca00078ec0ff */
[----:B------:R-:W-:-:S07]  /*1980*/  IMAD.MOV R8, RZ, RZ, -R4 ;  /* 0x000000ffff087224 */ /* 0x000fce00078e0a04 */
.L_x_23:
[----:B------:R-:W-:-:S06]  /*1990*/  IMAD.WIDE.U32 R4, R9, 0x8, R2 ;  /* 0x0000000809047825 */ /* 0x000fcc00078e0002 */
[----:B------:R-:W2:Y:S01]  /*19a0*/  LDG.E.64.CONSTANT R4, desc[UR6][R4.64] ;  /* 0x0000000604047981 */ /* 0x000ea2000c1e9b00 */
[----:B------:R-:W-:Y:S02]  /*19b0*/  VIADD R8, R8, 0x1 ;  /* 0x0000000108087836 */ /* 0x000fe40000000000 */
[----:B------:R-:W-:Y:S02]  /*19c0*/  VIADD R45, R45, 0x200 ;  /* 0x000002002d2d7836 */ /* 0x000fe40000000000 */
[----:B------:R-:W-:Y:S01]  /*19d0*/  VIADD R9, R9, 0x200 ;  /* 0x0000020009097836 */ /* 0x000fe20000000000 */
[----:B------:R-:W-:Y:S01]  /*19e0*/  ISETP.NE.AND P0, PT, R8, RZ, PT ;  /* 0x000000ff0800720c */ /* 0x000fe20003f05270 */
[----:B--2---:R-:W-:-:S12]  /*19f0*/  DADD R6, R4, R6 ;  /* 0x0000000004067229 */ /* 0x004fd80000000006 */
[----:B------:R-:W-:Y:S05]  /*1a00*/  @P0 BRA `(.L_x_23) ;  /* 0xfffffffc00e00947 */ /* 0x000fea000383ffff */
.L_x_22:
[----:B------:R-:W-:Y:S05]  /*1a10*/  BSYNC.RECONVERGENT B2 ;  /* 0x0000000000027941 */ /* 0x000fea0003800200 */
.L_x_21:
[----:B------:R-:W-:Y:S05]  /*1a20*/  @!P1 BRA `(.L_x_20) ;  /* 0x0000000400989947 */ /* 0x000fea0003800000 */
[----:B------:R-:W0:Y:S01]  /*1a30*/  LDCU.64 UR8, c[0x0][0x380] ;  /* 0x00007000ff0877ac */ /* 0x000e220008000a00 */
[----:B------:R-:W-:Y:S01]  /*1a40*/  IMAD.IADD R9, R0, 0x1, -R45 ;  /* 0x0000000100097824 */ /* 0x000fe200078e0a2d */
[C---:B------:R-:W-:Y:S01]  /*1a50*/  IADD3 R5, P0, PT, R45.reuse, UR4, RZ ;  /* 0x000000042d057c10 */ /* 0x040fe2000ff1e0ff */
[----:B------:R-:W-:Y:S01]  /*1a60*/  BSSY.RECONVERGENT B2, `(.L_x_24) ;  /* 0x0000039000027945 */ /* 0x000fe20003800200 */
[----:B------:R-:W-:Y:S02]  /*1a70*/  VIADD R43, R45, UR4 ;  /* 0x000000042d2b7c36 */ /* 0x000fe40008000000 */
[----:B------:R-:W-:Y:S01]  /*1a80*/  ISETP.GT.AND P1, PT, R9, 0x1800, PT ;  /* 0x000018000900780c */ /* 0x000fe20003f24270 */
[----:B------:R-:W-:Y:S01]  /*1a90*/  IMAD.X R8, RZ, RZ, RZ, P0 ;  /* 0x000000ffff087224 */ /* 0x000fe200000e06ff */
[----:B0-----:R-:W-:-:S04]  /*1aa0*/  LEA R4, P0, R5, UR8, 0x3 ;  /* 0x0000000805047c11 */ /* 0x001fc8000f8018ff */
[----:B------:R-:W-:Y:S02]  /*1ab0*/  LEA.HI.X R5, R5, UR9, R8, 0x3, P0 ;  /* 0x0000000905057c11 */ /* 0x000fe400080f1c08 */
[----:B------:R-:W-:-:S05]  /*1ac0*/  IADD3 R4, P0, PT, R4, 0x2000, RZ ;  /* 0x0000200004047810 */ /* 0x000fca0007f1e0ff */
[----:B------:R-:W-:Y:S01]  /*1ad0*/  IMAD.X R5, RZ, RZ, R5, P0 ;  /* 0x000000ffff057224 */ /* 0x000fe200000e0605 */
[----:B------:R-:W-:Y:S01]  /*1ae0*/  PLOP3.LUT P0, PT, PT, PT, PT, 0x80, 0x8 ;  /* 0x000000000008781c */ /* 0x000fe20003f0f070 */
[----:B------:R-:W-:-:S12]  /*1af0*/  @!P1 BRA `(.L_x_25) ;  /* 0x0000000000bc9947 */ /* 0x000fd80003800000 */
[----:B------:R-:W-:Y:S01]  /*1b00*/  PLOP3.LUT P0, PT, PT, PT, PT, 0x8, 0x80 ;  /* 0x000000000080781c */ /* 0x000fe20003f0e170 */
[----:B------:R-:W-:-:S12]  /*1b10*/  VIADD R40, R0, 0xffffe800 ;  /* 0xffffe80000287836 */ /* 0x000fd80000000000 */
.L_x_26:
[C---:B------:R-:W-:Y:S01]  /*1b20*/  IMAD.WIDE.U32 R38, R43.reuse, 0x8, R2 ;  /* 0x000000082b267825 */ /* 0x040fe200078e0002 */
[----:B------:R-:W2:Y:S04]  /*1b30*/  LDG.E.64.CONSTANT R8, desc[UR6][R4.64+-0x1000] ;  /* 0xfff0000604087981 */ /* 0x000ea8000c1e9b00 */
[----:B------:R-:W3:Y:S04]  /*1b40*/  LDG.E.64.CONSTANT R10, desc[UR6][R4.64] ;  /* 0x00000006040a7981 */ /* 0x000ee8000c1e9b00 */
[----:B------:R-:W4:Y:S01]  /*1b50*/  LDG.E.64.CONSTANT R38, desc[UR6][R38.64] ;  /* 0x0000000626267981 */ /* 0x000f22000c1e9b00 */
[----:B------:R-:W-:-:S03]  /*1b60*/  VIADD R15, R43, 0x800 ;  /* 0x000008002b0f7836 */ /* 0x000fc60000000000 */
[----:B------:R-:W5:Y:S01]  /*1b70*/  LDG.E.64.CONSTANT R12, desc[UR6][R4.64+0x1000] ;  /* 0x00100006040c7981 */ /* 0x000f62000c1e9b00 */
[----:B------:R-:W-:-:S03]  /*1b80*/  IMAD.WIDE.U32 R14, R15, 0x8, R2 ;  /* 0x000000080f0e7825 */ /* 0x000fc600078e0002 */
[----:B------:R-:W5:Y:S04]  /*1b90*/  LDG.E.64.CONSTANT R16, desc[UR6][R4.64+0x3000] ;  /* 0x0030000604107981 */ /* 0x000f68000c1e9b00 */
[----:B------:R-:W5:Y:S04]  /*1ba0*/  LDG.E.64.CONSTANT R14, desc[UR6][R14.64] ;  /* 0x000000060e0e7981 */ /* 0x000f68000c1e9b00 */
[----:B------:R-:W5:Y:S01]  /*1bb0*/  LDG.E.64.CONSTANT R18, desc[UR6][R4.64+0x4000] ;  /* 0x0040000604127981 */ /* 0x000f62000c1e9b00 */
        /* <DEDUP_REMOVED lines=11> */
[----:B------:R-:W5:Y:S04]  /*1c70*/  LDG.E.64.CONSTANT R34, desc[UR6][R4.64+0xc000] ;  /* 0x00c0000604227981 */ /* 0x000f68000c1e9b00 */
[----:B------:R0:W5:Y:S01]  /*1c80*/  LDG.E.64.CONSTANT R36, desc[UR6][R4.64+0xd000] ;  /* 0x00d0000604247981 */ /* 0x000162000c1e9b00 */
[----:B------:R-:W-:-:S05]  /*1c90*/  VIADD R45, R45, 0x2000 ;  /* 0x000020002d2d7836 */ /* 0x000fca0000000000 */
[----:B------:R-:W-:Y:S02]  /*1ca0*/  ISETP.GE.AND P1, PT, R45, R40, PT ;  /* 0x000000282d00720c */ /* 0x000fe40003f26270 */
[----:B0-----:R-:W-:Y:S01]  /*1cb0*/  IADD3 R4, P2, PT, R4, 0x10000, RZ ;  /* 0x0001000004047810 */ /* 0x001fe20007f5e0ff */
[----:B------:R-:W-:-:S04]  /*1cc0*/  VIADD R43, R43, 0x2000 ;  /* 0x000020002b2b7836 */ /* 0x000fc80000000000 */
[----:B------:R-:W-:Y:S01]  /*1cd0*/  IMAD.X R5, RZ, RZ, R5, P2 ;  /* 0x000000ffff057224 */ /* 0x000fe200010e0605 */
[----:B----4-:R-:W-:-:S08]  /*1ce0*/  DADD R38, R38, R6 ;  /* 0x0000000026267229 */ /* 0x010fd00000000006 */
[----:B--2---:R-:W-:-:S08]  /*1cf0*/  DADD R8, R38, R8 ;  /* 0x0000000026087229 */ /* 0x004fd00000000008 */
[----:B---3--:R-:W-:-:S08]  /*1d00*/  DADD R8, R8, R10 ;  /* 0x0000000008087229 */ /* 0x008fd0000000000a */
[----:B-----5:R-:W-:-:S08]  /*1d10*/  DADD R8, R8, R12 ;  /* 0x0000000008087229 */ /* 0x020fd0000000000c */
        /* <DEDUP_REMOVED lines=13> */
.L_x_25:
[----:B------:R-:W-:Y:S05]  /*1df0*/  BSYNC.RECONVERGENT B2 ;  /* 0x0000000000027941 */ /* 0x000fea0003800200 */
.L_x_24:
[----:B------:R-:W-:Y:S01]  /*1e00*/  IMAD.IADD R8, R0, 0x1, -R45 ;  /* 0x0000000100087824 */ /* 0x000fe200078e0a2d */
[----:B------:R-:W-:Y:S04]  /*1e10*/  BSSY.RECONVERGENT B2, `(.L_x_27) ;  /* 0x000001c000027945 */ /* 0x000fe80003800200 */
[----:B------:R-:W-:-:S13]  /*1e20*/  ISETP.GT.AND P1, PT, R8, 0x800, PT ;  /* 0x000008000800780c */ /* 0x000fda0003f24270 */
[----:B------:R-:W-:Y:S05]  /*1e30*/  @!P1 BRA `(.L_x_28) ;  /* 0x0000000000649947 */ /* 0x000fea0003800000 */
        /* <DEDUP_REMOVED lines=9> */
[----:B------:R-:W5:Y:S04]  /*1ed0*/  LDG.E.64.CONSTANT R22, desc[UR6][R4.64+0x4000] ;  /* 0x0040000604167981 */ /* 0x000f68000c1e9b00 */
[----:B------:R0:W5:Y:S01]  /*1ee0*/  LDG.E.64.CONSTANT R8, desc[UR6][R4.64+0x5000] ;  /* 0x0050000604087981 */ /* 0x000162000c1e9b00 */
[----:B------:R-:W-:Y:S01]  /*1ef0*/  PLOP3.LUT P0, PT, PT, PT, PT, 0x8, 0x80 ;  /* 0x000000000080781c */ /* 0x000fe20003f0e170 */
[----:B------:R-:W-:-:S02]  /*1f00*/  VIADD R45, R45, 0x1000 ;  /* 0x000010002d2d7836 */ /* 0x000fc40000000000 */
[----:B------:R-:W-:Y:S01]  /*1f10*/  VIADD R43, R43, 0x1000 ;  /* 0x000010002b2b7836 */ /* 0x000fe20000000000 */
[----:B----4-:R-:W-:-:S08]  /*1f20*/  DADD R6, R6, R10 ;  /* 0x0000000006067229 */ /* 0x010fd0000000000a */
[----:B--2---:R-:W-:-:S08]  /*1f30*/  DADD R6, R6, R12 ;  /* 0x0000000006067229 */ /* 0x004fd0000000000c */
[----:B---3--:R-:W-:-:S08]  /*1f40*/  DADD R6, R6, R14 ;  /* 0x0000000006067229 */ /* 0x008fd0000000000e */
[----:B-----5:R-:W-:-:S08]  /*1f50*/  DADD R6, R6, R16 ;  /* 0x0000000006067229 */ /* 0x020fd00000000010 */
[----:B------:R-:W-:-:S08]  /*1f60*/  DADD R6, R6, R18 ;  /* 0x0000000006067229 */ /* 0x000fd00000000012 */
[----:B------:R-:W-:Y:S01]  /*1f70*/  DADD R6, R6, R20 ;  /* 0x0000000006067229 */ /* 0x000fe20000000014 */
[----:B------:R-:W-:-:S07]  /*1f80*/  IADD3 R10, P1, PT, R4, 0x8000, RZ ;  /* 0x00008000040a7810 */ /* 0x000fce0007f3e0ff */
[----:B------:R-:W-:Y:S01]  /*1f90*/  DADD R6, R6, R22 ;  /* 0x0000000006067229 */ /* 0x000fe20000000016 */
[----:B0-----:R-:W-:Y:S02]  /*1fa0*/  IMAD.X R5, RZ, RZ, R5, P1 ;  /* 0x000000ffff057224 */ /* 0x001fe400008e0605 */
[----:B------:R-:W-:-:S05]  /*1fb0*/  IMAD.MOV.U32 R4, RZ, RZ, R10 ;  /* 0x000000ffff047224 */ /* 0x000fca00078e000a */
[----:B------:R-:W-:-:S11]  /*1fc0*/  DADD R6, R6, R8 ;  /* 0x0000000006067229 */ /* 0x000fd60000000008 */
.L_x_28:
[----:B------:R-:W-:Y:S05]  /*1fd0*/  BSYNC.RECONVERGENT B2 ;  /* 0x0000000000027941 */ /* 0x000fea0003800200 */
.L_x_27:
[----:B------:R-:W-:-:S13]  /*1fe0*/  ISETP.LT.OR P0, PT, R45, R0, P0 ;  /* 0x000000002d00720c */ /* 0x000fda0000701670 */
[----:B------:R-:W-:Y:S05]  /*1ff0*/  @!P0 BRA `(.L_x_20) ;  /* 0x0000000000248947 */ /* 0x000fea0003800000 */
[----:B------:R-:W-:Y:S01]  /*2000*/  IMAD.WIDE.U32 R2, R43, 0x8, R2 ;  /* 0x000000082b027825 */ /* 0x000fe200078e0002 */
[----:B------:R-:W2:Y:S04]  /*2010*/  LDG.E.64.CONSTANT R8, desc[UR6][R4.64+-0x1000] ;  /* 0xfff0000604087981 */ /* 0x000ea8000c1e9b00 */
[----:B------:R-:W3:Y:S04]  /*2020*/  LDG.E.64.CONSTANT R10, desc[UR6][R4.64] ;  /* 0x00000006040a7981 */ /* 0x000ee8000c1e9b00 */
[----:B------:R-:W4:Y:S04]  /*2030*/  LDG.E.64.CONSTANT R2, desc[UR6][R2.64] ;  /* 0x0000000602027981 */ /* 0x000f28000c1e9b00 */
[----:B------:R-:W5:Y:S01]  /*2040*/  LDG.E.64.CONSTANT R12, desc[UR6][R4.64+0x1000] ;  /* 0x00100006040c7981 */ /* 0x000f62000c1e9b00 */
[----:B----4-:R-:W-:-:S08]  /*2050*/  DADD R6, R6, R2 ;  /* 0x0000000006067229 */ /* 0x010fd00000000002 */
[----:B--2---:R-:W-:-:S08]  /*2060*/  DADD R6, R6, R8 ;  /* 0x0000000006067229 */ /* 0x004fd00000000008 */
[----:B---3--:R-:W-:-:S08]  /*2070*/  DADD R6, R6, R10 ;  /* 0x0000000006067229 */ /* 0x008fd0000000000a */
[----:B-----5:R-:W-:-:S11]  /*2080*/  DADD R6, R6, R12 ;  /* 0x0000000006067229 */ /* 0x020fd6000000000c */
.L_x_20:
[----:B------:R-:W-:Y:S05]  /*2090*/  BSYNC.RECONVERGENT B1 ;  /* 0x0000000000017941 */ /* 0x000fea0003800200 */
.L_x_18:
[----:B------:R-:W0:Y:S01]  /*20a0*/  S2R R0, SR_LANEID ;  /* 0x0000000000007919 */ /* 0x000e220000000000 */
[----:B------:R-:W-:Y:S04]  /*20b0*/  SHFL.DOWN PT, R2, R6, 0x1, 0x1f ;  /* 0x08201f0006027f89 */ /* 0x000fe800000e0000 */
[----:B------:R-:W1:Y:S02]  /*20c0*/  SHFL.DOWN PT, R3, R7, 0x1, 0x1f ;  /* 0x08201f0007037f89 */ /* 0x000e6400000e0000 */
[----:B-1----:R-:W-:Y:S01]  /*20d0*/  DADD R2, R2, R6 ;  /* 0x0000000002027229 */ /* 0x002fe20000000006 */
[C---:B0-----:R-:W-:Y:S02]  /*20e0*/  ISETP.GT.AND P0, PT, R0.reuse, 0x1e, PT ;  /* 0x0000001e0000780c */ /* 0x041fe40003f04270 */
[----:B------:R-:W-:-:S07]  /*20f0*/  ISETP.NE.AND P1, PT, R0, RZ, PT ;  /* 0x000000ff0000720c */ /* 0x000fce0003f25270 */
        /* <DEDUP_REMOVED lines=15> */
[----:B------:R-:W-:Y:S01]  /*21f0*/  ISETP.GT.AND P0, PT, R0, 0x17, PT ;  /* 0x000000170000780c */ /* 0x000fe20003f04270 */
[----:B------:R-:W-:Y:S01]  /*2200*/  SHFL.DOWN PT, R2, R6, 0x8, 0x1f ;  /* 0x09001f0006027f89 */ /* 0x000fe200000e0000 */
[----:B------:R-:W-:-:S03]  /*2210*/  @!P1 MOV R8, 0x400 ;  /* 0x0000040000089802 */ /* 0x000fc60000000f00 */
[----:B------:R-:W0:Y:S01]  /*2220*/  SHFL.DOWN PT, R3, R7, 0x8, 0x1f ;  /* 0x09001f0007037f89 */ /* 0x000e2200000e0000 */
[----:B-1----:R-:W-:Y:S01]  /*2230*/  @!P1 LEA R11, R11, R8, 0x18 ;  /* 0x000000080b0b9211 */ /* 0x002fe200078ec0ff */
[----:B0-----:R-:W-:-:S10]  /*2240*/  DADD R2, R2, R6 ;  /* 0x0000000002027229 */ /* 0x001fd40000000006 */
[----:B------:R-:W-:Y:S02]  /*2250*/  FSEL R4, R6, R2, P0 ;  /* 0x0000000206047208 */ /* 0x000fe40000000000 */
[----:B------:R-:W-:Y:S02]  /*2260*/  FSEL R5, R7, R3, P0 ;  /* 0x0000000307057208 */ /* 0x000fe40000000000 */
[----:B------:R-:W-:Y:S01]  /*2270*/  @!P1 SHF.R.U32.HI R6, RZ, 0x2, R41 ;  /* 0x00000002ff069819 */ /* 0x000fe20000011629 */
[----:B------:R-:W-:Y:S01]  /*2280*/  SHFL.DOWN PT, R2, R4, 0x10, 0x1f ;  /* 0x0a001f0004027f89 */ /* 0x000fe200000e0000 */
[----:B------:R-:W-:Y:S02]  /*2290*/  ISETP.NE.AND P0, PT, R41, RZ, PT ;  /* 0x000000ff2900720c */ /* 0x000fe40003f05270 */
[----:B------:R-:W-:Y:S01]  /*22a0*/  @!P1 LOP3.LUT R6, R6, 0xf8, RZ, 0xc0, !PT ;  /* 0x000000f806069812 */ /* 0x000fe200078ec0ff */
[----:B------:R-:W0:Y:S04]  /*22b0*/  SHFL.DOWN PT, R3, R5, 0x10, 0x1f ;  /* 0x0a001f0005037f89 */ /* 0x000e2800000e0000 */
[----:B------:R-:W-:Y:S01]  /*22c0*/  @!P1 IMAD.IADD R11, R6, 0x1, R11 ;  /* 0x00000001060b9824 */ /* 0x000fe200078e020b */
[----:B0-----:R-:W-:-:S07]  /*22d0*/  DADD R2, R2, R4 ;  /* 0x0000000002027229 */ /* 0x001fce0000000004 */
[----:B------:R0:W-:Y:S01]  /*22e0*/  @!P1 STS.64 [R11+0x10], R2 ;  /* 0x000010020b009388 */ /* 0x0001e20000000a00 */
[----:B------:R-:W-:Y:S01]  /*22f0*/  BAR.SYNC.DEFER_BLOCKING 0x0 ;  /* 0x0000000000007b1d */ /* 0x000fe20000010000 */
[----:B------:R-:W-:-:S04]  /*2300*/  ISETP.GT.AND P1, PT, R0, 0xf, PT ;  /* 0x0000000f0000780c */ /* 0x000fc80003f24270 */
[----:B------:R-:W-:Y:S02]  /*2310*/  FSEL R0, R4, R2, P1 ;  /* 0x0000000204007208 */ /* 0x000fe40000800000 */
[----:B------:R-:W-:-:S03]  /*2320*/  FSEL R5, R5, R3, P1 ;  /* 0x0000000305057208 */ /* 0x000fc60000800000 */
[----:B0-----:R-:W-:Y:S02]  /*2330*/  IMAD.MOV.U32 R2, RZ, RZ, R0 ;  /* 0x000000ffff027224 */ /* 0x001fe400078e0000 */
[----:B------:R-:W-:Y:S01]  /*2340*/  IMAD.MOV.U32 R3, RZ, RZ, R5 ;  /* 0x000000ffff037224 */ /* 0x000fe200078e0005 */
[----:B------:R-:W-:Y:S06]  /*2350*/  @P0 BRA `(.L_x_16) ;  /* 0x0000000000680947 */ /* 0x000fec0003800000 */
[----:B------:R-:W0:Y:S01]  /*2360*/  S2UR UR5, SR_CgaCtaId ;  /* 0x00000000000579c3 */ /* 0x000e220000008800 */
[----:B------:R-:W-:Y:S02]  /*2370*/  UMOV UR4, 0x400 ;  /* 0x0000040000047882 */ /* 0x000fe40000000000 */
[----:B0-----:R-:W-:-:S09]  /*2380*/  ULEA UR4, UR5, UR4, 0x18 ;  /* 0x0000000405047291 */ /* 0x001fd2000f8ec0ff */
[----:B------:R-:W0:Y:S04]  /*2390*/  LDS.64 R4, [UR4+0x18] ;  /* 0x00001804ff047984 */ /* 0x000e280008000a00 */
[----:B------:R-:W1:Y:S04]  /*23a0*/  LDS.128 R8, [UR4+0x20] ;  /* 0x00002004ff087984 */ /* 0x000e680008000c00 */
        /* <DEDUP_REMOVED lines=20> */
[----:B------:R-:W-:-:S11]  /*24f0*/  DADD R2, R2, R10 ;  /* 0x0000000002027229 */ /* 0x000fd6000000000a */
.L_x_16:
[----:B------:R-:W-:Y:S05]  /*2500*/  BSYNC.RECONVERGENT B0 ;  /* 0x0000000000007941 */ /* 0x000fea0003800200 */
.L_x_1:
[----:B------:R-:W-:Y:S05]  /*2510*/  @P0 EXIT ;  /* 0x000000000000094d */ /* 0x000fea0003800000 */
[----:B------:R-:W0:Y:S01]  /*2520*/  LDCU.64 UR4, c[0x0][0x398] ;  /* 0x00007300ff0477ac */ /* 0x000e220008000a00 */
[----:B------:R-:W2:Y:S01]  /*2530*/  LDC.64 R4, c[0x0][0x388] ;  /* 0x0000e200ff047b82 */ /* 0x000ea20000000a00 */
[----:B0-----:R-:W-:-:S07]  /*2540*/  DADD R2, R2, UR4 ;  /* 0x0000000402027e29 */ /* 0x001fce0008000000 */
[----:B--2---:R-:W-:Y:S01]  /*2550*/  STG.E.64 desc[UR6][R4.64], R2 ;  /* 0x0000000204007986 */ /* 0x004fe2000c101b06 */
[----:B------:R-:W-:Y:S05]  /*2560*/  EXIT ;  /* 0x000000000000794d */ /* 0x000fea0003800000 */
.L_x_29:
[----:B------:R-:W-:-:S00]  /*2570*/  BRA `(.L_x_29) ;  /* 0xfffffffc00fc7947 */ /* 0x000fc0000383ffff */
[----:B------:R-:W-:-:S00]  /*2580*/  NOP ;  /* 0x0000000000007918 */ /* 0x000fc00000000000 */
[----:B------:R-:W-:-:S00]  /*2590*/  NOP ;  /* 0x0000000000007918 */ /* 0x000fc00000000000 */
[----:B------:R-:W-:-:S00]  /*25a0*/  NOP ;  /* 0x0000000000007918 */ /* 0x000fc00000000000 */
[----:B------:R-:W-:-:S00]  /*25b0*/  NOP ;  /* 0x0000000000007918 */ /* 0x000fc00000000000 */
[----:B------:R-:W-:-:S00]  /*25c0*/  NOP ;  /* 0x0000000000007918 */ /* 0x000fc00000000000 */
[----:B------:R-:W-:-:S00]  /*25d0*/  NOP ;  /* 0x0000000000007918 */ /* 0x000fc00000000000 */
[----:B------:R-:W-:-:S00]  /*25e0*/  NOP ;  /* 0x0000000000007918 */ /* 0x000fc00000000000 */
[----:B------:R-:W-:-:S00]  /*25f0*/  NOP ;  /* 0x0000000000007918 */ /* 0x000fc00000000000 */
.L_x_184:


//--------------------- .text._ZN3cub18CUB_300001_SM_10006detail6reduce18DeviceReduceKernelINS2_10policy_hubIdyN4cuda3std3__44plusIdEEE10Policy1000EN6thrust24THRUST_300001_SM_1000_NS10device_ptrIdEEyS9_dNS7_10__identityEEEvT0_PT3_T1_NS0_13GridEvenShareISK_EET2_T4_ --------------------------
	.section	.text._ZN3cub18CUB_300001_SM_10006detail6reduce18DeviceReduceKernelINS2_10policy_hubIdyN4cuda3std3__44plusIdEEE10Policy1000EN6thrust24THRUST_300001_SM_1000_NS10device_ptrIdEEyS9_dNS7_10__identityEEEvT0_PT3_T1_NS0_13GridEvenShareISK_EET2_T4_,"ax",@progbits
	.align	128
        .global         _ZN3cub18CUB_300001_SM_10006detail6reduce18DeviceReduceKernelINS2_10policy_hubIdyN4cuda3std3__44plusIdEEE10Policy1000EN6thrust24THRUST_300001_SM_1000_NS10device_ptrIdEEyS9_dNS7_10__identityEEEvT0_PT3_T1_NS0_13GridEvenShareISK_EET2_T4_
        .type           _ZN3cub18CUB_300001_SM_10006detail6reduce18DeviceReduceKernelINS2_10policy_hubIdyN4cuda3std3__44plusIdEEE10Policy1000EN6thrust24THRUST_300001_SM_1000_NS10device_ptrIdEEyS9_dNS7_10__identityEEEvT0_PT3_T1_NS0_13GridEvenShareISK_EET2_T4_,@function
        .size           _ZN3cub18CUB_300001_SM_10006detail6reduce18DeviceReduceKernelINS2_10policy_hubIdyN4cuda3std3__44plusIdEEE10Policy1000EN6thrust24THRUST_300001_SM_1000_NS10device_ptrIdEEyS9_dNS7_10__identityEEEvT0_PT3_T1_NS0_13GridEvenShareISK_EET2_T4_,(.L_x_185 - _ZN3cub18CUB_300001_SM_10006detail6reduce18DeviceReduceKernelINS2_10policy_hubIdyN4cuda3std3__44plusIdEEE10Policy1000EN6thrust24THRUST_300001_SM_1000_NS10device_ptrIdEEyS9_dNS7_10__identityEEEvT0_PT3_T1_NS0_13GridEvenShareISK_EET2_T4_)
        .other          _ZN3cub18CUB_300001_SM_10006detail6reduce18DeviceReduceKernelINS2_10policy_hubIdyN4cuda3std3__44plusIdEEE10Policy1000EN6thrust24THRUST_300001_SM_1000_NS10device_ptrIdEEyS9_dNS7_10__identityEEEvT0_PT3_T1_NS0_13GridEvenShareISK_EET2_T4_,@"STO_CUDA_ENTRY STV_DEFAULT"
_ZN3cub18CUB_300001_SM_10006detail6reduce18DeviceReduceKernelINS2_10policy_hubIdyN4cuda3std3__44plusIdEEE10Policy1000EN6thrust24THRUST_300001_SM_1000_NS10device_ptrIdEEyS9_dNS7_10__identityEEEvT0_PT3_T1_NS0_13GridEvenShareISK_EET2_T4_:
.text._ZN3cub18CUB_300001_SM_10006detail6reduce18DeviceReduceKernelINS2_10policy_hubIdyN4cuda3std3__44plusIdEEE10Policy1000EN6thrust24THRUST_300001_SM_1000_NS10device_ptrIdEEyS9_dNS7_10__identityEEEvT0_PT3_T1_NS0_13GridEvenShareISK_EET2_T4_:
[----:B------:R-:W-:Y:S08]  /*0000*/  LDC R1, c[0x0][0x37c] ;  /* 0x0000df00ff017b82 */ /* 0x000ff00000000800 */
[----:B------:R-:W0:Y:S01]  /*0010*/  S2UR UR18, SR_CTAID.X ;  /* 0x00000000001279c3 */ /* 0x000e220000002500 */
[----:B------:R-:W1:Y:S01]  /*0020*/  LDCU.64 UR4, c[0x0][0x3b8] ;  /* 0x00007700ff0477ac */ /* 0x000e620008000a00 */
[----:B------:R-:W-:Y:S01]  /*0030*/  BSSY.RECONVERGENT B0, `(.L_x_30) ;  /* 0x0000277000007945 */ /* 0x000fe20003800200 */
[----:B------:R-:W2:Y:S01]  /*0040*/  LDCU UR11, c[0x0][0x3c0] ;  /* 0x00007800ff0b77ac */ /* 0x000ea20008000800 */
[----:B------:R-:W3:Y:S01]  /*0050*/  LDCU.64 UR16, c[0x0][0x358] ;  /* 0x00006b00ff1077ac */ /* 0x000ee20008000a00 */
[----:B-1----:R-:W-:-:S02]  /*0060*/  IMAD.U32 R12, RZ, RZ, UR4 ;  /* 0x00000004ff0c7e24 */ /* 0x002fc4000f8e00ff */
[----:B------:R-:W-:Y:S01]  /*0070*/  IMAD.U32 R3, RZ, RZ, UR5 ;  /* 0x00000005ff037e24 */ /* 0x000fe2000f8e00ff */
[----:B--2---:R-:W-:Y:S02]  /*0080*/  UIMAD UR5, UR11, 0xe00, URZ ;  /* 0x00000e000b0578a4 */ /* 0x004fe4000f8e02ff */
[----:B0-----:R-:W-:Y:S02]  /*0090*/  UIMAD UR9, UR18, 0xe00, URZ ;  /* 0x00000e00120978a4 */ /* 0x001fe4000f8e02ff */
[----:B------:R-:W-:-:S04]  /*00a0*/  USHF.R.S32.HI UR4, URZ, 0x1f, UR5 ;  /* 0x0000001fff047899 */ /* 0x000fc80008011405 */
[----:B------:R-:W-:-:S04]  /*00b0*/  IADD3 R13, P1, PT, R12, -UR9, RZ ;  /* 0x800000090c0d7c10 */ /* 0x000fc8000ff3e0ff */
[----:B------:R-:W-:Y:S02]  /*00c0*/  ISETP.GT.U32.AND P0, PT, R13, 0xdff, PT ;  /* 0x00000dff0d00780c */ /* 0x000fe40003f04070 */
[----:B------:R-:W-:-:S04]  /*00d0*/  IADD3.X R2, PT, PT, R3, -0x1, RZ, P1, !PT ;  /* 0xffffffff03027810 */ /* 0x000fc80000ffe4ff */
[----:B------:R-:W-:-:S13]  /*00e0*/  ISETP.GT.U32.AND.EX P0, PT, R2, RZ, PT, P0 ;  /* 0x000000ff0200720c */ /* 0x000fda0003f04100 */
[----:B---3--:R-:W-:Y:S05]  /*00f0*/  @P0 BRA `(.L_x_31) ;  /* 0x0000001400280947 */ /* 0x008fea0003800000 */
[----:B------:R-:W0:Y:S01]  /*0100*/  S2R R0, SR_TID.X ;  /* 0x0000000000007919 */ /* 0x000e220000002100 */
[----:B------:R-:W-:Y:S01]  /*0110*/  VIADD R3, R12, -UR9 ;  /* 0x800000090c037c36 */ /* 0x000fe20008000000 */
[----:B------:R-:W-:Y:S01]  /*0120*/  BSSY.RECONVERGENT B1, `(.L_x_32) ;  /* 0x000000a000017945 */ /* 0x000fe20003800200 */
[----:B------:R-:W-:-:S03]  /*0130*/  CS2R R8, SRZ ;  /* 0x0000000000087805 */ /* 0x000fc6000001ff00 */
[----:B0-----:R-:W-:Y:S01]  /*0140*/  ISETP.GE.AND P0, PT, R0, R3, PT ;  /* 0x000000030000720c */ /* 0x001fe20003f06270 */
[----:B------:R-:W-:-:S12]  /*0150*/  IMAD.MOV.U32 R2, RZ, RZ, R0 ;  /* 0x000000ffff027224 */ /* 0x000fd800078e0000 */
[----:B------:R-:W-:Y:S05]  /*0160*/  @P0 BRA `(.L_x_33) ;  /* 0x0000000000140947 */ /* 0x000fea0003800000 */
[----:B------:R-:W0:Y:S01]  /*0170*/  LDC.64 R8, c[0x0][0x380] ;  /* 0x0000e000ff087b82 */ /* 0x000e220000000a00 */
[----:B------:R-:W-:-:S04]  /*0180*/  VIADD R5, R0, UR9 ;  /* 0x0000000900057c36 */ /* 0x000fc80008000000 */
[----:B0-----:R-:W-:-:S06]  /*0190*/  IMAD.WIDE.U32 R8, R5, 0x8, R8 ;  /* 0x0000000805087825 */ /* 0x001fcc00078e0008 */
[----:B------:R-:W5:Y:S01]  /*01a0*/  LDG.E.64 R8, desc[UR16][R8.64] ;  /* 0x0000001008087981 */ /* 0x000f62000c1e1b00 */
[----:B------:R-:W-:-:S07]  /*01b0*/  VIADD R2, R0, 0x200 ;  /* 0x0000020000027836 */ /* 0x000fce0000000000 */
.L_x_33:
[----:B------:R-:W-:Y:S05]  /*01c0*/  BSYNC.RECONVERGENT B1 ;  /* 0x0000000000017941 */ /* 0x000fea0003800200 */
.L_x_32:
[----:B------:R-:W-:Y:S01]  /*01d0*/  ISETP.GE.AND P0, PT, R2, R3, PT ;  /* 0x000000030200720c */ /* 0x000fe20003f06270 */
[----:B------:R-:W-:-:S12]  /*01e0*/  BSSY.RECONVERGENT B1, `(.L_x_34) ;  /* 0x0000078000017945 */ /* 0x000fd80003800200 */
[----:B------:R-:W-:Y:S05]  /*01f0*/  @P0 BRA `(.L_x_35) ;  /* 0x0000000400d80947 */ /* 0x000fea0003800000 */
[----:B------:R-:W-:Y:S01]  /*0200*/  LOP3.LUT R5, RZ, R2, RZ, 0x33, !PT ;  /* 0x00000002ff057212 */ /* 0x000fe200078e33ff */
[----:B------:R-:W-:Y:S03]  /*0210*/  BSSY.RECONVERGENT B2, `(.L_x_36) ;  /* 0x0000036000027945 */ /* 0x000fe60003800200 */
[----:B------:R-:W-:-:S04]  /*0220*/  IADD3 R12, PT, PT, R12, -UR9, R5 ;  /* 0x800000090c0c7c10 */ /* 0x000fc8000fffe005 */
[C---:B------:R-:W-:Y:S02]  /*0230*/  ISETP.GE.U32.AND P1, PT, R12.reuse, 0x1e00, PT ;  /* 0x00001e000c00780c */ /* 0x040fe40003f26070 */
[----:B------:R-:W-:-:S04]  /*0240*/  LEA.HI R4, R12, 0x1, RZ, 0x17 ;  /* 0x000000010c047811 */ /* 0x000fc800078fb8ff */
[----:B------:R-:W-:-:S04]  /*0250*/  LOP3.LUT R5, R4, 0xf, RZ, 0xc0, !PT ;  /* 0x0000000f04057812 */ /* 0x000fc800078ec0ff */
[----:B------:R-:W-:-:S03]  /*0260*/  ISETP.NE.AND P0, PT, R5, RZ, PT ;  /* 0x000000ff0500720c */ /* 0x000fc60003f05270 */
[----:B------:R-:W-:Y:S10]  /*0270*/  @!P1 BRA `(.L_x_37) ;  /* 0x0000000000bc9947 */ /* 0x000ff40003800000 */
[----:B------:R-:W0:Y:S01]  /*0280*/  LDCU.64 UR4, c[0x0][0x380] ;  /* 0x00007000ff0477ac */ /* 0x000e220008000a00 */
[----:B------:R-:W-:Y:S01]  /*0290*/  IMAD.WIDE.U32 R6, R2, 0x8, RZ ;  /* 0x0000000802067825 */ /* 0x000fe200078e00ff */
[----:B------:R-:W-:-:S03]  /*02a0*/  LOP3.LUT R26, R4, 0xfffff0, RZ, 0xc0, !PT ;  /* 0x00fffff0041a7812 */ /* 0x000fc600078ec0ff */
[----:B------:R-:W-:Y:S02]  /*02b0*/  IMAD.U32 R11, RZ, RZ, UR18 ;  /* 0x00000012ff0b7e24 */ /* 0x000fe4000f8e00ff */
[----:B------:R-:W-:Y:S02]  /*02c0*/  IMAD.MOV R26, RZ, RZ, -R26 ;  /* 0x000000ffff1a7224 */ /* 0x000fe400078e0a1a */
[----:B------:R-:W-:-:S03]  /*02d0*/  IMAD.WIDE.U32 R6, R11, 0x7000, R6 ;  /* 0x000070000b067825 */ /* 0x000fc600078e0006 */
[----:B0-----:R-:W-:-:S04]  /*02e0*/  IADD3 R6, P1, PT, R6, UR4, RZ ;  /* 0x0000000406067c10 */ /* 0x001fc8000ff3e0ff */
[----:B------:R-:W-:-:S04]  /*02f0*/  IADD3 R6, P2, PT, R6, 0x8000, RZ ;  /* 0x0000800006067810 */ /* 0x000fc80007f5e0ff */
[----:B------:R-:W-:-:S09]  /*0300*/  IADD3.X R7, PT, PT, RZ, UR5, R7, P2, P1 ;  /* 0x00000005ff077c10 */ /* 0x000fd200097e2407 */
.L_x_38:
[----:B------:R-:W2:Y:S04]  /*0310*/  LDG.E.64 R10, desc[UR16][R6.64+-0x8000] ;  /* 0xff800010060a7981 */ /* 0x000ea8000c1e1b00 */
[----:B------:R-:W3:Y:S04]  /*0320*/  LDG.E.64 R12, desc[UR16][R6.64+-0x7000] ;  /* 0xff900010060c7981 */ /* 0x000ee8000c1e1b00 */
[----:B------:R-:W4:Y:S04]  /*0330*/  LDG.E.64 R14, desc[UR16][R6.64+-0x6000] ;  /* 0xffa00010060e7981 */ /* 0x000f28000c1e1b00 */
[----:B------:R-:W4:Y:S04]  /*0340*/  LDG.E.64 R16, desc[UR16][R6.64+-0x5000] ;  /* 0xffb0001006107981 */ /* 0x000f28000c1e1b00 */
[----:B------:R-:W4:Y:S04]  /*0350*/  LDG.E.64 R18, desc[UR16][R6.64+-0x4000] ;  /* 0xffc0001006127981 */ /* 0x000f28000c1e1b00 */
[----:B------:R-:W4:Y:S04]  /*0360*/  LDG.E.64 R20, desc[UR16][R6.64+-0x3000] ;  /* 0xffd0001006147981 */ /* 0x000f28000c1e1b00 */
[----:B------:R-:W4:Y:S04]  /*0370*/  LDG.E.64 R24, desc[UR16][R6.64+-0x2000] ;  /* 0xffe0001006187981 */ /* 0x000f28000c1e1b00 */
[----:B------:R-:W4:Y:S01]  /*0380*/  LDG.E.64 R22, desc[UR16][R6.64+-0x1000] ;  /* 0xfff0001006167981 */ /* 0x000f22000c1e1b00 */
[----:B--2--5:R-:W-:-:S03]  /*0390*/  DADD R10, R10, R8 ;  /* 0x000000000a0a7229 */ /* 0x024fc60000000008 */
[----:B------:R-:W2:Y:S05]  /*03a0*/  LDG.E.64 R8, desc[UR16][R6.64] ;  /* 0x0000001006087981 */ /* 0x000eaa000c1e1b00 */
[----:B---3--:R-:W-:Y:S02]  /*03b0*/  DADD R12, R10, R12 ;  /* 0x000000000a0c7229 */ /* 0x008fe4000000000c */
[----:B------:R-:W3:Y:S06]  /*03c0*/  LDG.E.64 R10, desc[UR16][R6.64+0x1000] ;  /* 0x00100010060a7981 */ /* 0x000eec000c1e1b00 */
[----:B----4-:R-:W-:-:S02]  /*03d0*/  DADD R14, R12, R14 ;  /* 0x000000000c0e7229 */ /* 0x010fc4000000000e */
[----:B------:R-:W4:Y:S06]  /*03e0*/  LDG.E.64 R12, desc[UR16][R6.64+0x2000] ;  /* 0x00200010060c7981 */ /* 0x000f2c000c1e1b00 */
[----:B------:R-:W-:Y:S02]  /*03f0*/  DADD R16, R14, R16 ;  /* 0x000000000e107229 */ /* 0x000fe40000000010 */
[----:B------:R-:W4:Y:S06]  /*0400*/  LDG.E.64 R14, desc[UR16][R6.64+0x3000] ;  /* 0x00300010060e7981 */ /* 0x000f2c000c1e1b00 */
[----:B------:R-:W-:-:S02]  /*0410*/  DADD R18, R16, R18 ;  /* 0x0000000010127229 */ /* 0x000fc40000000012 */
[----:B------:R-:W4:Y:S06]  /*0420*/  LDG.E.64 R16, desc[UR16][R6.64+0x4000] ;  /* 0x0040001006107981 */ /* 0x000f2c000c1e1b00 */
[----:B------:R-:W-:Y:S02]  /*0430*/  DADD R20, R18, R20 ;  /* 0x0000000012147229 */ /* 0x000fe40000000014 */
[----:B------:R-:W4:Y:S06]  /*0440*/  LDG.E.64 R18, desc[UR16][R6.64+0x5000] ;  /* 0x0050001006127981 */ /* 0x000f2c000c1e1b00 */
[----:B------:R-:W-:-:S02]  /*0450*/  DADD R24, R20, R24 ;  /* 0x0000000014187229 */ /* 0x000fc40000000018 */
[----:B------:R-:W4:Y:S06]  /*0460*/  LDG.E.64 R20, desc[UR16][R6.64+0x6000] ;  /* 0x0060001006147981 */ /* 0x000f2c000c1e1b00 */
[----:B------:R-:W-:Y:S02]  /*0470*/  DADD R22, R24, R22 ;  /* 0x0000000018167229 */ /* 0x000fe40000000016 */
[----:B------:R0:W4:Y:S01]  /*0480*/  LDG.E.64 R24, desc[UR16][R6.64+0x7000] ;  /* 0x0070001006187981 */ /* 0x000122000c1e1b00 */
[----:B------:R-:W-:Y:S02]  /*0490*/  VIADD R26, R26, 0x10 ;  /* 0x000000101a1a7836 */ /* 0x000fe40000000000 */
[----:B------:R-:W-:-:S03]  /*04a0*/  VIADD R2, R2, 0x2000 ;  /* 0x0000200002027836 */ /* 0x000fc60000000000 */
[----:B------:R-:W-:Y:S02]  /*04b0*/  ISETP.NE.AND P1, PT, R26, RZ, PT ;  /* 0x000000ff1a00720c */ /* 0x000fe40003f25270 */
[----:B0-----:R-:W-:-:S05]  /*04c0*/  IADD3 R6, P2, PT, R6, 0x10000, RZ ;  /* 0x0001000006067810 */ /* 0x001fca0007f5e0ff */
[----:B------:R-:W-:Y:S01]  /*04d0*/  IMAD.X R7, RZ, RZ, R7, P2 ;  /* 0x000000ffff077224 */ /* 0x000fe200010e0607 */
[----:B--2---:R-:W-:-:S08]  /*04e0*/  DADD R8, R22, R8 ;  /* 0x0000000016087229 */ /* 0x004fd00000000008 */
[----:B---3--:R-:W-:-:S08]  /*04f0*/  DADD R8, R8, R10 ;  /* 0x0000000008087229 */ /* 0x008fd0000000000a */
[----:B----4-:R-:W-:-:S08]  /*0500*/  DADD R8, R8, R12 ;  /* 0x0000000008087229 */ /* 0x010fd0000000000c */
[----:B------:R-:W-:-:S08]  /*0510*/  DADD R8, R8, R14 ;  /* 0x0000000008087229 */ /* 0x000fd0000000000e */
[----:B------:R-:W-:-:S08]  /*0520*/  DADD R8, R8, R16 ;  /* 0x0000000008087229 */ /* 0x000fd00000000010 */
[----:B------:R-:W-:-:S08]  /*0530*/  DADD R8, R8, R18 ;  /* 0x0000000008087229 */ /* 0x000fd00000000012 */
[----:B------:R-:W-:-:S08]  /*0540*/  DADD R8, R8, R20 ;  /* 0x0000000008087229 */ /* 0x000fd00000000014 */
[----:B------:R-:W-:Y:S01]  /*0550*/  DADD R8, R8, R24 ;  /* 0x0000000008087229 */ /* 0x000fe20000000018 */
[----:B------:R-:W-:Y:S10]  /*0560*/  @P1 BRA `(.L_x_38) ;  /* 0xfffffffc00681947 */ /* 0x000ff4000383ffff */
.L_x_37:
[----:B------:R-:W-:Y:S05]  /*0570*/  BSYNC.RECONVERGENT B2 ;  /* 0x0000000000027941 */ /* 0x000fea0003800200 */
.L_x_36:
[----:B------:R-:W-:Y:S05]  /*0580*/  @!P0 BRA `(.L_x_35) ;  /* 0x0000000000f48947 */ /* 0x000fea0003800000 */
[----:B------:R-:W-:Y:S01]  /*0590*/  ISETP.GE.U32.AND P1, PT, R5, 0x8, PT ;  /* 0x000000080500780c */ /* 0x000fe20003f26070 */
[----:B------:R-:W-:Y:S01]  /*05a0*/  BSSY.RECONVERGENT B2, `(.L_x_39) ;  /* 0x000001a000027945 */ /* 0x000fe20003800200 */
[----:B------:R-:W-:-:S04]  /*05b0*/  LOP3.LUT R26, R4, 0x7, RZ, 0xc0, !PT ;  /* 0x00000007041a7812 */ /* 0x000fc800078ec0ff */
[----:B------:R-:W-:-:S07]  /*05c0*/  ISETP.NE.AND P0, PT, R26, RZ, PT ;  /* 0x000000ff1a00720c */ /* 0x000fce0003f05270 */
[----:B------:R-:W-:Y:S06]  /*05d0*/  @!P1 BRA `(.L_x_40) ;  /* 0x0000000000589947 */ /* 0x000fec0003800000 */
[----:B------:R-:W0:Y:S01]  /*05e0*/  LDCU.64 UR4, c[0x0][0x380] ;  /* 0x00007000ff0477ac */ /* 0x000e220008000a00 */
[----:B------:R-:W-:-:S04]  /*05f0*/  IADD3 R5, P1, PT, R2, UR9, RZ ;  /* 0x0000000902057c10 */ /* 0x000fc8000ff3e0ff */
[----:B------:R-:W-:Y:S02]  /*0600*/  LEA.HI.X.SX32 R6, R2, RZ, 0x1, P1 ;  /* 0x000000ff02067211 */ /* 0x000fe400008f0eff */
[----:B0-----:R-:W-:-:S04]  /*0610*/  LEA R24, P1, R5, UR4, 0x3 ;  /* 0x0000000405187c11 */ /* 0x001fc8000f8218ff */
[----:B------:R-:W-:-:S05]  /*0620*/  LEA.HI.X R25, R5, UR5, R6, 0x3, P1 ;  /* 0x0000000505197c11 */ /* 0x000fca00088f1c06 */
        /* <DEDUP_REMOVED lines=17> */
.L_x_40:
[----:B------:R-:W-:Y:S05]  /*0740*/  BSYNC.RECONVERGENT B2 ;  /* 0x0000000000027941 */ /* 0x000fea0003800200 */
.L_x_39:
        /* <DEDUP_REMOVED lines=14> */
[----:B------:R-:W4:Y:S01]  /*0830*/  LDG.E.64 R14, desc[UR16][R4.64+0x3000] ;  /* 0x00300010040e7981 */ /* 0x000f22000c1e1b00 */
[----:B------:R-:W-:Y:S01]  /*0840*/  VIADD R2, R2, 0x800 ;  /* 0x0000080002027836 */ /* 0x000fe20000000000 */
[----:B--2--5:R-:W-:-:S08]  /*0850*/  DADD R6, R8, R6 ;  /* 0x0000000008067229 */ /* 0x024fd00000000006 */
[----:B---3--:R-:W-:-:S08]  /*0860*/  DADD R6, R6, R10 ;  /* 0x0000000006067229 */ /* 0x008fd0000000000a */
[----:B----4-:R-:W-:-:S08]  /*0870*/  DADD R6, R6, R12 ;  /* 0x0000000006067229 */ /* 0x010fd0000000000c */
[----:B------:R-:W-:-:S11]  /*0880*/  DADD R8, R6, R14 ;  /* 0x0000000006087229 */ /* 0x000fd6000000000e */
.L_x_42:
[----:B------:R-:W-:Y:S05]  /*0890*/  BSYNC.RECONVERGENT B2 ;  /* 0x0000000000027941 */ /* 0x000fea0003800200 */
.L_x_41:
[----:B------:R-:W-:Y:S05]  /*08a0*/  @!P0 BRA `(.L_x_35) ;  /* 0x00000000002c8947 */ /* 0x000fea0003800000 */
[----:B------:R-:W0:Y:S01]  /*08b0*/  LDC.64 R4, c[0x0][0x380] ;  /* 0x0000e000ff047b82 */ /* 0x000e220000000a00 */
[----:B------:R-:W-:Y:S02]  /*08c0*/  IMAD.U32 R7, RZ, RZ, UR18 ;  /* 0x00000012ff077e24 */ /* 0x000fe4000f8e00ff */
[----:B------:R-:W-:Y:S02]  /*08d0*/  IMAD.MOV R10, RZ, RZ, -R16 ;  /* 0x000000ffff0a7224 */ /* 0x000fe400078e0a10 */
[----:B0-----:R-:W-:-:S07]  /*08e0*/  IMAD.WIDE.U32 R4, R7, 0x7000, R4 ;  /* 0x0000700007047825 */ /* 0x001fce00078e0004 */
.L_x_43:
[----:B------:R-:W-:-:S06]  /*08f0*/  IMAD.WIDE R6, R2, 0x8, R4 ;  /* 0x0000000802067825 */ /* 0x000fcc00078e0204 */
[----:B------:R-:W2:Y:S01]  /*0900*/  LDG.E.64 R6, desc[UR16][R6.64] ;  /* 0x0000001006067981 */ /* 0x000ea2000c1e1b00 */
[----:B------:R-:W-:Y:S02]  /*0910*/  VIADD R10, R10, 0x1 ;  /* 0x000000010a0a7836 */ /* 0x000fe40000000000 */
[----:B------:R-:W-:-:S03]  /*0920*/  VIADD R2, R2, 0x200 ;  /* 0x0000020002027836 */ /* 0x000fc60000000000 */
[----:B------:R-:W-:Y:S01]  /*0930*/  ISETP.NE.AND P0, PT, R10, RZ, PT ;  /* 0x000000ff0a00720c */ /* 0x000fe20003f05270 */
[----:B--2--5:R-:W-:-:S12]  /*0940*/  DADD R8, R6, R8 ;  /* 0x0000000006087229 */ /* 0x024fd80000000008 */
[----:B------:R-:W-:Y:S05]  /*0950*/  @P0 BRA `(.L_x_43) ;  /* 0xfffffffc00e40947 */ /* 0x000fea000383ffff */
.L_x_35:
[----:B------:R-:W-:Y:S05]  /*0960*/  BSYNC.RECONVERGENT B1 ;  /* 0x0000000000017941 */ /* 0x000fea0003800200 */
.L_x_34:
        /* <DEDUP_REMOVED lines=12> */
[----:B------:R-:W-:-:S03]  /*0a30*/  @!P1 SHF.R.U32.HI R3, RZ, 0x2, R0 ;  /* 0x00000002ff039819 */ /* 0x000fc60000011600 */
[----:B------:R-:W0:Y:S01]  /*0a40*/  SHFL.DOWN PT, R5, R7, 0x2, 0x1f ;  /* 0x08401f0007057f89 */ /* 0x000e2200000e0000 */
[----:B------:R-:W-:Y:S01]  /*0a50*/  @!P1 LOP3.LUT R3, R3, 0xf8, RZ, 0xc0, !PT ;  /* 0x000000f803039812 */ /* 0x000fe200078ec0ff */
        /* <DEDUP_REMOVED lines=14> */
[----:B-1----:R-:W-:-:S05]  /*0b40*/  @!P1 LEA R10, R13, R10, 0x18 ;  /* 0x0000000a0d0a9211 */ /* 0x002fca00078ec0ff */
[----:B------:R-:W-:Y:S01]  /*0b50*/  @!P1 IMAD.IADD R3, R3, 0x1, R10 ;  /* 0x0000000103039824 */ /* 0x000fe200078e020a */
[----:B0-----:R-:W-:-:S10]  /*0b60*/  DADD R4, R4, R8 ;  /* 0x0000000004047229 */ /* 0x001fd40000000008 */
[----:B------:R-:W-:Y:S02]  /*0b70*/  FSEL R6, R8, R4, P0 ;  /* 0x0000000408067208 */ /* 0x000fe40000000000 */
[----:B------:R-:W-:Y:S02]  /*0b80*/  FSEL R7, R9, R5, P0 ;  /* 0x0000000509077208 */ /* 0x000fe40000000000 */
[----:B------:R-:W-:Y:S01]  /*0b90*/  ISETP.NE.AND P0, PT, R0, RZ, PT ;  /* 0x000000ff0000720c */ /* 0x000fe20003f05270 */
[----:B------:R-:W-:Y:S04]  /*0ba0*/  SHFL.DOWN PT, R4, R6, 0x10, 0x1f ;  /* 0x0a001f0006047f89 */ /* 0x000fe800000e0000 */
[----:B------:R-:W0:Y:S02]  /*0bb0*/  SHFL.DOWN PT, R5, R7, 0x10, 0x1f ;  /* 0x0a001f0007057f89 */ /* 0x000e2400000e0000 */
        /* <DEDUP_REMOVED lines=10> */
[----:B--2---:R-:W0:Y:S04]  /*0c60*/  LDS.64 R2, [UR4+0x18] ;  /* 0x00001804ff027984 */ /* 0x004e280008000a00 */
        /* <DEDUP_REMOVED lines=23> */
.L_x_44:
[----:B------:R-:W-:-:S05]  /*0de0*/  LOP3.LUT R2, R0, 0x3e0, RZ, 0xc0, !PT ;  /* 0x000003e000027812 */ /* 0x000fca00078ec0ff */
[----:B------:R-:W-:Y:S01]  /*0df0*/  VIADD R4, R2, 0x20 ;  /* 0x0000002002047836 */ /* 0x000fe20000000000 */
[----:B------:R-:W-:-:S04]  /*0e00*/  LOP3.LUT R2, RZ, R2, RZ, 0x33, !PT ;  /* 0x00000002ff027212 */ /* 0x000fc800078e33ff */
[----:B------:R-:W-:Y:S01]  /*0e10*/  ISETP.GT.AND P0, PT, R4, R3, PT ;  /* 0x000000030400720c */ /* 0x000fe20003f04270 */
[----:B------:R-:W-:-:S05]  /*0e20*/  IMAD.IADD R2, R3, 0x1, R2 ;  /* 0x0000000103027824 */ /* 0x000fca00078e0202 */
[----:B------:R-:W-:Y:S02]  /*0e30*/  SEL R5, R2, 0x1f, P0 ;  /* 0x0000001f02057807 */ /* 0x000fe40000000000 */
[----:B------:R-:W0:Y:S03]  /*0e40*/  S2R R2, SR_LANEID ;  /* 0x0000000000027919 */ /* 0x000e260000000000 */
[----:B-----5:R-:W-:Y:S04]  /*0e50*/  SHFL.DOWN PT, R6, R8, 0x1, R5 ;  /* 0x0820000008067989 */ /* 0x020fe800000e0005 */
[----:B------:R-:W1:Y:S02]  /*0e60*/  SHFL.DOWN PT, R7, R9, 0x1, R5 ;  /* 0x0820000009077989 */ /* 0x000e6400000e0005 */
[----:B-1----:R-:W-:Y:S01]  /*0e70*/  DADD R6, R6, R8 ;  /* 0x0000000006067229 */ /* 0x002fe20000000008 */
[C---:B0-----:R-:W-:Y:S01]  /*0e80*/  ISETP.GE.AND P0, PT, R2.reuse, R5, PT ;  /* 0x000000050200720c */ /* 0x041fe20003f06270 */
[C---:B------:R-:W-:Y:S01]  /*0e90*/  VIADD R4, R2.reuse, 0x2 ;  /* 0x0000000202047836 */ /* 0x040fe20000000000 */
[----:B------:R-:W-:-:S07]  /*0ea0*/  ISETP.NE.AND P1, PT, R2, RZ, PT ;  /* 0x000000ff0200720c */ /* 0x000fce0003f25270 */
[----:B------:R-:W-:Y:S02]  /*0eb0*/  FSEL R10, R6, R8, !P0 ;  /* 0x00000008060a7208 */ /* 0x000fe40004000000 */
[----:B------:R-:W-:Y:S02]  /*0ec0*/  FSEL R11, R7, R9, !P0 ;  /* 0x00000009070b7208 */ /* 0x000fe40004000000 */
[----:B------:R-:W-:Y:S01]  /*0ed0*/  ISETP.GT.AND P0, PT, R4, R5, PT ;  /* 0x000000050400720c */ /* 0x000fe20003f04270 */
[----:B------:R-:W-:Y:S01]  /*0ee0*/  SHFL.DOWN PT, R6, R10, 0x2, R5 ;  /* 0x084000000a067989 */ /* 0x000fe200000e0005 */
[----:B------:R-:W-:-:S03]  /*0ef0*/  VIADD R4, R2, 0x4 ;  /* 0x0000000402047836 */ /* 0x000fc60000000000 */
[----:B------:R-:W0:Y:S02]  /*0f00*/  SHFL.DOWN PT, R7, R11, 0x2, R5 ;  /* 0x084000000b077989 */ /* 0x000e2400000e0005 */
[----:B0-----:R-:W-:-:S10]  /*0f10*/  DADD R6, R6, R10 ;  /* 0x0000000006067229 */ /* 0x001fd4000000000a */
[----:B------:R-:W-:Y:S02]  /*0f20*/  FSEL R12, R10, R6, P0 ;  /* 0x000000060a0c7208 */ /* 0x000fe40000000000 */
[----:B------:R-:W-:Y:S02]  /*0f30*/  FSEL R13, R11, R7, P0 ;  /* 0x000000070b0d7208 */ /* 0x000fe40000000000 */
[----:B------:R-:W-:Y:S01]  /*0f40*/  ISETP.GT.AND P0, PT, R4, R5, PT ;  /* 0x000000050400720c */ /* 0x000fe20003f04270 */
[----:B------:R-:W-:Y:S01]  /*0f50*/  SHFL.DOWN PT, R6, R12, 0x4, R5 ;  /* 0x088000000c067989 */ /* 0x000fe200000e0005 */
[C---:B------:R-:W-:Y:S02]  /*0f60*/  VIADD R4, R2.reuse, 0x8 ;  /* 0x0000000802047836 */ /* 0x040fe40000000000 */
[----:B------:R-:W-:Y:S01]  /*0f70*/  VIADD R2, R2, 0x10 ;  /* 0x0000001002027836 */ /* 0x000fe20000000000 */
[----:B------:R-:W0:Y:S02]  /*0f80*/  SHFL.DOWN PT, R7, R13, 0x4, R5 ;  /* 0x088000000d077989 */ /* 0x000e2400000e0005 */
[----:B0-----:R-:W-:-:S10]  /*0f90*/  DADD R6, R6, R12 ;  /* 0x0000000006067229 */ /* 0x001fd4000000000c */
[----:B------:R-:W-:Y:S02]  /*0fa0*/  FSEL R8, R12, R6, P0 ;  /* 0x000000060c087208 */ /* 0x000fe40000000000 */
[----:B------:R-:W-:Y:S02]  /*0fb0*/  FSEL R9, R13, R7, P0 ;  /* 0x000000070d097208 */ /* 0x000fe40000000000 */
[----:B------:R-:W-:Y:S01]  /*0fc0*/  ISETP.GT.AND P0, PT, R4, R5, PT ;  /* 0x000000050400720c */ /* 0x000fe20003f04270 */
[----:B------:R-:W-:Y:S01]  /*0fd0*/  SHFL.DOWN PT, R6, R8, 0x8, R5 ;  /* 0x0900000008067989 */ /* 0x000fe200000e0005 */
[----:B------:R-:W-:-:S03]  /*0fe0*/  @!P1 SHF.R.U32.HI R4, RZ, 0x2, R0 ;  /* 0x00000002ff049819 */ /* 0x000fc60000011600 */
[----:B------:R-:W0:Y:S01]  /*0ff0*/  SHFL.DOWN PT, R7, R9, 0x8, R5 ;  /* 0x0900000009077989 */ /* 0x000e2200000e0005 */
[----:B------:R-:W-:Y:S01]  /*1000*/  @!P1 LOP3.LUT R4, R4, 0xf8, RZ, 0xc0, !PT ;  /* 0x000000f804049812 */ /* 0x000fe200078ec0ff */
[----:B------:R-:W1:Y:S01]  /*1010*/  @!P1 S2R R13, SR_CgaCtaId ;  /* 0x00000000000d9919 */ /* 0x000e620000008800 */
[----:B0-----:R-:W-:-:S10]  /*1020*/  DADD R6, R6, R8 ;  /* 0x0000000006067229 */ /* 0x001fd40000000008 */
[----:B------:R-:W-:Y:S02]  /*1030*/  FSEL R10, R8, R6, P0 ;  /* 0x00000006080a7208 */ /* 0x000fe40000000000 */
[----:B------:R-:W-:Y:S02]  /*1040*/  FSEL R11, R9, R7, P0 ;  /* 0x00000007090b7208 */ /* 0x000fe40000000000 */
[----:B------:R-:W-:Y:S01]  /*1050*/  @!P1 MOV R8, 0x400 ;  /* 0x0000040000089802 */ /* 0x000fe20000000f00 */
[----:B------:R-:W-:Y:S01]  /*1060*/  SHFL.DOWN PT, R6, R10, 0x10, R5 ;  /* 0x0a0000000a067989 */ /* 0x000fe200000e0005 */
[----:B------:R-:W-:Y:S02]  /*1070*/  ISETP.GT.AND P0, PT, R2, R5, PT ;  /* 0x000000050200720c */ /* 0x000fe40003f04270 */
[----:B-1----:R-:W-:Y:S01]  /*1080*/  @!P1 LEA R13, R13, R8, 0x18 ;  /* 0x000000080d0d9211 */ /* 0x002fe200078ec0ff */
[----:B------:R-:W0:Y:S04]  /*1090*/  SHFL.DOWN PT, R7, R11, 0x10, R5 ;  /* 0x0a0000000b077989 */ /* 0x000e2800000e0005 */
[----:B------:R-:W-:Y:S01]  /*10a0*/  @!P1 IMAD.IADD R13, R4, 0x1, R13 ;  /* 0x00000001040d9824 */ /* 0x000fe200078e020d */
[----:B0-----:R-:W-:-:S10]  /*10b0*/  DADD R6, R6, R10 ;  /* 0x0000000006067229 */ /* 0x001fd4000000000a */
[----:B------:R-:W-:Y:S02]  /*10c0*/  FSEL R8, R10, R6, P0 ;  /* 0x000000060a087208 */ /* 0x000fe40000000000 */
[----:B------:R-:W-:Y:S02]  /*10d0*/  FSEL R9, R11, R7, P0 ;  /* 0x000000070b097208 */ /* 0x000fe40000000000 */
[----:B------:R-:W-:-:S03]  /*10e0*/  ISETP.NE.AND P0, PT, R0, RZ, PT ;  /* 0x000000ff0000720c */ /* 0x000fc60003f05270 */
[----:B------:R1:W-:Y:S01]  /*10f0*/  @!P1 STS.64 [R13+0x10], R8 ;  /* 0x000010080d009388 */ /* 0x0003e20000000a00 */
[----:B------:R-:W-:Y:S09]  /*1100*/  BAR.SYNC.DEFER_BLOCKING 0x0 ;  /* 0x0000000000007b1d */ /* 0x000ff20000010000 */
[----:B------:R-:W-:Y:S05]  /*1110*/  @P0 BRA `(.L_x_45) ;  /* 0x0000001400a00947 */ /* 0x000fea0003800000 */
[----:B------:R-:W0:Y:S01]  /*1120*/  S2UR UR5, SR_CgaCtaId ;  /* 0x00000000000579c3 */ /* 0x000e220000008800 */
[----:B------:R-:W-:Y:S01]  /*1130*/  UMOV UR4, 0x400 ;  /* 0x0000040000047882 */ /* 0x000fe20000000000 */
[----:B------:R-:W-:Y:S01]  /*1140*/  ISETP.GT.AND P1, PT, R3, 0x20, PT ;  /* 0x000000200300780c */ /* 0x000fe20003f24270 */
[----:B0-----:R-:W-:-:S09]  /*1150*/  ULEA UR4, UR5, UR4, 0x18 ;  /* 0x0000000405047291 */ /* 0x001fd2000f8ec0ff */
[----:B------:R-:W0:Y:S04]  /*1160*/  LDS.64 R10, [UR4+0x18] ;  /* 0x00001804ff0a7984 */ /* 0x000e280008000a00 */
[----:B------:R-:W2:Y:S01]  /*1170*/  LDS.128 R4, [UR4+0x20] ;  /* 0x00002004ff047984 */ /* 0x000ea20008000c00 */
[----:B0-----:R-:W-:-:S10]  /*1180*/  DADD R10, R8, R10 ;  /* 0x00000000080a7229 */ /* 0x001fd4000000000a */
[----:B------:R-:W-:Y:S02]  /*1190*/  FSEL R12, R10, R8, P1 ;  /* 0x000000080a0c7208 */ /* 0x000fe40000800000 */
[----:B-1----:R-:W-:Y:S02]  /*11a0*/  FSEL R13, R11, R9, P1 ;  /* 0x000000090b0d7208 */ /* 0x002fe40000800000 */
[----:B------:R-:W0:Y:S01]  /*11b0*/  LDS.128 R8, [UR4+0x30] ;  /* 0x00003004ff087984 */ /* 0x000e220008000c00 */
[----:B------:R-:W-:-:S03]  /*11c0*/  ISETP.GT.AND P1, PT, R3, 0x40, PT ;  /* 0x000000400300780c */ /* 0x000fc60003f24270 */
        /* <DEDUP_REMOVED lines=61> */
.L_x_31:
[----:B------:R-:W0:Y:S01]  /*15a0*/  S2R R0, SR_TID.X ;  /* 0x0000000000007919 */ /* 0x000e220000002100 */
[----:B------:R-:W1:Y:S01]  /*15b0*/  LDC.64 R4, c[0x0][0x380] ;  /* 0x0000e000ff047b82 */ /* 0x000e620000000a00 */
[----:B0-----:R-:W-:-:S04]  /*15c0*/  VIADD R21, R0, UR9 ;  /* 0x0000000900157c36 */ /* 0x001fc80008000000 */
[----:B-1----:R-:W-:-:S05]  /*15d0*/  IMAD.WIDE.U32 R20, R21, 0x8, R4 ;  /* 0x0000000815147825 */ /* 0x002fca00078e0004 */
[----:B------:R-:W2:Y:S04]  /*15e0*/  LDG.E.64 R14, desc[UR16][R20.64] ;  /* 0x00000010140e7981 */ /* 0x000ea8000c1e1b00 */
[----:B------:R-:W2:Y:S04]  /*15f0*/  LDG.E.64 R16, desc[UR16][R20.64+0x1000] ;  /* 0x0010001014107981 */ /* 0x000ea8000c1e1b00 */
[----:B------:R-:W3:Y:S04]  /*1600*/  LDG.E.64 R18, desc[UR16][R20.64+0x2000] ;  /* 0x0020001014127981 */ /* 0x000ee8000c1e1b00 */
[----:B------:R-:W4:Y:S04]  /*1610*/  LDG.E.64 R10, desc[UR16][R20.64+0x3000] ;  /* 0x00300010140a7981 */ /* 0x000f28000c1e1b00 */
[----:B------:R-:W5:Y:S04]  /*1620*/  LDG.E.64 R6, desc[UR16][R20.64+0x4000] ;  /* 0x0040001014067981 */ /* 0x000f68000c1e1b00 */
[----:B------:R-:W5:Y:S04]  /*1630*/  LDG.E.64 R4, desc[UR16][R20.64+0x5000] ;  /* 0x0050001014047981 */ /* 0x000f68000c1e1b00 */
[----:B------:R-:W5:Y:S01]  /*1640*/  LDG.E.64 R8, desc[UR16][R20.64+0x6000] ;  /* 0x0060001014087981 */ /* 0x000f62000c1e1b00 */
[----:B------:R-:W-:-:S04]  /*1650*/  ISETP.GE.U32.AND P0, PT, R13, UR5, PT ;  /* 0x000000050d007c0c */ /* 0x000fc8000bf06070 */
[----:B------:R-:W-:Y:S01]  /*1660*/  ISETP.GE.U32.AND.EX P0, PT, R2, UR4, PT, P0 ;  /* 0x0000000402007c0c */ /* 0x000fe2000bf06100 */
[----:B--2---:R-:W-:-:S08]  /*1670*/  DADD R14, R14, R16 ;  /* 0x000000000e0e7229 */ /* 0x004fd00000000010 */
[----:B---3--:R-:W-:-:S08]  /*1680*/  DADD R14, R18, R14 ;  /* 0x00000000120e7229 */ /* 0x008fd0000000000e */
[----:B----4-:R-:W-:-:S08]  /*1690*/  DADD R10, R10, R14 ;  /* 0x000000000a0a7229 */ /* 0x010fd0000000000e */
[----:B-----5:R-:W-:-:S08]  /*16a0*/  DADD R6, R6, R10 ;  /* 0x0000000006067229 */ /* 0x020fd0000000000a */
[----:B------:R-:W-:-:S08]  /*16b0*/  DADD R4, R4, R6 ;  /* 0x0000000004047229 */ /* 0x000fd00000000006 */
[----:B------:R-:W-:Y:S01]  /*16c0*/  DADD R8, R8, R4 ;  /* 0x0000000008087229 */ /* 0x000fe20000000004 */
[----:B------:R-:W-:Y:S10]  /*16d0*/  @!P0 BRA `(.L_x_46) ;  /* 0x0000000c001c8947 */ /* 0x000ff40003800000 */
[----:B------:R-:W-:Y:S01]  /*16e0*/  UIADD3 UR7, UP0, UPT, UR5, UR9, URZ ;  /* 0x0000000905077290 */ /* 0x000fe2000ff1e0ff */
[----:B------:R-:W-:Y:S01]  /*16f0*/  IADD3 R23, P1, PT, R12, -0xe00, RZ ;  /* 0xfffff2000c177810 */ /* 0x000fe20007f3e0ff */
[----:B------:R-:W0:Y:S01]  /*1700*/  LDCU.64 UR12, c[0x0][0x380] ;  /* 0x00007000ff0c77ac */ /* 0x000e220008000a00 */
[----:B------:R-:W-:Y:S02]  /*1710*/  LOP3.LUT R5, RZ, R0, RZ, 0x33, !PT ;  /* 0x00000000ff057212 */ /* 0x000fe400078e33ff */
[----:B------:R-:W-:Y:S01]  /*1720*/  IADD3.X R22, PT, PT, R3, -0x1, RZ, P1, !PT ;  /* 0xffffffff03167810 */ /* 0x000fe20000ffe4ff */
[----:B------:R-:W-:Y:S01]  /*1730*/  UIADD3.X UR8, UPT, UPT, URZ, UR4, URZ, UP0, !UPT ;  /* 0x00000004ff087290 */ /* 0x000fe200087fe4ff */
[----:B------:R-:W-:Y:S01]  /*1740*/  ISETP.LT.U32.AND P0, PT, R23, UR7, PT ;  /* 0x0000000717007c0c */ /* 0x000fe2000bf01070 */
[----:B------:R-:W-:Y:S01]  /*1750*/  UMOV UR6, UR5 ;  /* 0x0000000500067c82 */ /* 0x000fe20008000000 */
[----:B------:R-:W-:Y:S01]  /*1760*/  IADD3 R7, P2, PT, R0, UR7, RZ ;  /* 0x0000000700077c10 */ /* 0x000fe2000ff5e0ff */
[----:B------:R-:W-:Y:S01]  /*1770*/  UMOV UR4, URZ ;  /* 0x000000ff00047c82 */ /* 0x000fe20008000000 */
[----:B------:R-:W-:Y:S01]  /*1780*/  IADD3 R5, PT, PT, R12, -UR5, R5 ;  /* 0x800000050c057c10 */ /* 0x000fe2000fffe005 */
[----:B------:R-:W-:Y:S01]  /*1790*/  IMAD.U32 R11, RZ, RZ, UR8 ;  /* 0x00000008ff0b7e24 */ /* 0x000fe2000f8e00ff */
[----:B------:R-:W-:Y:S01]  /*17a0*/  UMOV UR10, UR8 ;  /* 0x00000008000a7c82 */ /* 0x000fe20008000000 */
[----:B------:R-:W-:-:S03]  /*17b0*/  IMAD.X R0, RZ, RZ, UR8, P2 ;  /* 0x00000008ff007e24 */ /* 0x000fc600090e06ff */
[----:B------:R-:W-:Y:S02]  /*17c0*/  ISETP.GT.U32.AND.EX P0, PT, R11, R22, PT, P0 ;  /* 0x000000160b00720c */ /* 0x000fe40003f04100 */
[----:B0-----:R-:W-:-:S04]  /*17d0*/  LEA R6, P1, R7, UR12, 0x3 ;  /* 0x0000000c07067c11 */ /* 0x001fc8000f8218ff */
[----:B------:R-:W-:Y:S02]  /*17e0*/  IADD3 R6, P2, PT, R6, 0x8000, RZ ;  /* 0x0000800006067810 */ /* 0x000fe40007f5e0ff */
[----:B------:R-:W-:Y:S01]  /*17f0*/  LEA.HI.X R7, R7, UR13, R0, 0x3, P1 ;  /* 0x0000000d07077c11 */ /* 0x000fe200088f1c00 */
[----:B------:R-:W-:Y:S01]  /*1800*/  VIADD R0, R5, -UR9 ;  /* 0x8000000905007c36 */ /* 0x000fe20008000000 */
[----:B------:R-:W-:-:S03]  /*1810*/  UMOV UR9, UR7 ;  /* 0x0000000700097c82 */ /* 0x000fc60008000000 */
[----:B------:R-:W-:Y:S01]  /*1820*/  IMAD.X R7, RZ, RZ, R7, P2 ;  /* 0x000000ffff077224 */ /* 0x000fe200010e0607 */
[----:B------:R-:W-:Y:S06]  /*1830*/  @P0 BRA `(.L_x_47) ;  /* 0x0000000000b80947 */ /* 0x000fec0003800000 */
[----:B------:R-:W0:Y:S01]  /*1840*/  LDC.64 R2, c[0x0][0x3b8] ;  /* 0x0000ee00ff027b82 */ /* 0x000e220000000a00 */
[----:B------:R-:W1:Y:S01]  /*1850*/  LDCU UR11, c[0x0][0x3c0] ;  /* 0x00007800ff0b77ac */ /* 0x000e620008000800 */
[----:B------:R-:W2:Y:S01]  /*1860*/  LDCU.64 UR12, c[0x0][0x380] ;  /* 0x00007000ff0c77ac */ /* 0x000ea20008000a00 */
[----:B------:R-:W-:Y:S01]  /*1870*/  NOP ;  /* 0x0000000000007918 */ /* 0x000fe20000000000 */
.L_x_48:
[----:B------:R-:W3:Y:S02]  /*1880*/  S2R R4, SR_TID.X ;  /* 0x0000000000047919 */ /* 0x000ee40000002100 */
[----:B---3--:R-:W-:-:S05]  /*1890*/  IADD3 R4, P0, PT, R4, UR7, RZ ;  /* 0x0000000704047c10 */ /* 0x008fca000ff1e0ff */
[----:B------:R-:W-:Y:S01]  /*18a0*/  IMAD.X R5, RZ, RZ, UR8, P0 ;  /* 0x00000008ff057e24 */ /* 0x000fe200080e06ff */
[----:B--2---:R-:W-:-:S04]  /*18b0*/  LEA R24, P0, R4, UR12, 0x3 ;  /* 0x0000000c04187c11 */ /* 0x004fc8000f8018ff */
[----:B------:R-:W-:-:S05]  /*18c0*/  LEA.HI.X R25, R4, UR13, R5, 0x3, P0 ;  /* 0x0000000d04197c11 */ /* 0x000fca00080f1c05 */
[----:B------:R-:W2:Y:S04]  /*18d0*/  LDG.E.64 R12, desc[UR16][R24.64] ;  /* 0x00000010180c7981 */ /* 0x000ea8000c1e1b00 */
[----:B------:R-:W3:Y:S04]  /*18e0*/  LDG.E.64 R14, desc[UR16][R24.64+0x1000] ;  /* 0x00100010180e7981 */ /* 0x000ee8000c1e1b00 */
[----:B------:R-:W4:Y:S04]  /*18f0*/  LDG.E.64 R16, desc[UR16][R24.64+0x2000] ;  /* 0x0020001018107981 */ /* 0x000f28000c1e1b00 */
[----:B------:R-:W5:Y:S04]  /*1900*/  LDG.E.64 R18, desc[UR16][R24.64+0x3000] ;  /* 0x0030001018127981 */ /* 0x000f68000c1e1b00 */
[----:B------:R-:W5:Y:S04]  /*1910*/  LDG.E.64 R20, desc[UR16][R24.64+0x4000] ;  /* 0x0040001018147981 */ /* 0x000f68000c1e1b00 */
[----:B------:R-:W5:Y:S04]  /*1920*/  LDG.E.64 R4, desc[UR16][R24.64+0x5000] ;  /* 0x0050001018047981 */ /* 0x000f68000c1e1b00 */
[----:B------:R-:W5:Y:S01]  /*1930*/  LDG.E.64 R10, desc[UR16][R24.64+0x6000] ;  /* 0x00600010180a7981 */ /* 0x000f62000c1e1b00 */
[----:B-1----:R-:W-:-:S04]  /*1940*/  UIMAD UR14, UR11, 0xe00, URZ ;  /* 0x00000e000b0e78a4 */ /* 0x002fc8000f8e02ff */
[----:B------:R-:W-:Y:S02]  /*1950*/  USHF.R.S32.HI UR15, URZ, 0x1f, UR14 ;  /* 0x0000001fff0f7899 */ /* 0x000fe4000801140e */
[----:B------:R-:W-:-:S04]  /*1960*/  UIADD3 UR5, UP0, UPT, UR14, UR9, URZ ;  /* 0x000000090e057290 */ /* 0x000fc8000ff1e0ff */
[----:B------:R-:W-:Y:S01]  /*1970*/  UIADD3.X UR6, UPT, UPT, UR15, UR10, URZ, UP0, !UPT ;  /* 0x0000000a0f067290 */ /* 0x000fe200087fe4ff */
[----:B--2---:R-:W-:-:S08]  /*1980*/  DADD R12, R12, R8 ;  /* 0x000000000c0c7229 */ /* 0x004fd00000000008 */
[----:B---3--:R-:W-:-:S08]  /*1990*/  DADD R12, R14, R12 ;  /* 0x000000000e0c7229 */ /* 0x008fd0000000000c */
[----:B----4-:R-:W-:-:S08]  /*19a0*/  DADD R12, R16, R12 ;  /* 0x00000000100c7229 */ /* 0x010fd0000000000c */
[----:B-----5:R-:W-:-:S08]  /*19b0*/  DADD R12, R18, R12 ;  /* 0x00000000120c7229 */ /* 0x020fd0000000000c */
[----:B------:R-:W-:Y:S01]  /*19c0*/  DADD R20, R20, R12 ;  /* 0x0000000014147229 */ /* 0x000fe2000000000c */
[----:B0-----:R-:W-:-:S05]  /*19d0*/  IMAD.MOV.U32 R12, RZ, RZ, R2 ;  /* 0x000000ffff0c7224 */ /* 0x001fca00078e0002 */
[----:B------:R-:W-:Y:S02]  /*19e0*/  IADD3 R8, P1, PT, R12, -UR7, RZ ;  /* 0x800000070c087c10 */ /* 0x000fe4000ff3e0ff */
[----:B------:R-:W-:Y:S02]  /*19f0*/  DADD R4, R4, R20 ;  /* 0x0000000004047229 */ /* 0x000fe40000000014 */
[----:B------:R-:W-:Y:S02]  /*1a00*/  ISETP.GE.U32.AND P0, PT, R8, UR14, PT ;  /* 0x0000000e08007c0c */ /* 0x000fe4000bf06070 */
[----:B------:R-:W-:-:S04]  /*1a10*/  IADD3.X R8, PT, PT, R3, ~UR8, RZ, P1, !PT ;  /* 0x8000000803087c10 */ /* 0x000fc80008ffe4ff */
[----:B------:R-:W-:Y:S01]  /*1a20*/  ISETP.GE.U32.AND.EX P0, PT, R8, UR15, PT, P0 ;  /* 0x0000000f08007c0c */ /* 0x000fe2000bf06100 */
[----:B------:R-:W-:-:S12]  /*1a30*/  DADD R8, R10, R4 ;  /* 0x000000000a087229 */ /* 0x000fd80000000004 */
[----:B------:R-:W-:Y:S05]  /*1a40*/  @!P0 BRA `(.L_x_46) ;  /* 0x0000000800408947 */ /* 0x000fea0003800000 */
[----:B------:R-:W-:Y:S02]  /*1a50*/  UIADD3 UR7, UP0, UPT, UR14, UR7, URZ ;  /* 0x000000070e077290 */ /* 0x000fe4000ff1e0ff */
[----:B------:R-:W-:Y:S01]  /*1a60*/  IMAD.U32 R5, RZ, RZ, UR14 ;  /* 0x0000000eff057e24 */ /* 0x000fe2000f8e00ff */
[----:B------:R-:W-:Y:S01]  /*1a70*/  UIADD3 UR4, UPT, UPT, UR4, 0x1, URZ ;  /* 0x0000000104047890 */ /* 0x000fe2000fffe0ff */
[----:B------:R-:W-:Y:S01]  /*1a80*/  VIADD R0, R0, -UR14 ;  /* 0x8000000e00007c36 */ /* 0x000fe20008000000 */
[----:B------:R-:W-:Y:S01]  /*1a90*/  UIADD3.X UR8, UPT, UPT, UR15, UR8, URZ, UP0, !UPT ;  /* 0x000000080f087290 */ /* 0x000fe200087fe4ff */
[----:B------:R-:W-:Y:S01]  /*1aa0*/  IMAD.WIDE R6, R5, 0x8, R6 ;  /* 0x0000000805067825 */ /* 0x000fe200078e0206 */
[----:B------:R-:W-:Y:S01]  /*1ab0*/  ISETP.LT.U32.AND P0, PT, R23, UR7, PT ;  /* 0x0000000717007c0c */ /* 0x000fe2000bf01070 */
[----:B------:R-:W-:Y:S01]  /*1ac0*/  UMOV UR9, UR5 ;  /* 0x0000000500097c82 */ /* 0x000fe20008000000 */
[----:B------:R-:W-:Y:S02]  /*1ad0*/  UMOV UR10, UR6 ;  /* 0x00000006000a7c82 */ /* 0x000fe40008000000 */
[----:B------:R-:W-:-:S05]  /*1ae0*/  IMAD.U32 R11, RZ, RZ, UR8 ;  /* 0x00000008ff0b7e24 */ /* 0x000fca000f8e00ff */
[----:B------:R-:W-:-:S13]  /*1af0*/  ISETP.GT.U32.AND.EX P0, PT, R11, R22, PT, P0 ;  /* 0x000000160b00720c */ /* 0x000fda0003f04100 */
[----:B------:R-:W-:Y:S05]  /*1b00*/  @!P0 BRA `(.L_x_48) ;  /* 0xfffffffc005c8947 */ /* 0x000fea000383ffff */
[----:B------:R-:W-:-:S05]  /*1b10*/  UMOV UR6, UR14 ;  /* 0x0000000e00067c82 */ /* 0x000fca0008000000 */
.L_x_47:
[----:B------:R-:W0:Y:S01]  /*1b20*/  S2R R11, SR_TID.X ;  /* 0x00000000000b7919 */ /* 0x000e220000002100 */
[C---:B------:R-:W-:Y:S01]  /*1b30*/  VIADD R2, R12.reuse, -UR7 ;  /* 0x800000070c027c36 */ /* 0x040fe20008000000 */
[----:B------:R-:W-:Y:S01]  /*1b40*/  ISETP.LE.U32.AND P1, PT, R12, UR7, PT ;  /* 0x000000070c007c0c */ /* 0x000fe2000bf23070 */
[----:B------:R-:W-:Y:S01]  /*1b50*/  IMAD.U32 R4, RZ, RZ, UR8 ;  /* 0x00000008ff047e24 */ /* 0x000fe2000f8e00ff */
[----:B------:R-:W-:Y:S02]  /*1b60*/  BSSY.RECONVERGENT B1, `(.L_x_46) ;  /* 0x000007e000017945 */ /* 0x000fe40003800200 */
[----:B0-----:R-:W-:-:S04]  /*1b70*/  ISETP.GE.AND P0, PT, R11, R2, PT ;  /* 0x000000020b00720c */ /* 0x001fc80003f06270 */
[----:B------:R-:W-:-:S13]  /*1b80*/  ISETP.GE.U32.OR.EX P0, PT, R4, R3, P0, P1 ;  /* 0x000000030400720c */ /* 0x000fda0000706510 */
[----:B------:R-:W-:Y:S05]  /*1b90*/  @P0 BRA `(.L_x_49) ;  /* 0x0000000400e80947 */ /* 0x000fea0003800000 */
[----:B------:R-:W-:Y:S01]  /*1ba0*/  UIMAD UR5, UR18, 0xe00, URZ ;  /* 0x00000e00120578a4 */ /* 0x000fe2000f8e02ff */
[----:B------:R-:W-:Y:S01]  /*1bb0*/  LOP3.LUT R3, RZ, R11, RZ, 0x33, !PT ;  /* 0x0000000bff037212 */ /* 0x000fe200078e33ff */
[----:B------:R-:W-:Y:S01]  /*1bc0*/  UIMAD UR14, UR4, UR11, URZ ;  /* 0x0000000b040e72a4 */ /* 0x000fe2000f8e02ff */
[----:B------:R-:W-:Y:S01]  /*1bd0*/  BSSY.RECONVERGENT B2, `(.L_x_50) ;  /* 0x0000035000027945 */ /* 0x000fe20003800200 */
[----:B------:R-:W-:Y:S01]  /*1be0*/  UIADD3 UR5, UPT, UPT, UR5, UR6, URZ ;  /* 0x0000000605057290 */ /* 0x000fe2000fffe0ff */
[----:B------:R-:W-:-:S03]  /*1bf0*/  IMAD.MOV.U32 R2, RZ, RZ, R11 ;  /* 0x000000ffff027224 */ /* 0x000fc600078e000b */
[----:B------:R-:W-:Y:S02]  /*1c00*/  IMAD.U32 R5, RZ, RZ, UR14 ;  /* 0x0000000eff057e24 */ /* 0x000fe4000f8e00ff */
[----:B------:R-:W-:-:S05]  /*1c10*/  IADD3 R12, PT, PT, R12, -UR5, R3 ;  /* 0x800000050c0c7c10 */ /* 0x000fca000fffe003 */
[----:B------:R-:W-:-:S05]  /*1c20*/  IMAD R12, R5, -0xe00, R12 ;  /* 0xfffff200050c7824 */ /* 0x000fca00078e020c */
[C---:B------:R-:W-:Y:S02]  /*1c30*/  ISETP.GE.U32.AND P1, PT, R12.reuse, 0x1e00, PT ;  /* 0x00001e000c00780c */ /* 0x040fe40003f26070 */
[----:B------:R-:W-:-:S04]  /*1c40*/  LEA.HI R3, R12, 0x1, RZ, 0x17 ;  /* 0x000000010c037811 */ /* 0x000fc800078fb8ff */
[----:B------:R-:W-:-:S04]  /*1c50*/  LOP3.LUT R4, R3, 0xf, RZ, 0xc0, !PT ;  /* 0x0000000f03047812 */ /* 0x000fc800078ec0ff */
[----:B------:R-:W-:-:S03]  /*1c60*/  ISETP.NE.AND P0, PT, R4, RZ, PT ;  /* 0x000000ff0400720c */ /* 0x000fc60003f05270 */
[----:B------:R-:W-:Y:S10]  /*1c70*/  @!P1 BRA `(.L_x_51) ;  /* 0x0000000000a89947 */ /* 0x000ff40003800000 */
[----:B------:R-:W-:-:S04]  /*1c80*/  LEA.HI R2, R0, 0x1, RZ, 0x17 ;  /* 0x0000000100027811 */ /* 0x000fc800078fb8ff */
[----:B------:R-:W-:Y:S01]  /*1c90*/  LOP3.LUT R5, R2, 0xfffff0, RZ, 0xc0, !PT ;  /* 0x00fffff002057812 */ /* 0x000fe200078ec0ff */
[----:B------:R-:W-:-:S04]  /*1ca0*/  IMAD.MOV.U32 R2, RZ, RZ, R11 ;  /* 0x000000ffff027224 */ /* 0x000fc800078e000b */
[----:B------:R-:W-:-:S07]  /*1cb0*/  IMAD.MOV R5, RZ, RZ, -R5 ;  /* 0x000000ffff057224 */ /* 0x000fce00078e0a05 */
.L_x_52:
[----:B------:R-:W2:Y:S04]  /*1cc0*/  LDG.E.64 R20, desc[UR16][R6.64+-0x8000] ;  /* 0xff80001006147981 */ /* 0x000ea8000c1e1b00 */
[----:B------:R-:W3:Y:S04]  /*1cd0*/  LDG.E.64 R18, desc[UR16][R6.64+-0x7000] ;  /* 0xff90001006127981 */ /* 0x000ee8000c1e1b00 */
[----:B------:R-:W4:Y:S04]  /*1ce0*/  LDG.E.64 R16, desc[UR16][R6.64+-0x6000] ;  /* 0xffa0001006107981 */ /* 0x000f28000c1e1b00 */
[----:B------:R-:W5:Y:S04]  /*1cf0*/  LDG.E.64 R14, desc[UR16][R6.64+-0x5000] ;  /* 0xffb00010060e7981 */ /* 0x000f68000c1e1b00 */
[----:B------:R-:W5:Y:S04]  /*1d00*/  LDG.E.64 R12, desc[UR16][R6.64+-0x4000] ;  /* 0xffc00010060c7981 */ /* 0x000f68000c1e1b00 */
[----:B------:R-:W5:Y:S04]  /*1d10*/  LDG.E.64 R10, desc[UR16][R6.64+-0x3000] ;  /* 0xffd00010060a7981 */ /* 0x000f68000c1e1b00 */
[----:B------:R-:W5:Y:S04]  /*1d20*/  LDG.E.64 R24, desc[UR16][R6.64+-0x2000] ;  /* 0xffe0001006187981 */ /* 0x000f68000c1e1b00 */
[----:B------:R-:W5:Y:S01]  /*1d30*/  LDG.E.64 R22, desc[UR16][R6.64+-0x1000] ;  /* 0xfff0001006167981 */ /* 0x000f62000c1e1b00 */
[----:B--2---:R-:W-:-:S03]  /*1d40*/  DADD R20, R20, R8 ;  /* 0x0000000014147229 */ /* 0x004fc60000000008 */
[----:B------:R-:W2:Y:S05]  /*1d50*/  LDG.E.64 R8, desc[UR16][R6.64] ;  /* 0x0000001006087981 */ /* 0x000eaa000c1e1b00 */
[----:B---3--:R-:W-:Y:S02]  /*1d60*/  DADD R18, R20, R18 ;  /* 0x0000000014127229 */ /* 0x008fe40000000012 */
[----:B------:R-:W3:Y:S06]  /*1d70*/  LDG.E.64 R20, desc[UR16][R6.64+0x1000] ;  /* 0x0010001006147981 */ /* 0x000eec000c1e1b00 */
[----:B----4-:R-:W-:-:S02]  /*1d80*/  DADD R16, R18, R16 ;  /* 0x0000000012107229 */ /* 0x010fc40000000010 */
[----:B------:R-:W4:Y:S06]  /*1d90*/  LDG.E.64 R18, desc[UR16][R6.64+0x2000] ;  /* 0x0020001006127981 */ /* 0x000f2c000c1e1b00 */
[----:B-----5:R-:W-:Y:S02]  /*1da0*/  DADD R14, R16, R14 ;  /* 0x00000000100e7229 */ /* 0x020fe4000000000e */
[----:B------:R-:W5:Y:S06]  /*1db0*/  LDG.E.64 R16, desc[UR16][R6.64+0x3000] ;  /* 0x0030001006107981 */ /* 0x000f6c000c1e1b00 */
[----:B------:R-:W-:-:S02]  /*1dc0*/  DADD R12, R14, R12 ;  /* 0x000000000e0c7229 */ /* 0x000fc4000000000c */
[----:B------:R-:W5:Y:S06]  /*1dd0*/  LDG.E.64 R14, desc[UR16][R6.64+0x4000] ;  /* 0x00400010060e7981 */ /* 0x000f6c000c1e1b00 */
[----:B------:R-:W-:Y:S02]  /*1de0*/  DADD R10, R12, R10 ;  /* 0x000000000c0a7229 */ /* 0x000fe4000000000a */
[----:B------:R-:W5:Y:S06]  /*1df0*/  LDG.E.64 R12, desc[UR16][R6.64+0x5000] ;  /* 0x00500010060c7981 */ /* 0x000f6c000c1e1b00 */
[----:B------:R-:W-:-:S02]  /*1e00*/  DADD R24, R10, R24 ;  /* 0x000000000a187229 */ /* 0x000fc40000000018 */
[----:B------:R-:W5:Y:S06]  /*1e10*/  LDG.E.64 R10, desc[UR16][R6.64+0x6000] ;  /* 0x00600010060a7981 */ /* 0x000f6c000c1e1b00 */
[----:B------:R-:W-:Y:S02]  /*1e20*/  DADD R22, R24, R22 ;  /* 0x0000000018167229 */ /* 0x000fe40000000016 */
[----:B------:R0:W5:Y:S01]  /*1e30*/  LDG.E.64 R24, desc[UR16][R6.64+0x7000] ;  /* 0x0070001006187981 */ /* 0x000162000c1e1b00 */
        /* <DEDUP_REMOVED lines=8> */
[----:B-----5:R-:W-:-:S08]  /*1ec0*/  DADD R8, R8, R16 ;  /* 0x0000000008087229 */ /* 0x020fd00000000010 */
[----:B------:R-:W-:-:S08]  /*1ed0*/  DADD R8, R8, R14 ;  /* 0x0000000008087229 */ /* 0x000fd0000000000e */
[----:B------:R-:W-:-:S08]  /*1ee0*/  DADD R8, R8, R12 ;  /* 0x0000000008087229 */ /* 0x000fd0000000000c */
[----:B------:R-:W-:-:S08]  /*1ef0*/  DADD R8, R8, R10 ;  /* 0x0000000008087229 */ /* 0x000fd0000000000a */
[----:B------:R-:W-:Y:S01]  /*1f00*/  DADD R8, R8, R24 ;  /* 0x0000000008087229 */ /* 0x000fe20000000018 */
[----:B------:R-:W-:Y:S10]  /*1f10*/  @P1 BRA `(.L_x_52) ;  /* 0xfffffffc00681947 */ /* 0x000ff4000383ffff */
.L_x_51:
[----:B------:R-:W-:Y:S05]  /*1f20*/  BSYNC.RECONVERGENT B2 ;  /* 0x0000000000027941 */ /* 0x000fea0003800200 */
.L_x_50:
[----:B------:R-:W-:Y:S05]  /*1f30*/  @!P0 BRA `(.L_x_49) ;  /* 0x0000000400008947 */ /* 0x000fea0003800000 */
[----:B------:R-:W-:Y:S01]  /*1f40*/  ISETP.GE.U32.AND P1, PT, R4, 0x8, PT ;  /* 0x000000080400780c */ /* 0x000fe20003f26070 */
[----:B------:R-:W-:Y:S01]  /*1f50*/  BSSY.RECONVERGENT B2, `(.L_x_53) ;  /* 0x0000019000027945 */ /* 0x000fe20003800200 */
[----:B------:R-:W-:-:S04]  /*1f60*/  LOP3.LUT R24, R3, 0x7, RZ, 0xc0, !PT ;  /* 0x0000000703187812 */ /* 0x000fc800078ec0ff */
[----:B------:R-:W-:-:S07]  /*1f70*/  ISETP.NE.AND P0, PT, R24, RZ, PT ;  /* 0x000000ff1800720c */ /* 0x000fce0003f05270 */
[----:B------:R-:W-:Y:S06]  /*1f80*/  @!P1 BRA `(.L_x_54) ;  /* 0x0000000000549947 */ /* 0x000fec0003800000 */
[----:B------:R-:W-:-:S05]  /*1f90*/  IADD3 R4, P1, PT, R2, UR7, RZ ;  /* 0x0000000702047c10 */ /* 0x000fca000ff3e0ff */
[----:B------:R-:W-:Y:S01]  /*1fa0*/  IMAD.X R5, RZ, RZ, UR8, P1 ;  /* 0x00000008ff057e24 */ /* 0x000fe200088e06ff */
[----:B------:R-:W-:-:S04]  /*1fb0*/  LEA R20, P1, R4, UR12, 0x3 ;  /* 0x0000000c04147c11 */ /* 0x000fc8000f8218ff */
[----:B------:R-:W-:-:S05]  /*1fc0*/  LEA.HI.X R21, R4, UR13, R5, 0x3, P1 ;  /* 0x0000000d04157c11 */ /* 0x000fca00088f1c05 */
        /* <DEDUP_REMOVED lines=8> */
[----:B------:R-:W-:Y:S01]  /*2050*/  VIADD R2, R2, 0x1000 ;  /* 0x0000100002027836 */ /* 0x000fe20000000000 */
[----:B--2---:R-:W-:-:S08]  /*2060*/  DADD R22, R8, R22 ;  /* 0x0000000008167229 */ /* 0x004fd00000000016 */
[----:B---3--:R-:W-:-:S08]  /*2070*/  DADD R16, R22, R16 ;  /* 0x0000000016107229 */ /* 0x008fd00000000010 */
[----:B----4-:R-:W-:-:S08]  /*2080*/  DADD R14, R16, R14 ;  /* 0x00000000100e7229 */ /* 0x010fd0000000000e */
[----:B-----5:R-:W-:-:S08]  /*2090*/  DADD R12, R14, R12 ;  /* 0x000000000e0c7229 */ /* 0x020fd0000000000c */
[----:B------:R-:W-:-:S08]  /*20a0*/  DADD R10, R12, R10 ;  /* 0x000000000c0a7229 */ /* 0x000fd0000000000a */
[----:B------:R-:W-:-:S08]  /*20b0*/  DADD R6, R10, R6 ;  /* 0x000000000a067229 */ /* 0x000fd00000000006 */
[----:B------:R-:W-:-:S08]  /*20c0*/  DADD R4, R6, R4 ;  /* 0x0000000006047229 */ /* 0x000fd00000000004 */
[----:B------:R-:W-:-:S11]  /*20d0*/  DADD R8, R4, R18 ;  /* 0x0000000004087229 */ /* 0x000fd60000000012 */
.L_x_54:
[----:B------:R-:W-:Y:S05]  /*20e0*/  BSYNC.RECONVERGENT B2 ;  /* 0x0000000000027941 */ /* 0x000fea0003800200 */
.L_x_53:
[----:B------:R-:W-:Y:S05]  /*20f0*/  @!P0 BRA `(.L_x_49) ;  /* 0x0000000000908947 */ /* 0x000fea0003800000 */
[----:B------:R-:W-:Y:S01]  /*2100*/  ISETP.GE.U32.AND P1, PT, R24, 0x4, PT ;  /* 0x000000041800780c */ /* 0x000fe20003f26070 */
[----:B------:R-:W-:Y:S01]  /*2110*/  BSSY.RECONVERGENT B2, `(.L_x_55) ;  /* 0x0000010000027945 */ /* 0x000fe20003800200 */
[----:B------:R-:W-:-:S11]  /*2120*/  LOP3.LUT P0, RZ, R3, 0x3, RZ, 0xc0, !PT ;  /* 0x0000000303ff7812 */ /* 0x000fd6000780c0ff */
[----:B------:R-:W-:Y:S05]  /*2130*/  @!P1 BRA `(.L_x_56) ;  /* 0x0000000000349947 */ /* 0x000fea0003800000 */
[----:B------:R-:W-:-:S05]  /*2140*/  IADD3 R3, P1, PT, R2, UR7, RZ ;  /* 0x0000000702037c10 */ /* 0x000fca000ff3e0ff */
[----:B------:R-:W-:Y:S01]  /*2150*/  IMAD.X R6, RZ, RZ, UR8, P1 ;  /* 0x00000008ff067e24 */ /* 0x000fe200088e06ff */
[----:B------:R-:W-:-:S04]  /*2160*/  LEA R4, P1, R3, UR12, 0x3 ;  /* 0x0000000c03047c11 */ /* 0x000fc8000f8218ff */
[----:B------:R-:W-:-:S05]  /*2170*/  LEA.HI.X R5, R3, UR13, R6, 0x3, P1 ;  /* 0x0000000d03057c11 */ /* 0x000fca00088f1c06 */
[----:B------:R-:W2:Y:S04]  /*2180*/  LDG.E.64 R6, desc[UR16][R4.64] ;  /* 0x0000001004067981 */ /* 0x000ea8000c1e1b00 */
[----:B------:R-:W3:Y:S04]  /*2190*/  LDG.E.64 R10, desc[UR16][R4.64+0x1000] ;  /* 0x00100010040a7981 */ /* 0x000ee8000c1e1b00 */
[----:B------:R-:W4:Y:S04]  /*21a0*/  LDG.E.64 R12, desc[UR16][R4.64+0x2000] ;  /* 0x00200010040c7981 */ /* 0x000f28000c1e1b00 */
[----:B------:R-:W5:Y:S01]  /*21b0*/  LDG.E.64 R14, desc[UR16][R4.64+0x3000] ;  /* 0x00300010040e7981 */ /* 0x000f62000c1e1b00 */
[----:B------:R-:W-:Y:S01]  /*21c0*/  VIADD R2, R2, 0x800 ;  /* 0x0000080002027836 */ /* 0x000fe20000000000 */
[----:B--2---:R-:W-:-:S08]  /*21d0*/  DADD R6, R8, R6 ;  /* 0x0000000008067229 */ /* 0x004fd00000000006 */
[----:B---3--:R-:W-:-:S08]  /*21e0*/  DADD R6, R6, R10 ;  /* 0x0000000006067229 */ /* 0x008fd0000000000a */
[----:B----4-:R-:W-:-:S08]  /*21f0*/  DADD R6, R6, R12 ;  /* 0x0000000006067229 */ /* 0x010fd0000000000c */
[----:B-----5:R-:W-:-:S11]  /*2200*/  DADD R8, R6, R14 ;  /* 0x0000000006087229 */ /* 0x020fd6000000000e */
.L_x_56:
[----:B------:R-:W-:Y:S05]  /*2210*/  BSYNC.RECONVERGENT B2 ;  /* 0x0000000000027941 */ /* 0x000fea0003800200 */
.L_x_55:
[----:B------:R-:W-:Y:S05]  /*2220*/  @!P0 BRA `(.L_x_49) ;  /* 0x0000000000448947 */ /* 0x000fea0003800000 */
[----:B------:R-:W-:Y:S02]  /*2230*/  LOP3.LUT R0, R0, 0xffff, RZ, 0xc0, !PT ;  /* 0x0000ffff00007812 */ /* 0x000fe400078ec0ff */
[----:B------:R-:W-:Y:S02]  /*2240*/  IADD3 R2, P0, PT, R2, UR9, RZ ;  /* 0x0000000902027c10 */ /* 0x000fe4000ff1e0ff */
[----:B------:R-:W-:Y:S02]  /*2250*/  LEA.HI R0, R0, 0x1, RZ, 0x17 ;  /* 0x0000000100007811 */ /* 0x000fe400078fb8ff */
[----:B------:R-:W-:Y:S01]  /*2260*/  LEA R4, P1, R2, UR12, 0x3 ;  /* 0x0000000c02047c11 */ /* 0x000fe2000f8218ff */
[----:B------:R-:W-:Y:S01]  /*2270*/  IMAD.X R5, RZ, RZ, UR10, P0 ;  /* 0x0000000aff057e24 */ /* 0x000fe200080e06ff */
[----:B------:R-:W-:-:S04]  /*2280*/  LOP3.LUT R0, R0, 0x3, RZ, 0xc0, !PT ;  /* 0x0000000300007812 */ /* 0x000fc800078ec0ff */
[----:B------:R-:W-:Y:S01]  /*2290*/  LEA.HI.X R5, R2, UR13, R5, 0x3, P1 ;  /* 0x0000000d02057c11 */ /* 0x000fe200088f1c05 */
[----:B------:R-:W-:-:S07]  /*22a0*/  IMAD.MOV R0, RZ, RZ, -R0 ;  /* 0x000000ffff007224 */ /* 0x000fce00078e0a00 */
.L_x_57:
[----:B------:R-:W-:Y:S02]  /*22b0*/  IMAD.MOV.U32 R2, RZ, RZ, R4 ;  /* 0x000000ffff027224 */ /* 0x000fe400078e0004 */
[----:B------:R-:W-:-:S06]  /*22c0*/  IMAD.MOV.U32 R3, RZ, RZ, R5 ;  /* 0x000000ffff037224 */ /* 0x000fcc00078e0005 */
[----:B------:R-:W2:Y:S01]  /*22d0*/  LDG.E.64 R2, desc[UR16][R2.64] ;  /* 0x0000001002027981 */ /* 0x000ea2000c1e1b00 */
[----:B------:R-:W-:Y:S01]  /*22e0*/  VIADD R0, R0, 0x1 ;  /* 0x0000000100007836 */ /* 0x000fe20000000000 */
[----:B------:R-:W-:-:S04]  /*22f0*/  IADD3 R4, P1, PT, R4, 0x1000, RZ ;  /* 0x0000100004047810 */ /* 0x000fc80007f3e0ff */
[----:B------:R-:W-:Y:S01]  /*2300*/  ISETP.NE.AND P0, PT, R0, RZ, PT ;  /* 0x000000ff0000720c */ /* 0x000fe20003f05270 */
[----:B------:R-:W-:Y:S01]  /*2310*/  IMAD.X R5, RZ, RZ, R5, P1 ;  /* 0x000000ffff057224 */ /* 0x000fe200008e0605 */
[----:B--2---:R-:W-:-:S11]  /*2320*/  DADD R8, R2, R8 ;  /* 0x0000000002087229 */ /* 0x004fd60000000008 */
[----:B------:R-:W-:Y:S05]  /*2330*/  @P0 BRA `(.L_x_57) ;  /* 0xfffffffc00dc0947 */ /* 0x000fea000383ffff */
.L_x_49:
[----:B------:R-:W-:Y:S05]  /*2340*/  BSYNC.RECONVERGENT B1 ;  /* 0x0000000000017941 */ /* 0x000fea0003800200 */
.L_x_46:
[----:B------:R-:W0:Y:S01]  /*2350*/  S2R R0, SR_LANEID ;  /* 0x0000000000007919 */ /* 0x000e220000000000 */
[----:B------:R-:W-:Y:S04]  /*2360*/  SHFL.DOWN PT, R2, R8, 0x1, 0x1f ;  /* 0x08201f0008027f89 */ /* 0x000fe800000e0000 */
[----:B------:R-:W1:Y:S01]  /*2370*/  SHFL.DOWN PT, R3, R9, 0x1, 0x1f ;  /* 0x08201f0009037f89 */ /* 0x000e6200000e0000 */
[----:B------:R-:W2:Y:S01]  /*2380*/  S2R R11, SR_TID.X ;  /* 0x00000000000b7919 */ /* 0x000ea20000002100 */
        /* <DEDUP_REMOVED lines=20> */
[----:B------:R-:W-:Y:S02]  /*24d0*/  @!P1 MOV R7, 0x400 ;  /* 0x0000040000079802 */ /* 0x000fe40000000f00 */
[----:B--2---:R-:W-:Y:S01]  /*24e0*/  @!P1 SHF.R.U32.HI R6, RZ, 0x2, R11 ;  /* 0x00000002ff069819 */ /* 0x004fe2000001160b */
[----:B------:R-:W0:Y:S01]  /*24f0*/  SHFL.DOWN PT, R3, R9, 0x8, 0x1f ;  /* 0x09001f0009037f89 */ /* 0x000e2200000e0000 */
[----:B-1----:R-:W-:-:S02]  /*2500*/  @!P1 LEA R7, R10, R7, 0x18 ;  /* 0x000000070a079211 */ /* 0x002fc400078ec0ff */
[----:B------:R-:W-:-:S05]  /*2510*/  @!P1 LOP3.LUT R6, R6, 0xf8, RZ, 0xc0, !PT ;  /* 0x000000f806069812 */ /* 0x000fca00078ec0ff */
        /* <DEDUP_REMOVED lines=14> */
[----:B------:R-:W1:Y:S01]  /*2600*/  S2UR UR5, SR_CgaCtaId ;  /* 0x00000000000579c3 */ /* 0x000e620000008800 */
[----:B------:R-:W-:Y:S02]  /*2610*/  UMOV UR4, 0x400 ;  /* 0x0000040000047882 */ /* 0x000fe40000000000 */
[----:B-1----:R-:W-:-:S09]  /*2620*/  ULEA UR4, UR5, UR4, 0x18 ;  /* 0x0000000405047291 */ /* 0x002fd2000f8ec0ff */
[----:B0-----:R-:W0:Y:S04]  /*2630*/  LDS.64 R2, [UR4+0x18] ;  /* 0x00001804ff027984 */ /* 0x001e280008000a00 */
        /* <DEDUP_REMOVED lines=22> */
.L_x_45:
[----:B------:R-:W-:Y:S05]  /*27a0*/  BSYNC.RECONVERGENT B0 ;  /* 0x0000000000007941 */ /* 0x000fea0003800200 */
.L_x_30:
[----:B------:R-:W-:Y:S05]  /*27b0*/  @P0 EXIT ;  /* 0x000000000000094d */ /* 0x000fea0003800000 */
[----:B------:R-:W3:Y:S02]  /*27c0*/  LDCU.64 UR4, c[0x0][0x388] ;  /* 0x00007100ff0477ac */ /* 0x000ee40008000a00 */
[----:B---3--:R-:W-:-:S06]  /*27d0*/  UIMAD.WIDE.U32 UR4, UR18, 0x8, UR4 ;  /* 0x00000008120478a5 */ /* 0x008fcc000f8e0004 */
[----:B0-----:R-:W-:Y:S02]  /*27e0*/  IMAD.U32 R2, RZ, RZ, UR4 ;  /* 0x00000004ff027e24 */ /* 0x001fe4000f8e00ff */
[----:B--2---:R-:W-:-:S05]  /*27f0*/  IMAD.U32 R3, RZ, RZ, UR5 ;  /* 0x00000005ff037e24 */ /* 0x004fca000f8e00ff */
[----:B------:R-:W-:Y:S01]  /*2800*/  STG.E.64 desc[UR16][R2.64], R8 ;  /* 0x0000000802007986 */ /* 0x000fe2000c101b10 */
[----:B------:R-:W-:Y:S05]  /*2810*/  EXIT ;  /* 0x000000000000794d */ /* 0x000fea0003800000 */
.L_x_58:
        /* <DEDUP_REMOVED lines=14> */
.L_x_185:


//--------------------- .text._ZN3cub18CUB_300001_SM_10006detail6reduce28DeviceReduceSingleTileKernelINS2_10policy_hubIdyN4cuda3std3__44plusIdEEE10Policy1000EN6thrust24THRUST_300001_SM_1000_NS10device_ptrIdEEPdyS9_ddNS7_10__identityEEEvT0_T1_T2_T3_T4_T6_ --------------------------
	.section	.text._ZN3cub18CUB_300001_SM_10006detail6reduce28DeviceReduceSingleTileKernelINS2_10policy_hubIdyN4cuda3std3__44plusIdEEE10Policy1000EN6thrust24THRUST_300001_SM_1000_NS10device_ptrIdEEPdyS9_ddNS7_10__identityEEEvT0_T1_T2_T3_T4_T6_,"ax",@progbits
	.align	128
        .global         _ZN3cub18CUB_300001_SM_10006detail6reduce28DeviceReduceSingleTileKernelINS2_10policy_hubIdyN4cuda3std3__44plusIdEEE10Policy1000EN6thrust24THRUST_300001_SM_1000_NS10device_ptrIdEEPdyS9_ddNS7_10__identityEEEvT0_T1_T2_T3_T4_T6_
        .type           _ZN3cub18CUB_300001_SM_10006detail6reduce28DeviceReduceSingleTileKernelINS2_10policy_hubIdyN4cuda3std3__44plusIdEEE10Policy1000EN6thrust24THRUST_300001_SM_1000_NS10device_ptrIdEEPdyS9_ddNS7_10__identityEEEvT0_T1_T2_T3_T4_T6_,@function
        .size           _ZN3cub18CUB_300001_SM_10006detail6reduce28DeviceReduceSingleTileKernelINS2_10policy_hubIdyN4cuda3std3__44plusIdEEE10Policy1000EN6thrust24THRUST_300001_SM_1000_NS10device_ptrIdEEPdyS9_ddNS7_10__identityEEEvT0_T1_T2_T3_T4_T6_,(.L_x_186 - _ZN3cub18CUB_300001_SM_10006detail6reduce28DeviceReduceSingleTileKernelINS2_10policy_hubIdyN4cuda3std3__44plusIdEEE10Policy1000EN6thrust24THRUST_300001_SM_1000_NS10device_ptrIdEEPdyS9_ddNS7_10__identityEEEvT0_T1_T2_T3_T4_T6_)
        .other          _ZN3cub18CUB_300001_SM_10006detail6reduce28DeviceReduceSingleTileKernelINS2_10policy_hubIdyN4cuda3std3__44plusIdEEE10Policy1000EN6thrust24THRUST_300001_SM_1000_NS10device_ptrIdEEPdyS9_ddNS7_10__identityEEEvT0_T1_T2_T3_T4_T6_,@"STO_CUDA_ENTRY STV_DEFAULT"
_ZN3cub18CUB_300001_SM_10006detail6reduce28DeviceReduceSingleTileKernelINS2_10policy_hubIdyN4cuda3std3__44plusIdEEE10Policy1000EN6thrust24THRUST_300001_SM_1000_NS10device_ptrIdEEPdyS9_ddNS7_10__identityEEEvT0_T1_T2_T3_T4_T6_:
.text._ZN3cub18CUB_300001_SM_10006detail6reduce28DeviceReduceSingleTileKernelINS2_10policy_hubIdyN4cuda3std3__44plusIdEEE10Policy1000EN6thrust24THRUST_300001_SM_1000_NS10device_ptrIdEEPdyS9_ddNS7_10__identityEEEvT0_T1_T2_T3_T4_T6_:
[----:B------:R-:W-:Y:S01]  /*0000*/  LDC R1, c[0x0][0x37c] ;  /* 0x0000df00ff017b82 */ /* 0x000fe20000000800 */
[----:B------:R-:W0:Y:S01]  /*0010*/  LDCU.64 UR4, c[0x0][0x390] ;  /* 0x00007200ff0477ac */ /* 0x000e220008000a00 */
[----:B------:R-:W1:Y:S01]  /*0020*/  LDCU.64 UR6, c[0x0][0x358] ;  /* 0x00006b00ff0677ac */ /* 0x000e620008000a00 */
[----:B0-----:R-:W-:Y:S02]  /*0030*/  IMAD.U32 R8, RZ, RZ, UR4 ;  /* 0x00000004ff087e24 */ /* 0x001fe4000f8e00ff */
[----:B------:R-:W-:-:S03]  /*0040*/  IMAD.U32 R9, RZ, RZ, UR5 ;  /* 0x00000005ff097e24 */ /* 0x000fc6000f8e00ff */
[----:B------:R-:W-:-:S04]  /*0050*/  ISETP.NE.U32.AND P0, PT, R8, RZ, PT ;  /* 0x000000ff0800720c */ /* 0x000fc80003f05070 */
[----:B------:R-:W-:-:S13]  /*0060*/  ISETP.NE.AND.EX P0, PT, R9, RZ, PT, P0 ;  /* 0x000000ff0900720c */ /* 0x000fda0003f05300 */
        /* <DEDUP_REMOVED lines=8> */
.L_x_59:
[----:B------:R-:W-:Y:S01]  /*00f0*/  ISETP.GT.U32.AND P0, PT, R8, 0xdff, PT ;  /* 0x00000dff0800780c */ /* 0x000fe20003f04070 */
[----:B------:R-:W-:Y:S03]  /*0100*/  BSSY.RECONVERGENT B0, `(.L_x_60) ;  /* 0x000024d000007945 */ /* 0x000fe60003800200 */
[----:B------:R-:W-:-:S13]  /*0110*/  ISETP.GT.U32.AND.EX P0, PT, R9, RZ, PT, P0 ;  /* 0x000000ff0900720c */ /* 0x000fda0003f04100 */
[----:B------:R-:W-:Y:S05]  /*0120*/  @P0 BRA `(.L_x_61) ;  /* 0x0000001400340947 */ /* 0x000fea0003800000 */
[----:B------:R-:W0:Y:S01]  /*0130*/  S2R R0, SR_TID.X ;  /* 0x0000000000007919 */ /* 0x000e220000002100 */
[----:B------:R-:W-:Y:S01]  /*0140*/  BSSY.RECONVERGENT B1, `(.L_x_62) ;  /* 0x0000009000017945 */ /* 0x000fe20003800200 */
[----:B------:R-:W-:Y:S02]  /*0150*/  CS2R R4, SRZ ;  /* 0x0000000000047805 */ /* 0x000fe4000001ff00 */
[----:B0-----:R-:W-:Y:S01]  /*0160*/  ISETP.GE.U32.AND P0, PT, R0, R8, PT ;  /* 0x000000080000720c */ /* 0x001fe20003f06070 */
[----:B------:R-:W-:-:S12]  /*0170*/  IMAD.MOV.U32 R2, RZ, RZ, R0 ;  /* 0x000000ffff027224 */ /* 0x000fd800078e0000 */
[----:B------:R-:W-:Y:S05]  /*0180*/  @P0 BRA `(.L_x_63) ;  /* 0x0000000000100947 */ /* 0x000fea0003800000 */
[----:B------:R-:W0:Y:S02]  /*0190*/  LDC.64 R4, c[0x0][0x380] ;  /* 0x0000e000ff047b82 */ /* 0x000e240000000a00 */
[----:B0-----:R-:W-:-:S06]  /*01a0*/  IMAD.WIDE.U32 R4, R0, 0x8, R4 ;  /* 0x0000000800047825 */ /* 0x001fcc00078e0004 */
[----:B------:R-:W5:Y:S01]  /*01b0*/  LDG.E.64 R4, desc[UR6][R4.64] ;  /* 0x0000000604047981 */ /* 0x000f62000c1e1b00 */
[----:B------:R-:W-:-:S07]  /*01c0*/  VIADD R2, R0, 0x200 ;  /* 0x0000020000027836 */ /* 0x000fce0000000000 */
.L_x_63:
[----:B------:R-:W-:Y:S05]  /*01d0*/  BSYNC.RECONVERGENT B1 ;  /* 0x0000000000017941 */ /* 0x000fea0003800200 */
.L_x_62:
[----:B------:R-:W-:Y:S01]  /*01e0*/  ISETP.GE.U32.AND P0, PT, R2, R8, PT ;  /* 0x000000080200720c */ /* 0x000fe20003f06070 */
[----:B------:R-:W-:-:S12]  /*01f0*/  BSSY.RECONVERGENT B1, `(.L_x_64) ;  /* 0x000006d000017945 */ /* 0x000fd80003800200 */
[----:B------:R-:W-:Y:S05]  /*0200*/  @P0 BRA `(.L_x_65) ;  /* 0x0000000400ac0947 */ /* 0x000fea0003800000 */
[----:B------:R-:W-:Y:S01]  /*0210*/  LOP3.LUT R3, RZ, R2, RZ, 0x33, !PT ;  /* 0x00000002ff037212 */ /* 0x000fe200078e33ff */
[----:B------:R-:W-:Y:S04]  /*0220*/  BSSY.RECONVERGENT B2, `(.L_x_66) ;  /* 0x0000033000027945 */ /* 0x000fe80003800200 */
[----:B------:R-:W-:-:S05]  /*0230*/  IMAD.IADD R6, R3, 0x1, R8 ;  /* 0x0000000103067824 */ /* 0x000fca00078e0208 */
[C---:B------:R-:W-:Y:S02]  /*0240*/  ISETP.GE.U32.AND P1, PT, R6.reuse, 0x1e00, PT ;  /* 0x00001e000600780c */ /* 0x040fe40003f26070 */
[----:B------:R-:W-:-:S04]  /*0250*/  LEA.HI R3, R6, 0x1, RZ, 0x17 ;  /* 0x0000000106037811 */ /* 0x000fc800078fb8ff */
[----:B------:R-:W-:-:S04]  /*0260*/  LOP3.LUT R43, R3, 0xf, RZ, 0xc0, !PT ;  /* 0x0000000f032b7812 */ /* 0x000fc800078ec0ff */
[----:B------:R-:W-:-:S03]  /*0270*/  ISETP.NE.AND P0, PT, R43, RZ, PT ;  /* 0x000000ff2b00720c */ /* 0x000fc60003f05270 */
[----:B------:R-:W-:Y:S10]  /*0280*/  @!P1 BRA `(.L_x_67) ;  /* 0x0000000000b09947 */ /* 0x000ff40003800000 */
[----:B------:R-:W0:Y:S01]  /*0290*/  LDC.64 R6, c[0x0][0x380] ;  /* 0x0000e000ff067b82 */ /* 0x000e220000000a00 */
[----:B------:R-:W-:-:S05]  /*02a0*/  LOP3.LUT R42, R3, 0xfffff0, RZ, 0xc0, !PT ;  /* 0x00fffff0032a7812 */ /* 0x000fca00078ec0ff */
[----:B------:R-:W-:Y:S02]  /*02b0*/  IMAD.MOV R42, RZ, RZ, -R42 ;  /* 0x000000ffff2a7224 */ /* 0x000fe400078e0a2a */
[----:B0-----:R-:W-:-:S03]  /*02c0*/  IMAD.WIDE.U32 R6, R2, 0x8, R6 ;  /* 0x0000000802067825 */ /* 0x001fc600078e0006 */
[----:B------:R-:W-:-:S05]  /*02d0*/  IADD3 R6, P1, PT, R6, 0x8000, RZ ;  /* 0x0000800006067810 */ /* 0x000fca0007f3e0ff */
[----:B------:R-:W-:-:S08]  /*02e0*/  IMAD.X R7, RZ, RZ, R7, P1 ;  /* 0x000000ffff077224 */ /* 0x000fd000008e0607 */
.L_x_68:
[----:B------:R-:W2:Y:S04]  /*02f0*/  LDG.E.64 R10, desc[UR6][R6.64+-0x8000] ;  /* 0xff800006060a7981 */ /* 0x000ea8000c1e1b00 */
[----:B------:R-:W3:Y:S04]  /*0300*/  LDG.E.64 R12, desc[UR6][R6.64+-0x7000] ;  /* 0xff900006060c7981 */ /* 0x000ee8000c1e1b00 */
[----:B------:R-:W4:Y:S04]  /*0310*/  LDG.E.64 R14, desc[UR6][R6.64+-0x6000] ;  /* 0xffa00006060e7981 */ /* 0x000f28000c1e1b00 */
        /* <DEDUP_REMOVED lines=12> */
[----:B------:R0:W4:Y:S01]  /*03e0*/  LDG.E.64 R40, desc[UR6][R6.64+0x7000] ;  /* 0x0070000606287981 */ /* 0x000122000c1e1b00 */
[----:B------:R-:W-:-:S02]  /*03f0*/  VIADD R42, R42, 0x10 ;  /* 0x000000102a2a7836 */ /* 0x000fc40000000000 */
[----:B------:R-:W-:-:S03]  /*0400*/  VIADD R2, R2, 0x2000 ;  /* 0x0000200002027836 */ /* 0x000fc60000000000 */
[----:B------:R-:W-:Y:S02]  /*0410*/  ISETP.NE.AND P1, PT, R42, RZ, PT ;  /* 0x000000ff2a00720c */ /* 0x000fe40003f25270 */
[----:B0-----:R-:W-:-:S05]  /*0420*/  IADD3 R6, P2, PT, R6, 0x10000, RZ ;  /* 0x0001000006067810 */ /* 0x001fca0007f5e0ff */
[----:B------:R-:W-:Y:S01]  /*0430*/  IMAD.X R7, RZ, RZ, R7, P2 ;  /* 0x000000ffff077224 */ /* 0x000fe200010e0607 */
        /* <DEDUP_REMOVED lines=16> */
[----:B------:R-:W-:Y:S10]  /*0540*/  @P1 BRA `(.L_x_68) ;  /* 0xfffffffc00681947 */ /* 0x000ff4000383ffff */
.L_x_67:
[----:B------:R-:W-:Y:S05]  /*0550*/  BSYNC.RECONVERGENT B2 ;  /* 0x0000000000027941 */ /* 0x000fea0003800200 */
.L_x_66:
[----:B------:R-:W-:Y:S05]  /*0560*/  @!P0 BRA `(.L_x_65) ;  /* 0x0000000000d48947 */ /* 0x000fea0003800000 */
[----:B------:R-:W-:Y:S01]  /*0570*/  ISETP.GE.U32.AND P0, PT, R43, 0x8, PT ;  /* 0x000000082b00780c */ /* 0x000fe20003f06070 */
[----:B------:R-:W-:Y:S01]  /*0580*/  BSSY.RECONVERGENT B2, `(.L_x_69) ;  /* 0x0000017000027945 */ /* 0x000fe20003800200 */
[----:B------:R-:W-:-:S04]  /*0590*/  LOP3.LUT R26, R3, 0x7, RZ, 0xc0, !PT ;  /* 0x00000007031a7812 */ /* 0x000fc800078ec0ff */
[----:B------:R-:W-:-:S07]  /*05a0*/  ISETP.NE.AND P1, PT, R26, RZ, PT ;  /* 0x000000ff1a00720c */ /* 0x000fce0003f25270 */
[----:B------:R-:W-:Y:S06]  /*05b0*/  @!P0 BRA `(.L_x_70) ;  /* 0x00000000004c8947 */ /* 0x000fec0003800000 */
[----:B------:R-:W0:Y:S02]  /*05c0*/  LDC.64 R6, c[0x0][0x380] ;  /* 0x0000e000ff067b82 */ /* 0x000e240000000a00 */
[----:B0-----:R-:W-:-:S05]  /*05d0*/  IMAD.WIDE R6, R2, 0x8, R6 ;  /* 0x0000000802067825 */ /* 0x001fca00078e0206 */
        /* <DEDUP_REMOVED lines=17> */
.L_x_70:
[----:B------:R-:W-:Y:S05]  /*06f0*/  BSYNC.RECONVERGENT B2 ;  /* 0x0000000000027941 */ /* 0x000fea0003800200 */
.L_x_69:
        /* <DEDUP_REMOVED lines=17> */
.L_x_72:
[----:B------:R-:W-:Y:S05]  /*0810*/  BSYNC.RECONVERGENT B2 ;  /* 0x0000000000027941 */ /* 0x000fea0003800200 */
.L_x_71:
[----:B------:R-:W-:Y:S05]  /*0820*/  @!P1 BRA `(.L_x_65) ;  /* 0x0000000000249947 */ /* 0x000fea0003800000 */
[----:B------:R-:W0:Y:S01]  /*0830*/  LDC.64 R10, c[0x0][0x380] ;  /* 0x0000e000ff0a7b82 */ /* 0x000e220000000a00 */
[----:B------:R-:W-:-:S07]  /*0840*/  IMAD.MOV R3, RZ, RZ, -R3 ;  /* 0x000000ffff037224 */ /* 0x000fce00078e0a03 */
.L_x_73:
[----:B0-----:R-:W-:-:S06]  /*0850*/  IMAD.WIDE R6, R2, 0x8, R10 ;  /* 0x0000000802067825 */ /* 0x001fcc00078e020a */
[----:B------:R-:W2:Y:S01]  /*0860*/  LDG.E.64 R6, desc[UR6][R6.64] ;  /* 0x0000000606067981 */ /* 0x000ea2000c1e1b00 */
[----:B------:R-:W-:Y:S02]  /*0870*/  VIADD R3, R3, 0x1 ;  /* 0x0000000103037836 */ /* 0x000fe40000000000 */
[----:B------:R-:W-:-:S03]  /*0880*/  VIADD R2, R2, 0x200 ;  /* 0x0000020002027836 */ /* 0x000fc60000000000 */
[----:B------:R-:W-:Y:S01]  /*0890*/  ISETP.NE.AND P0, PT, R3, RZ, PT ;  /* 0x000000ff0300720c */ /* 0x000fe20003f05270 */
[----:B--2--5:R-:W-:-:S12]  /*08a0*/  DADD R4, R6, R4 ;  /* 0x0000000006047229 */ /* 0x024fd80000000004 */
[----:B------:R-:W-:Y:S05]  /*08b0*/  @P0 BRA `(.L_x_73) ;  /* 0xfffffffc00e40947 */ /* 0x000fea000383ffff */
.L_x_65:
[----:B------:R-:W-:Y:S05]  /*08c0*/  BSYNC.RECONVERGENT B1 ;  /* 0x0000000000017941 */ /* 0x000fea0003800200 */
.L_x_64:
[----:B------:R-:W-:-:S04]  /*08d0*/  ISETP.GE.U32.AND P0, PT, R8, 0x200, PT ;  /* 0x000002000800780c */ /* 0x000fc80003f06070 */
[----:B------:R-:W-:-:S13]  /*08e0*/  ISETP.GE.U32.AND.EX P0, PT, R9, RZ, PT, P0 ;  /* 0x000000ff0900720c */ /* 0x000fda0003f06100 */
        /* <DEDUP_REMOVED lines=32> */
[----:B------:R-:W-:Y:S02]  /*0af0*/  ISETP.GT.AND P0, PT, R10, 0xf, PT ;  /* 0x0000000f0a00780c */ /* 0x000fe40003f04270 */
[----:B------:R-:W-:Y:S01]  /*0b00*/  @!P1 LOP3.LUT R8, R4, 0xf8, RZ, 0xc0, !PT ;  /* 0x000000f804089812 */ /* 0x000fe200078ec0ff */
[----:B------:R-:W0:Y:S04]  /*0b10*/  SHFL.DOWN PT, R3, R7, 0x10, 0x1f ;  /* 0x0a001f0007037f89 */ /* 0x000e2800000e0000 */
[----:B------:R-:W-:Y:S01]  /*0b20*/  @!P1 IMAD.IADD R9, R8, 0x1, R9 ;  /* 0x0000000108099824 */ /* 0x000fe200078e0209 */
[----:B0-----:R-:W-:-:S07]  /*0b30*/  DADD R4, R2, R6 ;  /* 0x0000000002047229 */ /* 0x001fce0000000006 */
[----:B------:R0:W-:Y:S01]  /*0b40*/  @!P1 STS.64 [R9+0x10], R4 ;  /* 0x0000100409009388 */ /* 0x0001e20000000a00 */
[----:B------:R-:W-:Y:S01]  /*0b50*/  BAR.SYNC.DEFER_BLOCKING 0x0 ;  /* 0x0000000000007b1d */ /* 0x000fe20000010000 */
[----:B------:R-:W-:Y:S02]  /*0b60*/  ISETP.NE.AND P1, PT, R0, RZ, PT ;  /* 0x000000ff0000720c */ /* 0x000fe40003f25270 */
[----:B------:R-:W-:Y:S02]  /*0b70*/  FSEL R2, R6, R4, P0 ;  /* 0x0000000406027208 */ /* 0x000fe40000000000 */
[----:B------:R-:W-:-:S09]  /*0b80*/  FSEL R3, R7, R5, P0 ;  /* 0x0000000507037208 */ /* 0x000fd20000000000 */
[----:B0-----:R-:W-:Y:S05]  /*0b90*/  @P1 BRA `(.L_x_75) ;  /* 0x00000018008c1947 */ /* 0x001fea0003800000 */
        /* <DEDUP_REMOVED lines=27> */
.L_x_74:
[----:B------:R-:W-:Y:S01]  /*0d50*/  LOP3.LUT R2, R0, 0x3e0, RZ, 0xc0, !PT ;  /* 0x000003e000027812 */ /* 0x000fe200078ec0ff */
[----:B------:R-:W0:Y:S03]  /*0d60*/  S2R R12, SR_LANEID ;  /* 0x00000000000c7919 */ /* 0x000e260000000000 */
[----:B------:R-:W-:Y:S01]  /*0d70*/  LOP3.LUT R7, RZ, R2, RZ, 0x33, !PT ;  /* 0x00000002ff077212 */ /* 0x000fe200078e33ff */
[----:B------:R-:W-:-:S04]  /*0d80*/  VIADD R3, R2, 0x20 ;  /* 0x0000002002037836 */ /* 0x000fc80000000000 */
[----:B------:R-:W-:Y:S01]  /*0d90*/  IMAD.IADD R7, R7, 0x1, R8 ;  /* 0x0000000107077824 */ /* 0x000fe200078e0208 */
[----:B------:R-:W-:-:S04]  /*0da0*/  ISETP.GT.U32.AND P0, PT, R3, R8, PT ;  /* 0x000000080300720c */ /* 0x000fc80003f04070 */
[----:B------:R-:W-:-:S05]  /*0db0*/  SEL R13, R7, 0x1f, P0 ;  /* 0x0000001f070d7807 */ /* 0x000fca0000000000 */
[----:B-----5:R-:W-:Y:S04]  /*0dc0*/  SHFL.DOWN PT, R2, R4, 0x1, R13 ;  /* 0x0820000004027989 */ /* 0x020fe800000e000d */
[----:B------:R-:W1:Y:S01]  /*0dd0*/  SHFL.DOWN PT, R3, R5, 0x1, R13 ;  /* 0x0820000005037989 */ /* 0x000e6200000e000d */
[C---:B0-----:R-:W-:Y:S01]  /*0de0*/  ISETP.GE.AND P0, PT, R12.reuse, R13, PT ;  /* 0x0000000d0c00720c */ /* 0x041fe20003f06270 */
[C---:B------:R-:W-:Y:S01]  /*0df0*/  VIADD R10, R12.reuse, 0x2 ;  /* 0x000000020c0a7836 */ /* 0x040fe20000000000 */
[----:B------:R-:W-:Y:S01]  /*0e00*/  ISETP.NE.AND P1, PT, R12, RZ, PT ;  /* 0x000000ff0c00720c */ /* 0x000fe20003f25270 */
[----:B-1----:R-:W-:-:S10]  /*0e10*/  DADD R2, R2, R4 ;  /* 0x0000000002027229 */ /* 0x002fd40000000004 */
[----:B------:R-:W-:Y:S01]  /*0e20*/  FSEL R6, R2, R4, !P0 ;  /* 0x0000000402067208 */ /* 0x000fe20004000000 */
[----:B------:R-:W-:Y:S01]  /*0e30*/  VIADD R4, R12, 0x4 ;  /* 0x000000040c047836 */ /* 0x000fe20000000000 */
[----:B------:R-:W-:Y:S02]  /*0e40*/  FSEL R7, R3, R5, !P0 ;  /* 0x0000000503077208 */ /* 0x000fe40004000000 */
[----:B------:R-:W-:Y:S01]  /*0e50*/  ISETP.GT.AND P0, PT, R10, R13, PT ;  /* 0x0000000d0a00720c */ /* 0x000fe20003f04270 */
[----:B------:R-:W-:Y:S04]  /*0e60*/  SHFL.DOWN PT, R2, R6, 0x2, R13 ;  /* 0x0840000006027989 */ /* 0x000fe800000e000d */
[----:B------:R-:W0:Y:S02]  /*0e70*/  SHFL.DOWN PT, R3, R7, 0x2, R13 ;  /* 0x0840000007037989 */ /* 0x000e2400000e000d */
[----:B0-----:R-:W-:-:S10]  /*0e80*/  DADD R2, R2, R6 ;  /* 0x0000000002027229 */ /* 0x001fd40000000006 */
[----:B------:R-:W-:Y:S01]  /*0e90*/  FSEL R10, R6, R2, P0 ;  /* 0x00000002060a7208 */ /* 0x000fe20000000000 */
[----:B------:R-:W-:Y:S01]  /*0ea0*/  VIADD R6, R12, 0x8 ;  /* 0x000000080c067836 */ /* 0x000fe20000000000 */
[----:B------:R-:W-:Y:S02]  /*0eb0*/  FSEL R11, R7, R3, P0 ;  /* 0x00000003070b7208 */ /* 0x000fe40000000000 */
[----:B------:R-:W-:Y:S01]  /*0ec0*/  ISETP.GT.AND P0, PT, R4, R13, PT ;  /* 0x0000000d0400720c */ /* 0x000fe20003f04270 */
[----:B------:R-:W-:Y:S04]  /*0ed0*/  SHFL.DOWN PT, R2, R10, 0x4, R13 ;  /* 0x088000000a027989 */ /* 0x000fe800000e000d */
[----:B------:R-:W0:Y:S02]  /*0ee0*/  SHFL.DOWN PT, R3, R11, 0x4, R13 ;  /* 0x088000000b037989 */ /* 0x000e2400000e000d */
[----:B0-----:R-:W-:-:S10]  /*0ef0*/  DADD R2, R2, R10 ;  /* 0x0000000002027229 */ /* 0x001fd4000000000a */
[----:B------:R-:W-:Y:S02]  /*0f00*/  FSEL R4, R10, R2, P0 ;  /* 0x000000020a047208 */ /* 0x000fe40000000000 */
[----:B------:R-:W-:Y:S02]  /*0f10*/  FSEL R5, R11, R3, P0 ;  /* 0x000000030b057208 */ /* 0x000fe40000000000 */
[----:B------:R-:W-:Y:S01]  /*0f20*/  ISETP.GT.AND P0, PT, R6, R13, PT ;  /* 0x0000000d0600720c */ /* 0x000fe20003f04270 */
[----:B------:R-:W-:Y:S01]  /*0f30*/  SHFL.DOWN PT, R2, R4, 0x8, R13 ;  /* 0x0900000004027989 */ /* 0x000fe200000e000d */
[----:B------:R-:W-:-:S03]  /*0f40*/  @!P1 MOV R10, 0x400 ;  /* 0x00000400000a9802 */ /* 0x000fc60000000f00 */
[----:B------:R-:W0:Y:S01]  /*0f50*/  SHFL.DOWN PT, R3, R5, 0x8, R13 ;  /* 0x0900000005037989 */ /* 0x000e2200000e000d */
[----:B------:R-:W1:Y:S01]  /*0f60*/  @!P1 S2R R11, SR_CgaCtaId ;  /* 0x00000000000b9919 */ /* 0x000e620000008800 */
[----:B0-----:R-:W-:-:S10]  /*0f70*/  DADD R2, R2, R4 ;  /* 0x0000000002027229 */ /* 0x001fd40000000004 */
[----:B------:R-:W-:Y:S01]  /*0f80*/  FSEL R6, R4, R2, P0 ;  /* 0x0000000204067208 */ /* 0x000fe20000000000 */
[----:B------:R-:W-:Y:S01]  /*0f90*/  VIADD R4, R12, 0x10 ;  /* 0x000000100c047836 */ /* 0x000fe20000000000 */
[----:B------:R-:W-:Y:S02]  /*0fa0*/  FSEL R7, R5, R3, P0 ;  /* 0x0000000305077208 */ /* 0x000fe40000000000 */
[----:B------:R-:W-:Y:S01]  /*0fb0*/  @!P1 SHF.R.U32.HI R5, RZ, 0x2, R0 ;  /* 0x00000002ff059819 */ /* 0x000fe20000011600 */
[----:B------:R-:W-:Y:S01]  /*0fc0*/  SHFL.DOWN PT, R2, R6, 0x10, R13 ;  /* 0x0a00000006027989 */ /* 0x000fe200000e000d */
[----:B-1----:R-:W-:Y:S02]  /*0fd0*/  @!P1 LEA R10, R11, R10, 0x18 ;  /* 0x0000000a0b0a9211 */ /* 0x002fe400078ec0ff */
[----:B------:R-:W-:Y:S01]  /*0fe0*/  @!P1 LOP3.LUT R5, R5, 0xf8, RZ, 0xc0, !PT ;  /* 0x000000f805059812 */ /* 0x000fe200078ec0ff */
[----:B------:R-:W0:Y:S01]  /*0ff0*/  SHFL.DOWN PT, R3, R7, 0x10, R13 ;  /* 0x0a00000007037989 */ /* 0x000e2200000e000d */
[----:B------:R-:W-:-:S03]  /*1000*/  ISETP.GT.AND P0, PT, R4, R13, PT ;  /* 0x0000000d0400720c */ /* 0x000fc60003f04270 */
[----:B------:R-:W-:Y:S01]  /*1010*/  @!P1 IMAD.IADD R5, R5, 0x1, R10 ;  /* 0x0000000105059824 */ /* 0x000fe200078e020a */
[----:B0-----:R-:W-:-:S10]  /*1020*/  DADD R2, R2, R6 ;  /* 0x0000000002027229 */ /* 0x001fd40000000006 */
[----:B------:R-:W-:Y:S02]  /*1030*/  FSEL R2, R6, R2, P0 ;  /* 0x0000000206027208 */ /* 0x000fe40000000000 */
[----:B------:R-:W-:-:S05]  /*1040*/  FSEL R3, R7, R3, P0 ;  /* 0x0000000307037208 */ /* 0x000fca0000000000 */
[----:B------:R0:W-:Y:S01]  /*1050*/  @!P1 STS.64 [R5+0x10], R2 ;  /* 0x0000100205009388 */ /* 0x0001e20000000a00 */
[----:B------:R-:W-:Y:S01]  /*1060*/  BAR.SYNC.DEFER_BLOCKING 0x0 ;  /* 0x0000000000007b1d */ /* 0x000fe20000010000 */
[----:B------:R-:W-:-:S13]  /*1070*/  ISETP.NE.AND P1, PT, R0, RZ, PT ;  /* 0x000000ff0000720c */ /* 0x000fda0003f25270 */
[----:B0-----:R-:W-:Y:S05]  /*1080*/  @P1 BRA `(.L_x_75) ;  /* 0x0000001400501947 */ /* 0x001fea0003800000 */
[----:B------:R-:W0:Y:S01]  /*1090*/  S2UR UR5, SR_CgaCtaId ;  /* 0x00000000000579c3 */ /* 0x000e220000008800 */
[----:B------:R-:W-:Y:S01]  /*10a0*/  UMOV UR4, 0x400 ;  /* 0x0000040000047882 */ /* 0x000fe20000000000 */
[----:B------:R-:W-:-:S04]  /*10b0*/  ISETP.GT.U32.AND P0, PT, R8, 0x20, PT ;  /* 0x000000200800780c */ /* 0x000fc80003f04070 */
[----:B------:R-:W-:Y:S01]  /*10c0*/  ISETP.GT.U32.AND.EX P0, PT, R9, RZ, PT, P0 ;  /* 0x000000ff0900720c */ /* 0x000fe20003f04100 */
[----:B0-----:R-:W-:-:S09]  /*10d0*/  ULEA UR4, UR5, UR4, 0x18 ;  /* 0x0000000405047291 */ /* 0x001fd2000f8ec0ff */
[----:B------:R-:W0:Y:S04]  /*10e0*/  LDS.64 R4, [UR4+0x18] ;  /* 0x00001804ff047984 */ /* 0x000e280008000a00 */
[----:B------:R-:W1:Y:S01]  /*10f0*/  LDS.128 R12, [UR4+0x20] ;  /* 0x00002004ff0c7984 */ /* 0x000e620008000c00 */
[----:B0-----:R-:W-:-:S10]  /*1100*/  DADD R4, R2, R4 ;  /* 0x0000000002047229 */ /* 0x001fd40000000004 */
[----:B------:R-:W-:Y:S02]  /*1110*/  FSEL R2, R4, R2, P0 ;  /* 0x0000000204027208 */ /* 0x000fe40000000000 */
[----:B------:R-:W-:Y:S02]  /*1120*/  FSEL R3, R5, R3, P0 ;  /* 0x0000000305037208 */ /* 0x000fe40000000000 */
[----:B------:R-:W0:Y:S01]  /*1130*/  LDS.128 R4, [UR4+0x30] ;  /* 0x00003004ff047984 */ /* 0x000e220008000c00 */
[----:B------:R-:W-:-:S03]  /*1140*/  ISETP.GT.U32.AND P0, PT, R8, 0x40, PT ;  /* 0x000000400800780c */ /* 0x000fc60003f04070 */
[----:B-1----:R-:W-:Y:S01]  /*1150*/  DADD R12, R12, R2 ;  /* 0x000000000c0c7229 */ /* 0x002fe20000000002 */
[----:B------:R-:W-:-:S09]  /*1160*/  ISETP.GT.U32.AND.EX P0, PT, R9, RZ, PT, P0 ;  /* 0x000000ff0900720c */ /* 0x000fd20003f04100 */
[----:B------:R-:W-:Y:S02]  /*1170*/  FSEL R2, R12, R2, P0 ;  /* 0x000000020c027208 */ /* 0x000fe40000000000 */
[----:B------:R-:W-:Y:S02]  /*1180*/  FSEL R3, R13, R3, P0 ;  /* 0x000000030d037208 */ /* 0x000fe40000000000 */
[----:B------:R-:W-:-:S04]  /*1190*/  ISETP.GT.U32.AND P0, PT, R8, 0x60, PT ;  /* 0x000000600800780c */ /* 0x000fc80003f04070 */
[----:B------:R-:W-:Y:S01]  /*11a0*/  DADD R14, R2, R14 ;  /* 0x00000000020e7229 */ /* 0x000fe2000000000e */
[----:B------:R-:W-:-:S09]  /*11b0*/  ISETP.GT.U32.AND.EX P0, PT, R9, RZ, PT, P0 ;  /* 0x000000ff0900720c */ /* 0x000fd20003f04100 */
[----:B------:R-:W-:Y:S02]  /*11c0*/  FSEL R2, R14, R2, P0 ;  /* 0x000000020e027208 */ /* 0x000fe40000000000 */
[----:B------:R-:W-:Y:S02]  /*11d0*/  FSEL R3, R15, R3, P0 ;  /* 0x000000030f037208 */ /* 0x000fe40000000000 */
[----:B------:R-:W1:Y:S01]  /*11e0*/  LDS.128 R12, [UR4+0x40] ;  /* 0x00004004ff0c7984 */ /* 0x000e620008000c00 */
[----:B------:R-:W-:-:S03]  /*11f0*/  ISETP.GT.U32.AND P0, PT, R8, 0x80, PT ;  /* 0x000000800800780c */ /* 0x000fc60003f04070 */
[----:B0-----:R-:W-:Y:S01]  /*1200*/  DADD R4, R4, R2 ;  /* 0x0000000004047229 */ /* 0x001fe20000000002 */
        /* <DEDUP_REMOVED lines=52> */
[----:B------:R-:W-:-:S04]  /*1550*/  ISETP.GT.U32.AND P0, PT, R8, 0x1c0, PT ;  /* 0x000001c00800780c */ /* 0x000fc80003f04070 */
        /* <DEDUP_REMOVED lines=8> */
[----:B------:R-:W-:Y:S01]  /*15e0*/  FSEL R3, R15, R3, P0 ;  /* 0x000000030f037208 */ /* 0x000fe20000000000 */
[----:B------:R-:W-:Y:S06]  /*15f0*/  BRA `(.L_x_75) ;  /* 0x0000000c00f47947 */ /* 0x000fec0003800000 */
.L_x_61:
[----:B------:R-:W0:Y:S01]  /*1600*/  S2R R0, SR_TID.X ;  /* 0x0000000000007919 */ /* 0x000e220000002100 */
[----:B------:R-:W0:Y:S02]  /*1610*/  LDC.64 R4, c[0x0][0x380] ;  /* 0x0000e000ff047b82 */ /* 0x000e240000000a00 */
[----:B0-----:R-:W-:-:S05]  /*1620*/  IMAD.WIDE.U32 R4, R0, 0x8, R4 ;  /* 0x0000000800047825 */ /* 0x001fca00078e0004 */
[----:B------:R-:W2:Y:S04]  /*1630*/  LDG.E.64 R2, desc[UR6][R4.64] ;  /* 0x0000000604027981 */ /* 0x000ea8000c1e1b00 */
[----:B------:R-:W2:Y:S04]  /*1640*/  LDG.E.64 R6, desc[UR6][R4.64+0x1000] ;  /* 0x0010000604067981 */ /* 0x000ea8000c1e1b00 */
[----:B------:R-:W3:Y:S04]  /*1650*/  LDG.E.64 R10, desc[UR6][R4.64+0x2000] ;  /* 0x00200006040a7981 */ /* 0x000ee8000c1e1b00 */
[----:B------:R-:W4:Y:S04]  /*1660*/  LDG.E.64 R12, desc[UR6][R4.64+0x3000] ;  /* 0x00300006040c7981 */ /* 0x000f28000c1e1b00 */
[----:B------:R-:W5:Y:S04]  /*1670*/  LDG.E.64 R14, desc[UR6][R4.64+0x4000] ;  /* 0x00400006040e7981 */ /* 0x000f68000c1e1b00 */
[----:B------:R-:W5:Y:S04]  /*1680*/  LDG.E.64 R16, desc[UR6][R4.64+0x5000] ;  /* 0x0050000604107981 */ /* 0x000f68000c1e1b00 */
[----:B------:R-:W5:Y:S01]  /*1690*/  LDG.E.64 R18, desc[UR6][R4.64+0x6000] ;  /* 0x0060000604127981 */ /* 0x000f62000c1e1b00 */
[----:B--2---:R-:W-:-:S08]  /*16a0*/  DADD R2, R2, R6 ;  /* 0x0000000002027229 */ /* 0x004fd00000000006 */
[----:B---3--:R-:W-:-:S08]  /*16b0*/  DADD R2, R10, R2 ;  /* 0x000000000a027229 */ /* 0x008fd00000000002 */
[----:B----4-:R-:W-:Y:S01]  /*16c0*/  DADD R2, R12, R2 ;  /* 0x000000000c027229 */ /* 0x010fe20000000002 */
[----:B------:R-:W-:-:S04]  /*16d0*/  IADD3 R12, P1, PT, R8, -0xe00, RZ ;  /* 0xfffff200080c7810 */ /* 0x000fc80007f3e0ff */
[----:B------:R-:W-:Y:S02]  /*16e0*/  ISETP.GE.U32.AND P0, PT, R12, 0xe00, PT ;  /* 0x00000e000c00780c */ /* 0x000fe40003f06070 */
[----:B------:R-:W-:Y:S01]  /*16f0*/  IADD3.X R13, PT, PT, R9, -0x1, RZ, P1, !PT ;  /* 0xffffffff090d7810 */ /* 0x000fe20000ffe4ff */
[----:B-----5:R-:W-:-:S03]  /*1700*/  DADD R2, R14, R2 ;  /* 0x000000000e027229 */ /* 0x020fc60000000002 */
[----:B------:R-:W-:-:S05]  /*1710*/  ISETP.GE.U32.AND.EX P0, PT, R13, RZ, PT, P0 ;  /* 0x000000ff0d00720c */ /* 0x000fca0003f06100 */
[----:B------:R-:W-:-:S08]  /*1720*/  DADD R2, R16, R2 ;  /* 0x0000000010027229 */ /* 0x000fd00000000002 */
[----:B------:R-:W-:Y:S01]  /*1730*/  DADD R6, R18, R2 ;  /* 0x0000000012067229 */ /* 0x000fe20000000002 */
[----:B------:R-:W-:Y:S02]  /*1740*/  IMAD.MOV.U32 R3, RZ, RZ, 0xe00 ;  /* 0x00000e00ff037424 */ /* 0x000fe400078e00ff */
[----:B------:R-:W-:Y:S01]  /*1750*/  IMAD.MOV.U32 R2, RZ, RZ, RZ ;  /* 0x000000ffff027224 */ /* 0x000fe200078e00ff */
[----:B------:R-:W-:Y:S07]  /*1760*/  @!P0 BRA `(.L_x_76) ;  /* 0x0000000000748947 */ /* 0x000fee0003800000 */
[----:B------:R-:W0:Y:S01]  /*1770*/  LDC.64 R8, c[0x0][0x390] ;  /* 0x0000e400ff087b82 */ /* 0x000e220000000a00 */
[----:B------:R-:W-:Y:S02]  /*1780*/  IMAD.MOV.U32 R3, RZ, RZ, 0xe00 ;  /* 0x00000e00ff037424 */ /* 0x000fe400078e00ff */
[----:B------:R-:W-:-:S07]  /*1790*/  IMAD.MOV.U32 R2, RZ, RZ, RZ ;  /* 0x000000ffff027224 */ /* 0x000fce00078e00ff */
.L_x_78:
[----:B------:R-:W-:-:S04]  /*17a0*/  LEA R16, P0, R3, R4, 0x3 ;  /* 0x0000000403107211 */ /* 0x000fc800078018ff */
[----:B------:R-:W-:-:S05]  /*17b0*/  LEA.HI.X R17, R3, R5, R2, 0x3, P0 ;  /* 0x0000000503117211 */ /* 0x000fca00000f1c02 */
[----:B------:R-:W2:Y:S04]  /*17c0*/  LDG.E.64 R18, desc[UR6][R16.64] ;  /* 0x0000000610127981 */ /* 0x000ea8000c1e1b00 */
[----:B------:R-:W3:Y:S04]  /*17d0*/  LDG.E.64 R20, desc[UR6][R16.64+0x1000] ;  /* 0x0010000610147981 */ /* 0x000ee8000c1e1b00 */
[----:B------:R-:W4:Y:S04]  /*17e0*/  LDG.E.64 R22, desc[UR6][R16.64+0x2000] ;  /* 0x0020000610167981 */ /* 0x000f28000c1e1b00 */
[----:B------:R-:W5:Y:S04]  /*17f0*/  LDG.E.64 R24, desc[UR6][R16.64+0x3000] ;  /* 0x0030000610187981 */ /* 0x000f68000c1e1b00 */
[----:B------:R-:W5:Y:S04]  /*1800*/  LDG.E.64 R26, desc[UR6][R16.64+0x4000] ;  /* 0x00400006101a7981 */ /* 0x000f68000c1e1b00 */
[----:B------:R-:W5:Y:S04]  /*1810*/  LDG.E.64 R10, desc[UR6][R16.64+0x5000] ;  /* 0x00500006100a7981 */ /* 0x000f68000c1e1b00 */
[----:B------:R-:W5:Y:S01]  /*1820*/  LDG.E.64 R14, desc[UR6][R16.64+0x6000] ;  /* 0x00600006100e7981 */ /* 0x000f62000c1e1b00 */
[----:B--2---:R-:W-:Y:S01]  /*1830*/  DADD R18, R18, R6 ;  /* 0x0000000012127229 */ /* 0x004fe20000000006 */
[----:B0-----:R-:W-:-:S04]  /*1840*/  IADD3 R6, P1, PT, -R3, R8, RZ ;  /* 0x0000000803067210 */ /* 0x001fc80007f3e1ff */
[----:B------:R-:W-:Y:S01]  /*1850*/  ISETP.GE.U32.AND P0, PT, R6, 0xe00, PT ;  /* 0x00000e000600780c */ /* 0x000fe20003f06070 */
[----:B------:R-:W-:Y:S02]  /*1860*/  IMAD.X R6, R9, 0x1, ~R2, P1 ;  /* 0x0000000109067824 */ /* 0x000fe400008e0e02 */
[----:B---3--:R-:W-:-:S03]  /*1870*/  DADD R18, R20, R18 ;  /* 0x0000000014127229 */ /* 0x008fc60000000012 */
[----:B------:R-:W-:-:S05]  /*1880*/  ISETP.GE.U32.AND.EX P0, PT, R6, RZ, PT, P0 ;  /* 0x000000ff0600720c */ /* 0x000fca0003f06100 */
[----:B----4-:R-:W-:-:S08]  /*1890*/  DADD R18, R22, R18 ;  /* 0x0000000016127229 */ /* 0x010fd00000000012 */
[----:B-----5:R-:W-:-:S08]  /*18a0*/  DADD R18, R24, R18 ;  /* 0x0000000018127229 */ /* 0x020fd00000000012 */
[----:B------:R-:W-:-:S08]  /*18b0*/  DADD R18, R26, R18 ;  /* 0x000000001a127229 */ /* 0x000fd00000000012 */
[----:B------:R-:W-:-:S08]  /*18c0*/  DADD R10, R10, R18 ;  /* 0x000000000a0a7229 */ /* 0x000fd00000000012 */
[----:B------:R-:W-:Y:S01]  /*18d0*/  DADD R6, R14, R10 ;  /* 0x000000000e067229 */ /* 0x000fe2000000000a */
[----:B------:R-:W-:Y:S10]  /*18e0*/  @!P0 BRA `(.L_x_77) ;  /* 0x0000000800208947 */ /* 0x000ff40003800000 */
[----:B------:R-:W-:-:S05]  /*18f0*/  IADD3 R3, P0, PT, R3, 0xe00, RZ ;  /* 0x00000e0003037810 */ /* 0x000fca0007f1e0ff */
[----:B------:R-:W-:Y:S01]  /*1900*/  IMAD.X R2, RZ, RZ, R2, P0 ;  /* 0x000000ffff027224 */ /* 0x000fe200000e0602 */
[----:B------:R-:W-:-:S04]  /*1910*/  ISETP.GT.U32.AND P0, PT, R3, R12, PT ;  /* 0x0000000c0300720c */ /* 0x000fc80003f04070 */
[----:B------:R-:W-:-:S13]  /*1920*/  ISETP.GT.U32.AND.EX P0, PT, R2, R13, PT, P0 ;  /* 0x0000000d0200720c */ /* 0x000fda0003f04100 */
[----:B------:R-:W-:Y:S05]  /*1930*/  @!P0 BRA `(.L_x_78) ;  /* 0xfffffffc00988947 */ /* 0x000fea000383ffff */
.L_x_76:
[----:B------:R-:W-:Y:S01]  /*1940*/  IMAD.IADD R5, R8, 0x1, -R3 ;  /* 0x0000000108057824 */ /* 0x000fe200078e0a03 */
[----:B------:R-:W-:Y:S01]  /*1950*/  ISETP.GE.U32.AND P1, PT, R3, R8, PT ;  /* 0x000000080300720c */ /* 0x000fe20003f26070 */
[----:B------:R-:W-:Y:S03]  /*1960*/  BSSY.RECONVERGENT B1, `(.L_x_77) ;  /* 0x0000080000017945 */ /* 0x000fe60003800200 */
[----:B------:R-:W-:-:S04]  /*1970*/  ISETP.GE.AND P0, PT, R0, R5, PT ;  /* 0x000000050000720c */ /* 0x000fc80003f06270 */
[----:B------:R-:W-:-:S13]  /*1980*/  ISETP.GE.U32.OR.EX P0, PT, R2, R9, P0, P1 ;  /* 0x000000090200720c */ /* 0x000fda0000706510 */
[----:B------:R-:W-:Y:S05]  /*1990*/  @P0 BRA `(.L_x_79) ;  /* 0x0000000400f00947 */ /* 0x000fea0003800000 */
[----:B------:R-:W-:Y:S01]  /*19a0*/  LOP3.LUT R4, RZ, R0, RZ, 0x33, !PT ;  /* 0x00000000ff047212 */ /* 0x000fe200078e33ff */
[----:B------:R-:W-:Y:S01]  /*19b0*/  BSSY.RECONVERGENT B2, `(.L_x_80) ;  /* 0x0000038000027945 */ /* 0x000fe20003800200 */
[----:B------:R-:W-:Y:S02]  /*19c0*/  IMAD.MOV.U32 R42, RZ, RZ, R0 ;  /* 0x000000ffff2a7224 */ /* 0x000fe400078e0000 */
[----:B------:R-:W-:-:S04]  /*19d0*/  IADD3 R8, PT, PT, -R3, R8, R4 ;  /* 0x0000000803087210 */ /* 0x000fc80007ffe104 */
[C---:B------:R-:W-:Y:S02]  /*19e0*/  ISETP.GE.U32.AND P1, PT, R8.reuse, 0x1e00, PT ;  /* 0x00001e000800780c */ /* 0x040fe40003f26070 */
[----:B------:R-:W-:-:S04]  /*19f0*/  LEA.HI R4, R8, 0x1, RZ, 0x17 ;  /* 0x0000000108047811 */ /* 0x000fc800078fb8ff */
[----:B------:R-:W-:-:S04]  /*1a00*/  LOP3.LUT R5, R4, 0xf, RZ, 0xc0, !PT ;  /* 0x0000000f04057812 */ /* 0x000fc800078ec0ff */
[----:B------:R-:W-:-:S03]  /*1a10*/  ISETP.NE.AND P0, PT, R5, RZ, PT ;  /* 0x000000ff0500720c */ /* 0x000fc60003f05270 */
[----:B------:R-:W-:Y:S10]  /*1a20*/  @!P1 BRA `(.L_x_81) ;  /* 0x0000000000c09947 */ /* 0x000ff40003800000 */
[----:B------:R-:W0:Y:S01]  /*1a30*/  LDCU.64 UR4, c[0x0][0x380] ;  /* 0x00007000ff0477ac */ /* 0x000e220008000a00 */
[----:B------:R-:W-:Y:S01]  /*1a40*/  IADD3 R9, P2, PT, R0, R3, RZ ;  /* 0x0000000300097210 */ /* 0x000fe20007f5e0ff */
[----:B------:R-:W-:Y:S01]  /*1a50*/  IMAD.MOV.U32 R42, RZ, RZ, R0 ;  /* 0x000000ffff2a7224 */ /* 0x000fe200078e0000 */
[----:B------:R-:W-:-:S03]  /*1a60*/  LOP3.LUT R43, R4, 0xfffff0, RZ, 0xc0, !PT ;  /* 0x00fffff0042b7812 */ /* 0x000fc600078ec0ff */
[----:B------:R-:W-:Y:S02]  /*1a70*/  IMAD.X R10, RZ, RZ, R2, P2 ;  /* 0x000000ffff0a7224 */ /* 0x000fe400010e0602 */
[----:B------:R-:W-:Y:S01]  /*1a80*/  IMAD.MOV R43, RZ, RZ, -R43 ;  /* 0x000000ffff2b7224 */ /* 0x000fe200078e0a2b */
[----:B0-----:R-:W-:-:S04]  /*1a90*/  LEA R8, P1, R9, UR4, 0x3 ;  /* 0x0000000409087c11 */ /* 0x001fc8000f8218ff */
[----:B------:R-:W-:Y:S02]  /*1aa0*/  IADD3 R8, P2, PT, R8, 0x8000, RZ ;  /* 0x0000800008087810 */ /* 0x000fe40007f5e0ff */
[----:B------:R-:W-:-:S05]  /*1ab0*/  LEA.HI.X R9, R9, UR5, R10, 0x3, P1 ;  /* 0x0000000509097c11 */ /* 0x000fca00088f1c0a */
[----:B------:R-:W-:-:S07]  /*1ac0*/  IMAD.X R9, RZ, RZ, R9, P2 ;  /* 0x000000ffff097224 */ /* 0x000fce00010e0609 */
.L_x_82:
[----:B------:R-:W2:Y:S04]  /*1ad0*/  LDG.E.64 R10, desc[UR6][R8.64+-0x8000] ;  /* 0xff800006080a7981 */ /* 0x000ea8000c1e1b00 */
[----:B------:R-:W3:Y:S04]  /*1ae0*/  LDG.E.64 R12, desc[UR6][R8.64+-0x7000] ;  /* 0xff900006080c7981 */ /* 0x000ee8000c1e1b00 */
[----:B------:R-:W4:Y:S04]  /*1af0*/  LDG.E.64 R14, desc[UR6][R8.64+-0x6000] ;  /* 0xffa00006080e7981 */ /* 0x000f28000c1e1b00 */
[----:B------:R-:W5:Y:S04]  /*1b00*/  LDG.E.64 R16, desc[UR6][R8.64+-0x5000] ;  /* 0xffb0000608107981 */ /* 0x000f68000c1e1b00 */
        /* <DEDUP_REMOVED lines=11> */
[----:B------:R0:W5:Y:S01]  /*1bc0*/  LDG.E.64 R40, desc[UR6][R8.64+0x7000] ;  /* 0x0070000608287981 */ /* 0x000162000c1e1b00 */
[----:B------:R-:W-:-:S02]  /*1bd0*/  VIADD R43, R43, 0x10 ;  /* 0x000000102b2b7836 */ /* 0x000fc40000000000 */
        /* <DEDUP_REMOVED lines=21> */
.L_x_81:
[----:B------:R-:W-:Y:S05]  /*1d30*/  BSYNC.RECONVERGENT B2 ;  /* 0x0000000000027941 */ /* 0x000fea0003800200 */
.L_x_80:
[----:B------:R-:W-:Y:S05]  /*1d40*/  @!P0 BRA `(.L_x_79) ;  /* 0x0000000400048947 */ /* 0x000fea0003800000 */
[----:B------:R-:W-:Y:S01]  /*1d50*/  ISETP.GE.U32.AND P1, PT, R5, 0x8, PT ;  /* 0x000000080500780c */ /* 0x000fe20003f26070 */
[----:B------:R-:W-:Y:S01]  /*1d60*/  BSSY.RECONVERGENT B2, `(.L_x_83) ;  /* 0x000001a000027945 */ /* 0x000fe20003800200 */
[----:B------:R-:W-:-:S04]  /*1d70*/  LOP3.LUT R26, R4, 0x7, RZ, 0xc0, !PT ;  /* 0x00000007041a7812 */ /* 0x000fc800078ec0ff */
[----:B------:R-:W-:-:S07]  /*1d80*/  ISETP.NE.AND P0, PT, R26, RZ, PT ;  /* 0x000000ff1a00720c */ /* 0x000fce0003f05270 */
[----:B------:R-:W-:Y:S06]  /*1d90*/  @!P1 BRA `(.L_x_84) ;  /* 0x0000000000589947 */ /* 0x000fec0003800000 */
[----:B------:R-:W0:Y:S01]  /*1da0*/  LDCU.64 UR4, c[0x0][0x380] ;  /* 0x00007000ff0477ac */ /* 0x000e220008000a00 */
[----:B------:R-:W-:-:S05]  /*1db0*/  IADD3 R5, P1, PT, R42, R3, RZ ;  /* 0x000000032a057210 */ /* 0x000fca0007f3e0ff */
[----:B------:R-:W-:Y:S01]  /*1dc0*/  IMAD.X R10, RZ, RZ, R2, P1 ;  /* 0x000000ffff0a7224 */ /* 0x000fe200008e0602 */
[----:B0-----:R-:W-:-:S04]  /*1dd0*/  LEA R8, P1, R5, UR4, 0x3 ;  /* 0x0000000405087c11 */ /* 0x001fc8000f8218ff */
        /* <DEDUP_REMOVED lines=18> */
.L_x_84:
[----:B------:R-:W-:Y:S05]  /*1f00*/  BSYNC.RECONVERGENT B2 ;  /* 0x0000000000027941 */ /* 0x000fea0003800200 */
.L_x_83:
        /* <DEDUP_REMOVED lines=20> */
.L_x_86:
[----:B------:R-:W-:Y:S05]  /*2050*/  BSYNC.RECONVERGENT B2 ;  /* 0x0000000000027941 */ /* 0x000fea0003800200 */
.L_x_85:
[----:B------:R-:W-:Y:S05]  /*2060*/  @!P0 BRA `(.L_x_79) ;  /* 0x00000000003c8947 */ /* 0x000fea0003800000 */
[----:B------:R-:W0:Y:S01]  /*2070*/  LDCU.64 UR4, c[0x0][0x380] ;  /* 0x00007000ff0477ac */ /* 0x000e220008000a00 */
[----:B------:R-:W-:Y:S01]  /*2080*/  IADD3 R3, P0, PT, R42, R3, RZ ;  /* 0x000000032a037210 */ /* 0x000fe20007f1e0ff */
[----:B------:R-:W-:-:S04]  /*2090*/  IMAD.MOV R4, RZ, RZ, -R16 ;  /* 0x000000ffff047224 */ /* 0x000fc800078e0a10 */
[----:B------:R-:W-:Y:S01]  /*20a0*/  IMAD.X R2, RZ, RZ, R2, P0 ;  /* 0x000000ffff027224 */ /* 0x000fe200000e0602 */
[----:B0-----:R-:W-:-:S04]  /*20b0*/  LEA R5, P1, R3, UR4, 0x3 ;  /* 0x0000000403057c11 */ /* 0x001fc8000f8218ff */
[----:B------:R-:W-:-:S09]  /*20c0*/  LEA.HI.X R8, R3, UR5, R2, 0x3, P1 ;  /* 0x0000000503087c11 */ /* 0x000fd200088f1c02 */
.L_x_87:
        /* <DEDUP_REMOVED lines=9> */
.L_x_79:
[----:B------:R-:W-:Y:S05]  /*2160*/  BSYNC.RECONVERGENT B1 ;  /* 0x0000000000017941 */ /* 0x000fea0003800200 */
.L_x_77:
        /* <DEDUP_REMOVED lines=40> */
[----:B------:R-:W-:-:S03]  /*23f0*/  FSEL R5, R5, R3, P0 ;  /* 0x0000000305057208 */ /* 0x000fc60000000000 */
[----:B0-----:R-:W-:Y:S02]  /*2400*/  IMAD.MOV.U32 R2, RZ, RZ, R0 ;  /* 0x000000ffff027224 */ /* 0x001fe400078e0000 */
[----:B------:R-:W-:-:S04]  /*2410*/  IMAD.MOV.U32 R3, RZ, RZ, R5 ;  /* 0x000000ffff037224 */ /* 0x000fc800078e0005 */
[----:B------:R-:W-:Y:S05]  /*2420*/  @P1 BRA `(.L_x_75) ;  /* 0x0000000000681947 */ /* 0x000fea0003800000 */
        /* <DEDUP_REMOVED lines=26> */
.L_x_75:
[----:B------:R-:W-:Y:S05]  /*25d0*/  BSYNC.RECONVERGENT B0 ;  /* 0x0000000000007941 */ /* 0x000fea0003800200 */
.L_x_60:
[----:B------:R-:W-:Y:S05]  /*25e0*/  @P1 EXIT ;  /* 0x000000000000194d */ /* 0x000fea0003800000 */
[----:B------:R-:W0:Y:S01]  /*25f0*/  LDCU.64 UR4, c[0x0][0x3a0] ;  /* 0x00007400ff0477ac */ /* 0x000e220008000a00 */
[----:B------:R-:W1:Y:S01]  /*2600*/  LDC.64 R4, c[0x0][0x388] ;  /* 0x0000e200ff047b82 */ /* 0x000e620000000a00 */
[----:B0-----:R-:W-:-:S07]  /*2610*/  DADD R2, R2, UR4 ;  /* 0x0000000402027e29 */ /* 0x001fce0008000000 */
[----:B-1----:R-:W-:Y:S01]  /*2620*/  STG.E.64 desc[UR6][R4.64], R2 ;  /* 0x0000000204007986 */ /* 0x002fe2000c101b06 */
[----:B------:R-:W-:Y:S05]  /*2630*/  EXIT ;  /* 0x000000000000794d */ /* 0x000fea0003800000 */
.L_x_88:
        /* <DEDUP_REMOVED lines=12> */
.L_x_186:


//--------------------- .text._ZN3cub18CUB_300001_SM_10006detail6reduce28DeviceReduceSingleTileKernelINS2_10policy_hubIdjN4cuda3std3__44plusIdEEE10Policy1000EPdSC_iS9_ddNS7_10__identityEEEvT0_T1_T2_T3_T4_T6_ --------------------------
	.section	.text._ZN3cub18CUB_300001_SM_10006detail6reduce28DeviceReduceSingleTileKernelINS2_10policy_hubIdjN4cuda3std3__44plusIdEEE10Policy1000EPdSC_iS9_ddNS7_10__identityEEEvT0_T1_T2_T3_T4_T6_,"ax",@progbits
	.align	128
        .global         _ZN3cub18CUB_300001_SM_10006detail6reduce28DeviceReduceSingleTileKernelINS2_10policy_hubIdjN4cuda3std3__44plusIdEEE10Policy1000EPdSC_iS9_ddNS7_10__identityEEEvT0_T1_T2_T3_T4_T6_
        .type           _ZN3cub18CUB_300001_SM_10006detail6reduce28DeviceReduceSingleTileKernelINS2_10policy_hubIdjN4cuda3std3__44plusIdEEE10Policy1000EPdSC_iS9_ddNS7_10__identityEEEvT0_T1_T2_T3_T4_T6_,@function
        .size           _ZN3cub18CUB_300001_SM_10006detail6reduce28DeviceReduceSingleTileKernelINS2_10policy_hubIdjN4cuda3std3__44plusIdEEE10Policy1000EPdSC_iS9_ddNS7_10__identityEEEvT0_T1_T2_T3_T4_T6_,(.L_x_187 - _ZN3cub18CUB_300001_SM_10006detail6reduce28DeviceReduceSingleTileKernelINS2_10policy_hubIdjN4cuda3std3__44plusIdEEE10Policy1000EPdSC_iS9_ddNS7_10__identityEEEvT0_T1_T2_T3_T4_T6_)
        .other          _ZN3cub18CUB_300001_SM_10006detail6reduce28DeviceReduceSingleTileKernelINS2_10policy_hubIdjN4cuda3std3__44plusIdEEE10Policy1000EPdSC_iS9_ddNS7_10__identityEEEvT0_T1_T2_T3_T4_T6_,@"STO_CUDA_ENTRY STV_DEFAULT"
_ZN3cub18CUB_300001_SM_10006detail6reduce28DeviceReduceSingleTileKernelINS2_10policy_hubIdjN4cuda3std3__44plusIdEEE10Policy1000EPdSC_iS9_ddNS7_10__identityEEEvT0_T1_T2_T3_T4_T6_:
.text._ZN3cub18CUB_300001_SM_10006detail6reduce28DeviceReduceSingleTileKernelINS2_10policy_hubIdjN4cuda3std3__44plusIdEEE10Policy1000EPdSC_iS9_ddNS7_10__identityEEEvT0_T1_T2_T3_T4_T6_:
        /* <DEDUP_REMOVED lines=13> */
.L_x_89:
        /* <DEDUP_REMOVED lines=13> */
.L_x_93:
[----:B------:R-:W-:Y:S05]  /*01a0*/  BSYNC.RECONVERGENT B1 ;  /* 0x0000000000017941 */ /* 0x000fea0003800200 */
.L_x_92:
[----:B------:R-:W-:Y:S01]  /*01b0*/  ISETP.GE.AND P0, PT, R5, R4, PT ;  /* 0x000000040500720c */ /* 0x000fe20003f06270 */
[----:B------:R-:W-:-:S12]  /*01c0*/  BSSY.RECONVERGENT B1, `(.L_x_94) ;  /* 0x0000078000017945 */ /* 0x000fd80003800200 */
[----:B------:R-:W-:Y:S05]  /*01d0*/  @P0 BRA `(.L_x_95) ;  /* 0x0000000400d80947 */ /* 0x000fea0003800000 */
[----:B------:R-:W-:Y:S01]  /*01e0*/  LOP3.LUT R9, RZ, R5, RZ, 0x33, !PT ;  /* 0x00000005ff097212 */ /* 0x000fe200078e33ff */
[----:B------:R-:W-:Y:S04]  /*01f0*/  BSSY.RECONVERGENT B2, `(.L_x_96) ;  /* 0x0000019000027945 */ /* 0x000fe80003800200 */
[----:B------:R-:W-:-:S04]  /*0200*/  IMAD.IADD R9, R9, 0x1, R4 ;  /* 0x0000000109097824 */ /* 0x000fc800078e0204 */
[C---:B------:R-:W-:Y:S01]  /*0210*/  IMAD.HI.U32 R0, R9.reuse, -0x33333333, RZ ;  /* 0xcccccccd09007827 */ /* 0x040fe200078e00ff */
[----:B------:R-:W-:-:S04]  /*0220*/  ISETP.GE.U32.AND P0, PT, R9, 0x780, PT ;  /* 0x000007800900780c */ /* 0x000fc80003f06070 */
[----:B------:R-:W-:-:S04]  /*0230*/  SHF.R.U32.HI R0, RZ, 0x9, R0 ;  /* 0x00000009ff007819 */ /* 0x000fc80000011600 */
[----:B------:R-:W-:-:S04]  /*0240*/  LOP3.LUT R2, R0, 0x3, RZ, 0xc0, !PT ;  /* 0x0000000300027812 */ /* 0x000fc800078ec0ff */
[----:B------:R-:W-:-:S13]  /*0250*/  ISETP.NE.AND P1, PT, R2, 0x3, PT ;  /* 0x000000030200780c */ /* 0x000fda0003f25270 */
[----:B------:R-:W-:Y:S05]  /*0260*/  @!P1 BRA `(.L_x_97) ;  /* 0x0000000000449947 */ /* 0x000fea0003800000 */
[----:B------:R-:W0:Y:S01]  /*0270*/  LDC.64 R8, c[0x0][0x380] ;  /* 0x0000e000ff087b82 */ /* 0x000e220000000a00 */
[----:B------:R-:W-:-:S05]  /*0280*/  VIADD R0, R0, 0x1 ;  /* 0x0000000100007836 */ /* 0x000fca0000000000 */
[----:B------:R-:W-:-:S05]  /*0290*/  LOP3.LUT R0, R0, 0x3, RZ, 0xc0, !PT ;  /* 0x0000000300007812 */ /* 0x000fca00078ec0ff */
[----:B------:R-:W-:Y:S02]  /*02a0*/  IMAD.MOV R0, RZ, RZ, -R0 ;  /* 0x000000ffff007224 */ /* 0x000fe400078e0a00 */
[----:B0-----:R-:W-:-:S04]  /*02b0*/  IMAD.WIDE.U32 R8, R5, 0x8, R8 ;  /* 0x0000000805087825 */ /* 0x001fc800078e0008 */
[----:B------:R-:W-:Y:S02]  /*02c0*/  IMAD.MOV.U32 R2, RZ, RZ, R8 ;  /* 0x000000ffff027224 */ /* 0x000fe400078e0008 */
[----:B------:R-:W-:-:S07]  /*02d0*/  IMAD.MOV.U32 R11, RZ, RZ, R9 ;  /* 0x000000ffff0b7224 */ /* 0x000fce00078e0009 */
.L_x_98:
        /* <DEDUP_REMOVED lines=10> */
.L_x_97:
[----:B------:R-:W-:Y:S05]  /*0380*/  BSYNC.RECONVERGENT B2 ;  /* 0x0000000000027941 */ /* 0x000fea0003800200 */
.L_x_96:
        /* <DEDUP_REMOVED lines=8> */
.L_x_101:
        /* <DEDUP_REMOVED lines=43> */
.L_x_100:
[----:B------:R-:W-:Y:S05]  /*06c0*/  BSYNC.RECONVERGENT B2 ;  /* 0x0000000000027941 */ /* 0x000fea0003800200 */
.L_x_99:
        /* <DEDUP_REMOVED lines=26> */
.L_x_103:
[----:B------:R-:W-:Y:S05]  /*0870*/  BSYNC.RECONVERGENT B2 ;  /* 0x0000000000027941 */ /* 0x000fea0003800200 */
.L_x_102:
        /* <DEDUP_REMOVED lines=12> */
.L_x_95:
[----:B------:R-:W-:Y:S05]  /*0940*/  BSYNC.RECONVERGENT B1 ;  /* 0x0000000000017941 */ /* 0x000fea0003800200 */
.L_x_94:
        /* <DEDUP_REMOVED lines=47> */
[----:B------:R-:W0:Y:S04]  /*0c40*/  LDS.128 R8, [UR4+0x20] ;  /* 0x00002004ff087984 */ /* 0x000e280008000c00 */
[----:B------:R-:W1:Y:S04]  /*0c50*/  LDS.128 R16, [UR4+0x30] ;  /* 0x00003004ff107984 */ /* 0x000e680008000c00 */
[----:B--2---:R-:W2:Y:S01]  /*0c60*/  LDS.128 R4, [UR4+0x40] ;  /* 0x00004004ff047984 */ /* 0x004ea20008000c00 */
[----:B0-----:R-:W-:-:S03]  /*0c70*/  DADD R8, R12, R8 ;  /* 0x000000000c087229 */ /* 0x001fc60000000008 */
[----:B------:R-:W-:Y:S05]  /*0c80*/  LDS.128 R12, [UR4+0x60] ;  /* 0x00006004ff0c7984 */ /* 0x000fea0008000c00 */
[----:B------:R-:W-:Y:S02]  /*0c90*/  DADD R2, R8, R10 ;  /* 0x0000000008027229 */ /* 0x000fe4000000000a */
[----:B------:R-:W0:Y:S06]  /*0ca0*/  LDS.128 R8, [UR4+0x50] ;  /* 0x00005004ff087984 */ /* 0x000e2c0008000c00 */
[----:B-1----:R-:W-:-:S08]  /*0cb0*/  DADD R2, R2, R16 ;  /* 0x0000000002027229 */ /* 0x002fd00000000010 */
[----:B------:R-:W-:-:S08]  /*0cc0*/  DADD R2, R2, R18 ;  /* 0x0000000002027229 */ /* 0x000fd00000000012 */
[----:B--2---:R-:W-:-:S08]  /*0cd0*/  DADD R2, R2, R4 ;  /* 0x0000000002027229 */ /* 0x004fd00000000004 */
[----:B------:R-:W-:Y:S01]  /*0ce0*/  DADD R2, R2, R6 ;  /* 0x0000000002027229 */ /* 0x000fe20000000006 */
[----:B------:R-:W1:Y:S07]  /*0cf0*/  LDS.128 R4, [UR4+0x70] ;  /* 0x00007004ff047984 */ /* 0x000e6e0008000c00 */
[----:B0-----:R-:W-:-:S08]  /*0d00*/  DADD R2, R2, R8 ;  /* 0x0000000002027229 */ /* 0x001fd00000000008 */
[----:B------:R-:W-:Y:S01]  /*0d10*/  DADD R2, R2, R10 ;  /* 0x0000000002027229 */ /* 0x000fe2000000000a */
[----:B------:R-:W0:Y:S07]  /*0d20*/  LDS.128 R8, [UR4+0x80] ;  /* 0x00008004ff087984 */ /* 0x000e2e0008000c00 */
[----:B------:R-:W-:-:S08]  /*0d30*/  DADD R2, R2, R12 ;  /* 0x0000000002027229 */ /* 0x000fd0000000000c */
[----:B------:R-:W-:Y:S01]  /*0d40*/  DADD R2, R2, R14 ;  /* 0x0000000002027229 */ /* 0x000fe2000000000e */
[----:B------:R-:W2:Y:S07]  /*0d50*/  LDS.128 R12, [UR4+0x90] ;  /* 0x00009004ff0c7984 */ /* 0x000eae0008000c00 */
[----:B-1----:R-:W-:-:S08]  /*0d60*/  DADD R2, R2, R4 ;  /* 0x0000000002027229 */ /* 0x002fd00000000004 */
[----:B------:R-:W-:Y:S01]  /*0d70*/  DADD R2, R2, R6 ;  /* 0x0000000002027229 */ /* 0x000fe20000000006 */
[----:B------:R-:W1:Y:S07]  /*0d80*/  LDS.128 R4, [UR4+0xa0] ;  /* 0x0000a004ff047984 */ /* 0x000e6e0008000c00 */
[----:B0-----:R-:W-:Y:S01]  /*0d90*/  DADD R2, R2, R8 ;  /* 0x0000000002027229 */ /* 0x001fe20000000008 */
[----:B------:R-:W0:Y:S07]  /*0da0*/  LDS.64 R8, [UR4+0xb0] ;  /* 0x0000b004ff087984 */ /* 0x000e2e0008000a00 */
[----:B------:R-:W-:-:S08]  /*0db0*/  DADD R2, R2, R10 ;  /* 0x0000000002027229 */ /* 0x000fd0000000000a */
[----:B--2---:R-:W-:-:S08]  /*0dc0*/  DADD R2, R2, R12 ;  /* 0x0000000002027229 */ /* 0x004fd0000000000c */
[----:B------:R-:W-:-:S08]  /*0dd0*/  DADD R2, R2, R14 ;  /* 0x0000000002027229 */ /* 0x000fd0000000000e */
[----:B-1----:R-:W-:-:S08]  /*0de0*/  DADD R2, R2, R4 ;  /* 0x0000000002027229 */ /* 0x002fd00000000004 */
[----:B------:R-:W-:-:S08]  /*0df0*/  DADD R2, R2, R6 ;  /* 0x0000000002027229 */ /* 0x000fd00000000006 */
[----:B0-----:R-:W-:Y:S01]  /*0e00*/  DADD R12, R2, R8 ;  /* 0x00000000020c7229 */ /* 0x001fe20000000008 */
[----:B------:R-:W-:Y:S10]  /*0e10*/  BRA `(.L_x_105) ;  /* 0x0000001800487947 */ /* 0x000ff40003800000 */
.L_x_104:
        /* <DEDUP_REMOVED lines=32> */
[----:B------:R-:W-:Y:S01]  /*1020*/  VIADD R0, R2, 0x10 ;  /* 0x0000001002007836 */ /* 0x000fe20000000000 */
[----:B------:R-:W-:Y:S02]  /*1030*/  @!P1 SHF.R.U32.HI R2, RZ, 0x2, R3 ;  /* 0x00000002ff029819 */ /* 0x000fe40000011603 */
[----:B------:R-:W1:Y:S02]  /*1040*/  SHFL.DOWN PT, R7, R11, 0x8, R5 ;  /* 0x090000000b077989 */ /* 0x000e6400000e0005 */
[----:B------:R-:W-:Y:S01]  /*1050*/  @!P1 LOP3.LUT R2, R2, 0xf8, RZ, 0xc0, !PT ;  /* 0x000000f802029812 */ /* 0x000fe200078ec0ff */
[----:B-1----:R-:W-:-:S10]  /*1060*/  DADD R6, R6, R10 ;  /* 0x0000000006067229 */ /* 0x002fd4000000000a */
[----:B------:R-:W-:Y:S02]  /*1070*/  FSEL R8, R10, R6, P0 ;  /* 0x000000060a087208 */ /* 0x000fe40000000000 */
[----:B------:R-:W-:Y:S02]  /*1080*/  FSEL R9, R11, R7, P0 ;  /* 0x000000070b097208 */ /* 0x000fe40000000000 */
[----:B------:R-:W-:Y:S01]  /*1090*/  @!P1 MOV R10, 0x400 ;  /* 0x00000400000a9802 */ /* 0x000fe20000000f00 */
[----:B------:R-:W-:Y:S01]  /*10a0*/  SHFL.DOWN PT, R6, R8, 0x10, R5 ;  /* 0x0a00000008067989 */ /* 0x000fe200000e0005 */
[----:B------:R-:W-:Y:S02]  /*10b0*/  ISETP.GT.AND P0, PT, R0, R5, PT ;  /* 0x000000050000720c */ /* 0x000fe40003f04270 */
[----:B0-----:R-:W-:Y:S01]  /*10c0*/  @!P1 LEA R11, R13, R10, 0x18 ;  /* 0x0000000a0d0b9211 */ /* 0x001fe200078ec0ff */
        /* <DEDUP_REMOVED lines=13> */
[----:B------:R-:W0:Y:S04]  /*11a0*/  LDS.128 R16, [UR4+0x20] ;  /* 0x00002004ff107984 */ /* 0x000e280008000c00 */
[----:B-1----:R-:W1:Y:S01]  /*11b0*/  LDS.128 R8, [UR4+0x30] ;  /* 0x00003004ff087984 */ /* 0x002e620008000c00 */
[----:B0-----:R-:W-:-:S10]  /*11c0*/  DADD R16, R12, R16 ;  /* 0x000000000c107229 */ /* 0x001fd40000000010 */
[----:B------:R-:W-:Y:S02]  /*11d0*/  FSEL R2, R16, R12, P1 ;  /* 0x0000000c10027208 */ /* 0x000fe40000800000 */
[----:B------:R-:W-:Y:S02]  /*11e0*/  FSEL R3, R17, R13, P1 ;  /* 0x0000000d11037208 */ /* 0x000fe40000800000 */
[----:B------:R-:W-:Y:S01]  /*11f0*/  ISETP.GT.AND P1, PT, R4, 0x40, PT ;  /* 0x000000400400780c */ /* 0x000fe20003f24270 */
[----:B------:R-:W0:Y:S03]  /*1200*/  LDS.128 R12, [UR4+0x40] ;  /* 0x00004004ff0c7984 */ /* 0x000e260008000c00 */
        /* <DEDUP_REMOVED lines=65> */
[----:B------:R-:W1:Y:S01]  /*1620*/  LDS.64 R2, [UR4+0xb0] ;  /* 0x0000b004ff027984 */ /* 0x000e620008000a00 */
        /* <DEDUP_REMOVED lines=11> */
[----:B------:R-:W-:Y:S01]  /*16e0*/  FSEL R13, R3, R7, P1 ;  /* 0x00000007030d7208 */ /* 0x000fe20000800000 */
[----:B------:R-:W-:Y:S06]  /*16f0*/  BRA `(.L_x_105) ;  /* 0x0000001000107947 */ /* 0x000fec0003800000 */
.L_x_91:
[----:B------:R-:W0:Y:S01]  /*1700*/  S2R R0, SR_TID.X ;  /* 0x0000000000007919 */ /* 0x000e220000002100 */
[----:B------:R-:W0:Y:S02]  /*1710*/  LDC.64 R6, c[0x0][0x380] ;  /* 0x0000e000ff067b82 */ /* 0x000e240000000a00 */
[----:B0-----:R-:W-:-:S05]  /*1720*/  IMAD.WIDE.U32 R6, R0, 0x8, R6 ;  /* 0x0000000800067825 */ /* 0x001fca00078e0006 */
[----:B------:R-:W2:Y:S04]  /*1730*/  LDG.E.64.CONSTANT R20, desc[UR6][R6.64] ;  /* 0x0000000606147981 */ /* 0x000ea8000c1e9b00 */
[----:B------:R-:W2:Y:S04]  /*1740*/  LDG.E.64.CONSTANT R2, desc[UR6][R6.64+0x1400] ;  /* 0x0014000606027981 */ /* 0x000ea8000c1e9b00 */
[----:B------:R-:W3:Y:S04]  /*1750*/  LDG.E.64.CONSTANT R8, desc[UR6][R6.64+0x2800] ;  /* 0x0028000606087981 */ /* 0x000ee8000c1e9b00 */
[----:B------:R-:W4:Y:S04]  /*1760*/  LDG.E.64.CONSTANT R10, desc[UR6][R6.64+0x3c00] ;  /* 0x003c0006060a7981 */ /* 0x000f28000c1e9b00 */
[----:B------:R-:W5:Y:S04]  /*1770*/  LDG.E.64.CONSTANT R12, desc[UR6][R6.64+0x5000] ;  /* 0x00500006060c7981 */ /* 0x000f68000c1e9b00 */
[----:B------:R-:W5:Y:S04]  /*1780*/  LDG.E.64.CONSTANT R14, desc[UR6][R6.64+0x6400] ;  /* 0x00640006060e7981 */ /* 0x000f68000c1e9b00 */
[----:B------:R-:W5:Y:S04]  /*1790*/  LDG.E.64.CONSTANT R16, desc[UR6][R6.64+0x7800] ;  /* 0x0078000606107981 */ /* 0x000f68000c1e9b00 */
[----:B------:R-:W5:Y:S01]  /*17a0*/  LDG.E.64.CONSTANT R18, desc[UR6][R6.64+0x8c00] ;  /* 0x008c000606127981 */ /* 0x000f62000c1e9b00 */
[----:B------:R-:W-:Y:S01]  /*17b0*/  ISETP.GE.U32.AND P0, PT, R4, 0x2800, PT ;  /* 0x000028000400780c */ /* 0x000fe20003f06070 */
[----:B--2---:R-:W-:-:S08]  /*17c0*/  DADD R2, R20, R2 ;  /* 0x0000000014027229 */ /* 0x004fd00000000002 */
[----:B---3--:R-:W-:Y:S01]  /*17d0*/  DADD R2, R8, R2 ;  /* 0x0000000008027229 */ /* 0x008fe20000000002 */
[----:B------:R-:W-:-:S07]  /*17e0*/  IMAD.MOV.U32 R9, RZ, RZ, 0x1400 ;  /* 0x00001400ff097424 */ /* 0x000fce00078e00ff */
[----:B----4-:R-:W-:-:S08]  /*17f0*/  DADD R2, R10, R2 ;  /* 0x000000000a027229 */ /* 0x010fd00000000002 */
[----:B-----5:R-:W-:-:S08]  /*1800*/  DADD R2, R12, R2 ;  /* 0x000000000c027229 */ /* 0x020fd00000000002 */
[----:B------:R-:W-:-:S08]  /*1810*/  DADD R2, R14, R2 ;  /* 0x000000000e027229 */ /* 0x000fd00000000002 */
[----:B------:R-:W-:-:S08]  /*1820*/  DADD R2, R16, R2 ;  /* 0x0000000010027229 */ /* 0x000fd00000000002 */
[----:B------:R-:W-:Y:S01]  /*1830*/  DADD R2, R18, R2 ;  /* 0x0000000012027229 */ /* 0x000fe20000000002 */
[----:B------:R-:W-:Y:S10]  /*1840*/  @!P0 BRA `(.L_x_106) ;  /* 0x00000000006c8947 */ /* 0x000ff40003800000 */
[----:B------:R-:W0:Y:S01]  /*1850*/  LDC R26, c[0x0][0x390] ;  /* 0x0000e400ff1a7b82 */ /* 0x000e220000000800 */
[----:B------:R-:W-:Y:S02]  /*1860*/  VIADD R8, R4, 0xffffec00 ;  /* 0xffffec0004087836 */ /* 0x000fe40000000000 */
[----:B------:R-:W-:-:S07]  /*1870*/  IMAD.MOV.U32 R9, RZ, RZ, 0x1400 ;  /* 0x00001400ff097424 */ /* 0x000fce00078e00ff */
.L_x_108:
[----:B------:R-:W-:-:S05]  /*1880*/  IMAD.WIDE R12, R9, 0x8, R6 ;  /* 0x00000008090c7825 */ /* 0x000fca00078e0206 */
[----:B------:R-:W2:Y:S04]  /*1890*/  LDG.E.64.CONSTANT R4, desc[UR6][R12.64] ;  /* 0x000000060c047981 */ /* 0x000ea8000c1e9b00 */
[----:B------:R-:W3:Y:S04]  /*18a0*/  LDG.E.64.CONSTANT R14, desc[UR6][R12.64+0x1400] ;  /* 0x001400060c0e7981 */ /* 0x000ee8000c1e9b00 */
[----:B------:R-:W4:Y:S04]  /*18b0*/  LDG.E.64.CONSTANT R16, desc[UR6][R12.64+0x2800] ;  /* 0x002800060c107981 */ /* 0x000f28000c1e9b00 */
[----:B------:R-:W5:Y:S04]  /*18c0*/  LDG.E.64.CONSTANT R18, desc[UR6][R12.64+0x3c00] ;  /* 0x003c00060c127981 */ /* 0x000f68000c1e9b00 */
        /* <DEDUP_REMOVED lines=8> */
[----:B------:R-:W-:-:S08]  /*1950*/  DADD R4, R20, R4 ;  /* 0x0000000014047229 */ /* 0x000fd00000000004 */
[----:B------:R-:W-:Y:S01]  /*1960*/  DADD R22, R22, R4 ;  /* 0x0000000016167229 */ /* 0x000fe20000000004 */
[----:B0-----:R-:W-:-:S04]  /*1970*/  IMAD.MOV.U32 R4, RZ, RZ, R26 ;  /* 0x000000ffff047224 */ /* 0x001fc800078e001a */
[----:B------:R-:W-:-:S03]  /*1980*/  IMAD.IADD R2, R4, 0x1, -R9 ;  /* 0x0000000104027824 */ /* 0x000fc600078e0a09 */
[----:B------:R-:W-:Y:S02]  /*1990*/  DADD R22, R24, R22 ;  /* 0x0000000018167229 */ /* 0x000fe40000000016 */
[----:B------:R-:W-:-:S06]  /*19a0*/  ISETP.GE.AND P0, PT, R2, 0x1400, PT ;  /* 0x000014000200780c */ /* 0x000fcc0003f06270 */
[----:B------:R-:W-:-:S07]  /*19b0*/  DADD R2, R10, R22 ;  /* 0x000000000a027229 */ /* 0x000fce0000000016 */
[----:B------:R-:W-:Y:S05]  /*19c0*/  @!P0 BRA `(.L_x_107) ;  /* 0x0000000800348947 */ /* 0x000fea0003800000 */
[----:B------:R-:W-:-:S05]  /*19d0*/  VIADD R9, R9, 0x1400 ;  /* 0x0000140009097836 */ /* 0x000fca0000000000 */
[----:B------:R-:W-:-:S13]  /*19e0*/  ISETP.GT.AND P0, PT, R9, R8, PT ;  /* 0x000000080900720c */ /* 0x000fda0003f04270 */
[----:B------:R-:W-:Y:S05]  /*19f0*/  @!P0 BRA `(.L_x_108) ;  /* 0xfffffffc00a08947 */ /* 0x000fea000383ffff */
.L_x_106:
[----:B------:R-:W-:-:S13]  /*1a00*/  ISETP.GE.AND P0, PT, R9, R4, PT ;  /* 0x000000040900720c */ /* 0x000fda0003f06270 */
[----:B------:R-:W-:Y:S05]  /*1a10*/  @P0 BRA `(.L_x_107) ;  /* 0x0000000800200947 */ /* 0x000fea0003800000 */
[----:B------:R-:W-:Y:S01]  /*1a20*/  IMAD.IADD R39, R4, 0x1, -R9 ;  /* 0x0000000104277824 */ /* 0x000fe200078e0a09 */
[----:B------:R-:W-:Y:S04]  /*1a30*/  BSSY.RECONVERGENT B1, `(.L_x_107) ;  /* 0x0000086000017945 */ /* 0x000fe80003800200 */
[----:B------:R-:W-:-:S13]  /*1a40*/  ISETP.GE.AND P0, PT, R0, R39, PT ;  /* 0x000000270000720c */ /* 0x000fda0003f06270 */
[----:B------:R-:W-:Y:S05]  /*1a50*/  @P0 BRA `(.L_x_109) ;  /* 0x00000008000c0947 */ /* 0x000fea0003800000 */
[----:B------:R-:W-:Y:S01]  /*1a60*/  LOP3.LUT R5, RZ, R0, RZ, 0x33, !PT ;  /* 0x00000000ff057212 */ /* 0x000fe200078e33ff */
[----:B------:R-:W-:Y:S01]  /*1a70*/  BSSY.RECONVERGENT B2, `(.L_x_110) ;  /* 0x0000017000027945 */ /* 0x000fe20003800200 */
[----:B------:R-:W-:Y:S02]  /*1a80*/  IMAD.MOV.U32 R38, RZ, RZ, R0 ;  /* 0x000000ffff267224 */ /* 0x000fe400078e0000 */
[----:B------:R-:W-:-:S04]  /*1a90*/  IADD3 R5, PT, PT, -R9, R4, R5 ;  /* 0x0000000409057210 */ /* 0x000fc80007ffe105 */
[C---:B------:R-:W-:Y:S01]  /*1aa0*/  ISETP.GE.U32.AND P1, PT, R5.reuse, 0x780, PT ;  /* 0x000007800500780c */ /* 0x040fe20003f26070 */
[----:B------:R-:W-:-:S05]  /*1ab0*/  IMAD.HI.U32 R4, R5, -0x33333333, RZ ;  /* 0xcccccccd05047827 */ /* 0x000fca00078e00ff */
[----:B------:R-:W-:-:S04]  /*1ac0*/  SHF.R.U32.HI R4, RZ, 0x9, R4 ;  /* 0x00000009ff047819 */ /* 0x000fc80000011604 */
[----:B------:R-:W-:-:S04]  /*1ad0*/  LOP3.LUT R6, R4, 0x3, RZ, 0xc0, !PT ;  /* 0x0000000304067812 */ /* 0x000fc800078ec0ff */
[----:B------:R-:W-:-:S13]  /*1ae0*/  ISETP.NE.AND P0, PT, R6, 0x3, PT ;  /* 0x000000030600780c */ /* 0x000fda0003f05270 */
[----:B------:R-:W-:Y:S05]  /*1af0*/  @!P0 BRA `(.L_x_111) ;  /* 0x0000000000388947 */ /* 0x000fea0003800000 */
[----:B------:R-:W0:Y:S01]  /*1b00*/  LDC.64 R6, c[0x0][0x380] ;  /* 0x0000e000ff067b82 */ /* 0x000e220000000a00 */
[----:B------:R-:W-:Y:S02]  /*1b10*/  VIADD R4, R4, 0x1 ;  /* 0x0000000104047836 */ /* 0x000fe40000000000 */
[----:B------:R-:W-:Y:S02]  /*1b20*/  IMAD.IADD R11, R0, 0x1, R9 ;  /* 0x00000001000b7824 */ /* 0x000fe400078e0209 */
[----:B------:R-:W-:Y:S01]  /*1b30*/  IMAD.MOV.U32 R38, RZ, RZ, R0 ;  /* 0x000000ffff267224 */ /* 0x000fe200078e0000 */
[----:B------:R-:W-:-:S05]  /*1b40*/  LOP3.LUT R4, R4, 0x3, RZ, 0xc0, !PT ;  /* 0x0000000304047812 */ /* 0x000fca00078ec0ff */
[----:B------:R-:W-:-:S07]  /*1b50*/  IMAD.MOV R8, RZ, RZ, -R4 ;  /* 0x000000ffff087224 */ /* 0x000fce00078e0a04 */
.L_x_112:
[----:B0-----:R-:W-:-:S06]  /*1b60*/  IMAD.WIDE.U32 R4, R11, 0x8, R6 ;  /* 0x000000080b047825 */ /* 0x001fcc00078e0006 */
[----:B------:R-:W2:Y:S01]  /*1b70*/  LDG.E.64.CONSTANT R4, desc[UR6][R4.64] ;  /* 0x0000000604047981 */ /* 0x000ea2000c1e9b00 */
[----:B------:R-:W-:Y:S02]  /*1b80*/  VIADD R8, R8, 0x1 ;  /* 0x0000000108087836 */ /* 0x000fe40000000000 */
[----:B------:R-:W-:Y:S02]  /*1b90*/  VIADD R38, R38, 0x280 ;  /* 0x0000028026267836 */ /* 0x000fe40000000000 */
[----:B------:R-:W-:Y:S01]  /*1ba0*/  VIADD R11, R11, 0x280 ;  /* 0x000002800b0b7836 */ /* 0x000fe20000000000 */
[----:B------:R-:W-:Y:S01]  /*1bb0*/  ISETP.NE.AND P0, PT, R8, RZ, PT ;  /* 0x000000ff0800720c */ /* 0x000fe20003f05270 */
[----:B--2---:R-:W-:-:S12]  /*1bc0*/  DADD R2, R4, R2 ;  /* 0x0000000004027229 */ /* 0x004fd80000000002 */
[----:B------:R-:W-:Y:S05]  /*1bd0*/  @P0 BRA `(.L_x_112) ;  /* 0xfffffffc00e00947 */ /* 0x000fea000383ffff */
.L_x_111:
[----:B------:R-:W-:Y:S05]  /*1be0*/  BSYNC.RECONVERGENT B2 ;  /* 0x0000000000027941 */ /* 0x000fea0003800200 */
.L_x_110:
[----:B------:R-:W-:Y:S05]  /*1bf0*/  @!P1 BRA `(.L_x_109) ;  /* 0x0000000400a49947 */ /* 0x000fea0003800000 */
[----:B------:R-:W0:Y:S01]  /*1c00*/  LDCU.64 UR4, c[0x0][0x380] ;  /* 0x00007000ff0477ac */ /* 0x000e220008000a00 */
[----:B------:R-:W-:Y:S01]  /*1c10*/  IMAD.IADD R7, R39, 0x1, -R38 ;  /* 0x0000000127077824 */ /* 0x000fe200078e0a26 */
[C---:B------:R-:W-:Y:S01]  /*1c20*/  IADD3 R5, P0, PT, R38.reuse, R9, RZ ;  /* 0x0000000926057210 */ /* 0x040fe20007f1e0ff */
[----:B------:R-:W-:Y:S01]  /*1c30*/  BSSY.RECONVERGENT B2, `(.L_x_113) ;  /* 0x000003a000027945 */ /* 0x000fe20003800200 */
[----:B------:R-:W-:Y:S02]  /*1c40*/  IMAD.IADD R40, R38, 0x1, R9 ;  /* 0x0000000126287824 */ /* 0x000fe400078e0209 */
        /* <DEDUP_REMOVED lines=10> */
.L_x_115:
[----:B------:R-:W0:Y:S01]  /*1cf0*/  LDC.64 R30, c[0x0][0x380] ;  /* 0x0000e000ff1e7b82 */ /* 0x000e220000000a00 */
[----:B------:R-:W2:Y:S04]  /*1d00*/  LDG.E.64.CONSTANT R8, desc[UR6][R4.64+-0x1400] ;  /* 0xffec000604087981 */ /* 0x000ea8000c1e9b00 */
[----:B------:R-:W3:Y:S01]  /*1d10*/  LDG.E.64.CONSTANT R10, desc[UR6][R4.64] ;  /* 0x00000006040a7981 */ /* 0x000ee2000c1e9b00 */
[----:B------:R-:W-:-:S03]  /*1d20*/  VIADD R15, R40, 0xa00 ;  /* 0x00000a00280f7836 */ /* 0x000fc60000000000 */
[----:B------:R-:W4:Y:S04]  /*1d30*/  LDG.E.64.CONSTANT R12, desc[UR6][R4.64+0x1400] ;  /* 0x00140006040c7981 */ /* 0x000f28000c1e9b00 */
[----:B------:R-:W5:Y:S04]  /*1d40*/  LDG.E.64.CONSTANT R16, desc[UR6][R4.64+0x3c00] ;  /* 0x003c000604107981 */ /* 0x000f68000c1e9b00 */
[----:B------:R-:W5:Y:S01]  /*1d50*/  LDG.E.64.CONSTANT R18, desc[UR6][R4.64+0x5000] ;  /* 0x0050000604127981 */ /* 0x000f62000c1e9b00 */
[----:B------:R-:W-:-:S03]  /*1d60*/  VIADD R23, R40, 0x1400 ;  /* 0x0000140028177836 */ /* 0x000fc60000000000 */
[----:B------:R-:W5:Y:S01]  /*1d70*/  LDG.E.64.CONSTANT R20, desc[UR6][R4.64+0x6400] ;  /* 0x0064000604147981 */ /* 0x000f62000c1e9b00 */
[----:B0-----:R-:W-:-:S03]  /*1d80*/  IMAD.WIDE.U32 R6, R40, 0x8, R30 ;  /* 0x0000000828067825 */ /* 0x001fc600078e001e */
[----:B------:R-:W5:Y:S04]  /*1d90*/  LDG.E.64.CONSTANT R24, desc[UR6][R4.64+0x8c00] ;  /* 0x008c000604187981 */ /* 0x000f68000c1e9b00 */
[----:B------:R-:W5:Y:S04]  /*1da0*/  LDG.E.64.CONSTANT R26, desc[UR6][R4.64+0xa000] ;  /* 0x00a00006041a7981 */ /* 0x000f68000c1e9b00 */
[----:B------:R-:W2:Y:S01]  /*1db0*/  LDG.E.64.CONSTANT R6, desc[UR6][R6.64] ;  /* 0x0000000606067981 */ /* 0x000ea2000c1e9b00 */
[----:B------:R-:W-:-:S03]  /*1dc0*/  IMAD.WIDE.U32 R14, R15, 0x8, R30 ;  /* 0x000000080f0e7825 */ /* 0x000fc600078e001e */
[----:B------:R-:W5:Y:S04]  /*1dd0*/  LDG.E.64.CONSTANT R28, desc[UR6][R4.64+0xb400] ;  /* 0x00b40006041c7981 */ /* 0x000f68000c1e9b00 */
[----:B------:R-:W5:Y:S01]  /*1de0*/  LDG.E.64.CONSTANT R14, desc[UR6][R14.64] ;  /* 0x000000060e0e7981 */ /* 0x000f62000c1e9b00 */
[----:B------:R-:W-:-:S03]  /*1df0*/  IMAD.WIDE.U32 R22, R23, 0x8, R30 ;  /* 0x0000000817167825 */ /* 0x000fc600078e001e */
[----:B------:R-:W5:Y:S04]  /*1e00*/  LDG.E.64.CONSTANT R34, desc[UR6][R4.64+0xf000] ;  /* 0x00f0000604227981 */ /* 0x000f68000c1e9b00 */
[----:B------:R-:W5:Y:S01]  /*1e10*/  LDG.E.64.CONSTANT R22, desc[UR6][R22.64] ;  /* 0x0000000616167981 */ /* 0x000f62000c1e9b00 */
[----:B------:R-:W-:-:S03]  /*1e20*/  VIADD R33, R40, 0x1e00 ;  /* 0x00001e0028217836 */ /* 0x000fc60000000000 */
[----:B------:R-:W5:Y:S01]  /*1e30*/  LDG.E.64.CONSTANT R36, desc[UR6][R4.64+0x10400] ;  /* 0x0104000604247981 */ /* 0x000f62000c1e9b00 */
[----:B------:R-:W-:-:S03]  /*1e40*/  IMAD.WIDE.U32 R30, R33, 0x8, R30 ;  /* 0x00000008211e7825 */ /* 0x000fc600078e001e */
[----:B------:R0:W5:Y:S04]  /*1e50*/  LDG.E.64.CONSTANT R32, desc[UR6][R4.64+0xdc00] ;  /* 0x00dc000604207981 */ /* 0x000168000c1e9b00 */
[----:B------:R-:W5:Y:S01]  /*1e60*/  LDG.E.64.CONSTANT R30, desc[UR6][R30.64] ;  /* 0x000000061e1e7981 */ /* 0x000f62000c1e9b00 */
[----:B------:R-:W-:-:S05]  /*1e70*/  VIADD R38, R38, 0x2800 ;  /* 0x0000280026267836 */ /* 0x000fca0000000000 */
[----:B------:R-:W-:Y:S02]  /*1e80*/  ISETP.GE.AND P1, PT, R38, R41, PT ;  /* 0x000000292600720c */ /* 0x000fe40003f26270 */
[----:B0-----:R-:W-:Y:S01]  /*1e90*/  IADD3 R4, P2, PT, R4, 0x14000, RZ ;  /* 0x0001400004047810 */ /* 0x001fe20007f5e0ff */
[----:B------:R-:W-:-:S04]  /*1ea0*/  VIADD R40, R40, 0x2800 ;  /* 0x0000280028287836 */ /* 0x000fc80000000000 */
[----:B------:R-:W-:Y:S01]  /*1eb0*/  IMAD.X R5, RZ, RZ, R5, P2 ;  /* 0x000000ffff057224 */ /* 0x000fe200010e0605 */
[----:B--2---:R-:W-:-:S08]  /*1ec0*/  DADD R6, R6, R2 ;  /* 0x0000000006067229 */ /* 0x004fd00000000002 */
[----:B------:R-:W-:-:S08]  /*1ed0*/  DADD R6, R6, R8 ;  /* 0x0000000006067229 */ /* 0x000fd00000000008 */
        /* <DEDUP_REMOVED lines=15> */
.L_x_114:
[----:B------:R-:W-:Y:S05]  /*1fd0*/  BSYNC.RECONVERGENT B2 ;  /* 0x0000000000027941 */ /* 0x000fea0003800200 */
.L_x_113:
[----:B------:R-:W-:Y:S01]  /*1fe0*/  IMAD.IADD R6, R39, 0x1, -R38 ;  /* 0x0000000127067824 */ /* 0x000fe200078e0a26 */
[----:B------:R-:W-:Y:S04]  /*1ff0*/  BSSY.RECONVERGENT B2, `(.L_x_116) ;  /* 0x000001d000027945 */ /* 0x000fe80003800200 */
[----:B------:R-:W-:-:S13]  /*2000*/  ISETP.GT.AND P1, PT, R6, 0xa00, PT ;  /* 0x00000a000600780c */ /* 0x000fda0003f24270 */
[----:B------:R-:W-:Y:S05]  /*2010*/  @!P1 BRA `(.L_x_117) ;  /* 0x0000000000689947 */ /* 0x000fea0003800000 */
[----:B------:R-:W0:Y:S01]  /*2020*/  LDC.64 R14, c[0x0][0x380] ;  /* 0x0000e000ff0e7b82 */ /* 0x000e220000000a00 */
[----:B------:R-:W2:Y:S04]  /*2030*/  LDG.E.64.CONSTANT R8, desc[UR6][R4.64+-0x1400] ;  /* 0xffec000604087981 */ /* 0x000ea8000c1e9b00 */
[----:B------:R-:W3:Y:S01]  /*2040*/  LDG.E.64.CONSTANT R10, desc[UR6][R4.64] ;  /* 0x00000006040a7981 */ /* 0x000ee2000c1e9b00 */
[----:B------:R-:W-:-:S03]  /*2050*/  VIADD R17, R40, 0xa00 ;  /* 0x00000a0028117836 */ /* 0x000fc60000000000 */
[----:B------:R-:W4:Y:S04]  /*2060*/  LDG.E.64.CONSTANT R12, desc[UR6][R4.64+0x1400] ;  /* 0x00140006040c7981 */ /* 0x000f28000c1e9b00 */
[----:B------:R-:W5:Y:S04]  /*2070*/  LDG.E.64.CONSTANT R18, desc[UR6][R4.64+0x5000] ;  /* 0x0050000604127981 */ /* 0x000f68000c1e9b00 */
[----:B------:R1:W5:Y:S01]  /*2080*/  LDG.E.64.CONSTANT R20, desc[UR6][R4.64+0x6400] ;  /* 0x0064000604147981 */ /* 0x000362000c1e9b00 */
[----:B0-----:R-:W-:-:S06]  /*2090*/  IMAD.WIDE.U32 R6, R40, 0x8, R14 ;  /* 0x0000000828067825 */ /* 0x001fcc00078e000e */
[----:B------:R-:W2:Y:S01]  /*20a0*/  LDG.E.64.CONSTANT R6, desc[UR6][R6.64] ;  /* 0x0000000606067981 */ /* 0x000ea2000c1e9b00 */
[----:B------:R-:W-:-:S03]  /*20b0*/  IMAD.WIDE.U32 R14, R17, 0x8, R14 ;  /* 0x00000008110e7825 */ /* 0x000fc600078e000e */
[----:B------:R-:W5:Y:S04]  /*20c0*/  LDG.E.64.CONSTANT R16, desc[UR6][R4.64+0x3c00] ;  /* 0x003c000604107981 */ /* 0x000f68000c1e9b00 */
[----:B------:R-:W5:Y:S01]  /*20d0*/  LDG.E.64.CONSTANT R14, desc[UR6][R14.64] ;  /* 0x000000060e0e7981 */ /* 0x000f62000c1e9b00 */
[----:B------:R-:W-:Y:S01]  /*20e0*/  PLOP3.LUT P0, PT, PT, PT, PT, 0x8, 0x80 ;  /* 0x000000000080781c */ /* 0x000fe20003f0e170 */
[----:B------:R-:W-:Y:S02]  /*20f0*/  VIADD R38, R38, 0x1400 ;  /* 0x0000140026267836 */ /* 0x000fe40000000000 */
[----:B------:R-:W-:Y:S01]  /*2100*/  VIADD R40, R40, 0x1400 ;  /* 0x0000140028287836 */ /* 0x000fe20000000000 */
[----:B--2---:R-:W-:-:S08]  /*2110*/  DADD R2, R2, R6 ;  /* 0x0000000002027229 */ /* 0x004fd00000000006 */
[----:B------:R-:W-:-:S08]  /*2120*/  DADD R2, R2, R8 ;  /* 0x0000000002027229 */ /* 0x000fd00000000008 */
[----:B---3--:R-:W-:-:S08]  /*2130*/  DADD R2, R2, R10 ;  /* 0x0000000002027229 */ /* 0x008fd0000000000a */
[----:B----4-:R-:W-:-:S08]  /*2140*/  DADD R2, R2, R12 ;  /* 0x0000000002027229 */ /* 0x010fd0000000000c */
[----:B-----5:R-:W-:-:S08]  /*2150*/  DADD R2, R2, R14 ;  /* 0x0000000002027229 */ /* 0x020fd0000000000e */
[----:B------:R-:W-:Y:S01]  /*2160*/  DADD R2, R2, R16 ;  /* 0x0000000002027229 */ /* 0x000fe20000000010 */
[----:B------:R-:W-:-:S07]  /*2170*/  IADD3 R6, P1, PT, R4, 0xa000, RZ ;  /* 0x0000a00004067810 */ /* 0x000fce0007f3e0ff */
[----:B------:R-:W-:Y:S01]  /*2180*/  DADD R2, R2, R18 ;  /* 0x0000000002027229 */ /* 0x000fe20000000012 */
[----:B-1----:R-:W-:Y:S02]  /*2190*/  IMAD.X R5, RZ, RZ, R5, P1 ;  /* 0x000000ffff057224 */ /* 0x002fe400008e0605 */
[----:B------:R-:W-:-:S05]  /*21a0*/  IMAD.MOV.U32 R4, RZ, RZ, R6 ;  /* 0x000000ffff047224 */ /* 0x000fca00078e0006 */
[----:B------:R-:W-:-:S11]  /*21b0*/  DADD R2, R2, R20 ;  /* 0x0000000002027229 */ /* 0x000fd60000000014 */
.L_x_117:
[----:B------:R-:W-:Y:S05]  /*21c0*/  BSYNC.RECONVERGENT B2 ;  /* 0x0000000000027941 */ /* 0x000fea0003800200 */
.L_x_116:
[----:B------:R-:W-:-:S13]  /*21d0*/  ISETP.LT.OR P0, PT, R38, R39, P0 ;  /* 0x000000272600720c */ /* 0x000fda0000701670 */
[----:B------:R-:W-:Y:S05]  /*21e0*/  @!P0 BRA `(.L_x_109) ;  /* 0x0000000000288947 */ /* 0x000fea0003800000 */
[----:B------:R-:W0:Y:S01]  /*21f0*/  LDC.64 R6, c[0x0][0x380] ;  /* 0x0000e000ff067b82 */ /* 0x000e220000000a00 */
[----:B------:R-:W2:Y:S04]  /*2200*/  LDG.E.64.CONSTANT R8, desc[UR6][R4.64] ;  /* 0x0000000604087981 */ /* 0x000ea8000c1e9b00 */
[----:B------:R-:W3:Y:S01]  /*2210*/  LDG.E.64.CONSTANT R10, desc[UR6][R4.64+0x1400] ;  /* 0x00140006040a7981 */ /* 0x000ee2000c1e9b00 */
[----:B0-----:R-:W-:-:S03]  /*2220*/  IMAD.WIDE.U32 R40, R40, 0x8, R6 ;  /* 0x0000000828287825 */ /* 0x001fc600078e0006 */
[----:B------:R-:W4:Y:S04]  /*2230*/  LDG.E.64.CONSTANT R6, desc[UR6][R4.64+-0x1400] ;  /* 0xffec000604067981 */ /* 0x000f28000c1e9b00 */
[----:B------:R-:W5:Y:S02]  /*2240*/  LDG.E.64.CONSTANT R40, desc[UR6][R40.64] ;  /* 0x0000000628287981 */ /* 0x000f64000c1e9b00 */
[----:B-----5:R-:W-:-:S08]  /*2250*/  DADD R2, R2, R40 ;  /* 0x0000000002027229 */ /* 0x020fd00000000028 */
[----:B----4-:R-:W-:-:S08]  /*2260*/  DADD R2, R2, R6 ;  /* 0x0000000002027229 */ /* 0x010fd00000000006 */
[----:B--2---:R-:W-:-:S08]  /*2270*/  DADD R2, R2, R8 ;  /* 0x0000000002027229 */ /* 0x004fd00000000008 */
[----:B---3--:R-:W-:-:S11]  /*2280*/  DADD R2, R2, R10 ;  /* 0x0000000002027229 */ /* 0x008fd6000000000a */
.L_x_109:
[----:B------:R-:W-:Y:S05]  /*2290*/  BSYNC.RECONVERGENT B1 ;  /* 0x0000000000017941 */ /* 0x000fea0003800200 */
.L_x_107:
        /* <DEDUP_REMOVED lines=16> */
[----:B------:R-:W-:Y:S01]  /*23a0*/  SHFL.DOWN PT, R2, R4, 0x4, 0x1f ;  /* 0x08801f0004027f89 */ /* 0x000fe200000e0000 */
[----:B------:R-:W-:Y:S02]  /*23b0*/  @!P1 MOV R7, 0x400 ;  /* 0x0000040000079802 */ /* 0x000fe40000000f00 */
[----:B------:R-:W-:Y:S01]  /*23c0*/  @!P1 SHF.R.U32.HI R6, RZ, 0x2, R0 ;  /* 0x00000002ff069819 */ /* 0x000fe20000011600 */
[----:B------:R-:W0:Y:S01]  /*23d0*/  SHFL.DOWN PT, R3, R5, 0x4, 0x1f ;  /* 0x08801f0005037f89 */ /* 0x000e2200000e0000 */
[----:B-1----:R-:W-:-:S02]  /*23e0*/  @!P1 LEA R7, R12, R7, 0x18 ;  /* 0x000000070c079211 */ /* 0x002fc400078ec0ff */
[----:B------:R-:W-:-:S05]  /*23f0*/  @!P1 LOP3.LUT R6, R6, 0xf8, RZ, 0xc0, !PT ;  /* 0x000000f806069812 */ /* 0x000fca00078ec0ff */
[----:B------:R-:W-:Y:S01]  /*2400*/  @!P1 IMAD.IADD R7, R6, 0x1, R7 ;  /* 0x0000000106079824 */ /* 0x000fe200078e0207 */
        /* <DEDUP_REMOVED lines=22> */
[----:B------:R-:W1:Y:S04]  /*2570*/  LDS.128 R8, [UR4+0x20] ;  /* 0x00002004ff087984 */ /* 0x000e680008000c00 */
[----:B------:R-:W2:Y:S04]  /*2580*/  LDS.128 R16, [UR4+0x30] ;  /* 0x00003004ff107984 */ /* 0x000ea80008000c00 */
[----:B0-----:R-:W0:Y:S01]  /*2590*/  LDS.128 R4, [UR4+0x40] ;  /* 0x00004004ff047984 */ /* 0x001e220008000c00 */
[----:B-1----:R-:W-:-:S03]  /*25a0*/  DADD R8, R12, R8 ;  /* 0x000000000c087229 */ /* 0x002fc60000000008 */
[----:B------:R-:W-:Y:S05]  /*25b0*/  LDS.128 R12, [UR4+0x60] ;  /* 0x00006004ff0c7984 */ /* 0x000fea0008000c00 */
[----:B------:R-:W-:Y:S02]  /*25c0*/  DADD R2, R8, R10 ;  /* 0x0000000008027229 */ /* 0x000fe4000000000a */
[----:B------:R-:W1:Y:S06]  /*25d0*/  LDS.128 R8, [UR4+0x50] ;  /* 0x00005004ff087984 */ /* 0x000e6c0008000c00 */
[----:B--2---:R-:W-:-:S08]  /*25e0*/  DADD R2, R2, R16 ;  /* 0x0000000002027229 */ /* 0x004fd00000000010 */
[----:B------:R-:W-:-:S08]  /*25f0*/  DADD R2, R2, R18 ;  /* 0x0000000002027229 */ /* 0x000fd00000000012 */
[----:B0-----:R-:W-:-:S08]  /*2600*/  DADD R2, R2, R4 ;  /* 0x0000000002027229 */ /* 0x001fd00000000004 */
[----:B------:R-:W-:Y:S01]  /*2610*/  DADD R2, R2, R6 ;  /* 0x0000000002027229 */ /* 0x000fe20000000006 */
[----:B------:R-:W0:Y:S07]  /*2620*/  LDS.128 R4, [UR4+0x70] ;  /* 0x00007004ff047984 */ /* 0x000e2e0008000c00 */
[----:B-1----:R-:W-:-:S08]  /*2630*/  DADD R2, R2, R8 ;  /* 0x0000000002027229 */ /* 0x002fd00000000008 */
[----:B------:R-:W-:Y:S01]  /*2640*/  DADD R2, R2, R10 ;  /* 0x0000000002027229 */ /* 0x000fe2000000000a */
[----:B------:R-:W1:Y:S07]  /*2650*/  LDS.128 R8, [UR4+0x80] ;  /* 0x00008004ff087984 */ /* 0x000e6e0008000c00 */
[----:B------:R-:W-:-:S08]  /*2660*/  DADD R2, R2, R12 ;  /* 0x0000000002027229 */ /* 0x000fd0000000000c */
[----:B------:R-:W-:Y:S01]  /*2670*/  DADD R2, R2, R14 ;  /* 0x0000000002027229 */ /* 0x000fe2000000000e */
[----:B------:R-:W2:Y:S07]  /*2680*/  LDS.128 R12, [UR4+0x90] ;  /* 0x00009004ff0c7984 */ /* 0x000eae0008000c00 */
[----:B0-----:R-:W-:-:S08]  /*2690*/  DADD R2, R2, R4 ;  /* 0x0000000002027229 */ /* 0x001fd00000000004 */
[----:B------:R-:W-:Y:S01]  /*26a0*/  DADD R2, R2, R6 ;  /* 0x0000000002027229 */ /* 0x000fe20000000006 */
[----:B------:R-:W0:Y:S07]  /*26b0*/  LDS.128 R4, [UR4+0xa0] ;  /* 0x0000a004ff047984 */ /* 0x000e2e0008000c00 */
[----:B-1----:R-:W-:Y:S01]  /*26c0*/  DADD R2, R2, R8 ;  /* 0x0000000002027229 */ /* 0x002fe20000000008 */
[----:B------:R-:W1:Y:S07]  /*26d0*/  LDS.64 R8, [UR4+0xb0] ;  /* 0x0000b004ff087984 */ /* 0x000e6e0008000a00 */
[----:B------:R-:W-:-:S08]  /*26e0*/  DADD R2, R2, R10 ;  /* 0x0000000002027229 */ /* 0x000fd0000000000a */
[----:B--2---:R-:W-:-:S08]  /*26f0*/  DADD R2, R2, R12 ;  /* 0x0000000002027229 */ /* 0x004fd0000000000c */
[----:B------:R-:W-:-:S08]  /*2700*/  DADD R2, R2, R14 ;  /* 0x0000000002027229 */ /* 0x000fd0000000000e */
[----:B0-----:R-:W-:-:S08]  /*2710*/  DADD R2, R2, R4 ;  /* 0x0000000002027229 */ /* 0x001fd00000000004 */
[----:B------:R-:W-:-:S08]  /*2720*/  DADD R2, R2, R6 ;  /* 0x0000000002027229 */ /* 0x000fd00000000006 */
[----:B-1----:R-:W-:-:S11]  /*2730*/  DADD R12, R2, R8 ;  /* 0x00000000020c7229 */ /* 0x002fd60000000008 */
.L_x_105:
[----:B------:R-:W-:Y:S05]  /*2740*/  BSYNC.RECONVERGENT B0 ;  /* 0x0000000000007941 */ /* 0x000fea0003800200 */
.L_x_90:
[----:B------:R-:W-:Y:S05]  /*2750*/  @P0 EXIT ;  /* 0x000000000000094d */ /* 0x000fea0003800000 */
[----:B------:R-:W1:Y:S01]  /*2760*/  LDCU.64 UR4, c[0x0][0x398] ;  /* 0x00007300ff0477ac */ /* 0x000e620008000a00 */
[----:B0-----:R-:W0:Y:S01]  /*2770*/  LDC.64 R2, c[0x0][0x388] ;  /* 0x0000e200ff027b82 */ /* 0x001e220000000a00 */
[----:B-1----:R-:W-:-:S07]  /*2780*/  DADD R12, R12, UR4 ;  /* 0x000000040c0c7e29 */ /* 0x002fce0008000000 */
[----:B0-----:R-:W-:Y:S01]  /*2790*/  STG.E.64 desc[UR6][R2.64], R12 ;  /* 0x0000000c02007986 */ /* 0x001fe2000c101b06 */
[----:B------:R-:W-:Y:S05]  /*27a0*/  EXIT ;  /* 0x000000000000794d */ /* 0x000fea0003800000 */
.L_x_118:
        /* <DEDUP_REMOVED lines=13> */
.L_x_187:


//--------------------- .text._ZN3cub18CUB_300001_SM_10006detail6reduce18DeviceReduceKernelINS2_10policy_hubIdjN4cuda3std3__44plusIdEEE10Policy1000EN6thrust24THRUST_300001_SM_1000_NS10device_ptrIdEEjS9_dNS7_10__identityEEEvT0_PT3_T1_NS0_13GridEvenShareISK_EET2_T4_ --------------------------
	.section	.text._ZN3cub18CUB_300001_SM_10006detail6reduce18DeviceReduceKernelINS2_10policy_hubIdjN4cuda3std3__44plusIdEEE10Policy1000EN6thrust24THRUST_300001_SM_1000_NS10device_ptrIdEEjS9_dNS7_10__identityEEEvT0_PT3_T1_NS0_13GridEvenShareISK_EET2_T4_,"ax",@progbits
	.align	128
        .global         _ZN3cub18CUB_300001_SM_10006detail6reduce18DeviceReduceKernelINS2_10policy_hubIdjN4cuda3std3__44plusIdEEE10Policy1000EN6thrust24THRUST_300001_SM_1000_NS10device_ptrIdEEjS9_dNS7_10__identityEEEvT0_PT3_T1_NS0_13GridEvenShareISK_EET2_T4_
        .type           _ZN3cub18CUB_300001_SM_10006detail6reduce18DeviceReduceKernelINS2_10policy_hubIdjN4cuda3std3__44plusIdEEE10Policy1000EN6thrust24THRUST_300001_SM_1000_NS10device_ptrIdEEjS9_dNS7_10__identityEEEvT0_PT3_T1_NS0_13GridEvenShareISK_EET2_T4_,@function
        .size           _ZN3cub18CUB_300001_SM_10006detail6reduce18DeviceReduceKernelINS2_10policy_hubIdjN4cuda3std3__44plusIdEEE10Policy1000EN6thrust24THRUST_300001_SM_1000_NS10device_ptrIdEEjS9_dNS7_10__identityEEEvT0_PT3_T1_NS0_13GridEvenShareISK_EET2_T4_,(.L_x_188 - _ZN3cub18CUB_300001_SM_10006detail6reduce18DeviceReduceKernelINS2_10policy_hubIdjN4cuda3std3__44plusIdEEE10Policy1000EN6thrust24THRUST_300001_SM_1000_NS10device_ptrIdEEjS9_dNS7_10__identityEEEvT0_PT3_T1_NS0_13GridEvenShareISK_EET2_T4_)
        .other          _ZN3cub18CUB_300001_SM_10006detail6reduce18DeviceReduceKernelINS2_10policy_hubIdjN4cuda3std3__44plusIdEEE10Policy1000EN6thrust24THRUST_300001_SM_1000_NS10device_ptrIdEEjS9_dNS7_10__identityEEEvT0_PT3_T1_NS0_13GridEvenShareISK_EET2_T4_,@"STO_CUDA_ENTRY STV_DEFAULT"
_ZN3cub18CUB_300001_SM_10006detail6reduce18DeviceReduceKernelINS2_10policy_hubIdjN4cuda3std3__44plusIdEEE10Policy1000EN6thrust24THRUST_300001_SM_1000_NS10device_ptrIdEEjS9_dNS7_10__identityEEEvT0_PT3_T1_NS0_13GridEvenShareISK_EET2_T4_:
.text._ZN3cub18CUB_300001_SM_10006detail6reduce18DeviceReduceKernelINS2_10policy_hubIdjN4cuda3std3__44plusIdEEE10Policy1000EN6thrust24THRUST_300001_SM_1000_NS10device_ptrIdEEjS9_dNS7_10__identityEEEvT0_PT3_T1_NS0_13GridEvenShareISK_EET2_T4_:
[----:B------:R-:W-:Y:S08]  /*0000*/  LDC R1, c[0x0][0x37c] ;  /* 0x0000df00ff017b82 */ /* 0x000ff00000000800 */
[----:B------:R-:W0:Y:S01]  /*0010*/  S2UR UR9, SR_CTAID.X ;  /* 0x00000000000979c3 */ /* 0x000e220000002500 */
[----:B------:R-:W1:Y:S01]  /*0020*/  LDCU.64 UR12, c[0x0][0x3a8] ;  /* 0x00007500ff0c77ac */ /* 0x000e620008000a00 */
[----:B------:R-:W-:Y:S01]  /*0030*/  BSSY.RECONVERGENT B0, `(.L_x_119) ;  /* 0x00002d4000007945 */ /* 0x000fe20003800200 */
[----:B------:R-:W2:Y:S01]  /*0040*/  LDCU.64 UR10, c[0x0][0x358] ;  /* 0x00006b00ff0a77ac */ /* 0x000ea20008000a00 */
[----:B-1----:R-:W-:Y:S01]  /*0050*/  IMAD.U32 R4, RZ, RZ, UR12 ;  /* 0x0000000cff047e24 */ /* 0x002fe2000f8e00ff */
[----:B------:R-:W-:-:S02]  /*0060*/  UIMAD UR8, UR13, 0x1400, URZ ;  /* 0x000014000d0878a4 */ /* 0x000fc4000f8e02ff */
[----:B0-----:R-:W-:-:S06]  /*0070*/  UIMAD UR4, UR9, 0x1400, URZ ;  /* 0x00001400090478a4 */ /* 0x001fcc000f8e02ff */
[----:B------:R-:W-:-:S05]  /*0080*/  VIADD R0, R4, -UR4 ;  /* 0x8000000404007c36 */ /* 0x000fca0008000000 */
[----:B------:R-:W-:-:S13]  /*0090*/  ISETP.GT.U32.AND P0, PT, R0, 0x13ff, PT ;  /* 0x000013ff0000780c */ /* 0x000fda0003f04070 */
[----:B--2---:R-:W-:Y:S05]  /*00a0*/  @P0 BRA `(.L_x_120) ;  /* 0x0000001800380947 */ /* 0x004fea0003800000 */
[----:B------:R-:W0:Y:S01]  /*00b0*/  S2R R3, SR_TID.X ;  /* 0x0000000000037919 */ /* 0x000e220000002100 */
[----:B------:R-:W-:Y:S01]  /*00c0*/  BSSY.RECONVERGENT B1, `(.L_x_121) ;  /* 0x000000a000017945 */ /* 0x000fe20003800200 */
[----:B------:R-:W-:Y:S02]  /*00d0*/  CS2R R20, SRZ ;  /* 0x0000000000147805 */ /* 0x000fe4000001ff00 */
[----:B0-----:R-:W-:Y:S01]  /*00e0*/  ISETP.GE.U32.AND P0, PT, R3, R0, PT ;  /* 0x000000000300720c */ /* 0x001fe20003f06070 */
[----:B------:R-:W-:-:S12]  /*00f0*/  IMAD.MOV.U32 R19, RZ, RZ, R3 ;  /* 0x000000ffff137224 */ /* 0x000fd800078e0003 */
[----:B------:R-:W-:Y:S05]  /*0100*/  @P0 BRA `(.L_x_122) ;  /* 0x0000000000140947 */ /* 0x000fea0003800000 */
[----:B------:R-:W0:Y:S01]  /*0110*/  LDC.64 R20, c[0x0][0x380] ;  /* 0x0000e000ff147b82 */ /* 0x000e220000000a00 */
[----:B------:R-:W-:-:S04]  /*0120*/  VIADD R5, R3, UR4 ;  /* 0x0000000403057c36 */ /* 0x000fc80008000000 */
[----:B0-----:R-:W-:-:S06]  /*0130*/  IMAD.WIDE.U32 R20, R5, 0x8, R20 ;  /* 0x0000000805147825 */ /* 0x001fcc00078e0014 */
[----:B------:R-:W5:Y:S01]  /*0140*/  LDG.E.64 R20, desc[UR10][R20.64] ;  /* 0x0000000a14147981 */ /* 0x000f62000c1e1b00 */
[----:B------:R-:W-:-:S07]  /*0150*/  VIADD R19, R3, 0x280 ;  /* 0x0000028003137836 */ /* 0x000fce0000000000 */
.L_x_122:
[----:B------:R-:W-:Y:S05]  /*0160*/  BSYNC.RECONVERGENT B1 ;  /* 0x0000000000017941 */ /* 0x000fea0003800200 */
.L_x_121:
[----:B------:R-:W-:Y:S01]  /*0170*/  ISETP.GE.U32.AND P0, PT, R19, R0, PT ;  /* 0x000000001300720c */ /* 0x000fe20003f06070 */
[----:B------:R-:W-:-:S12]  /*0180*/  BSSY.RECONVERGENT B1, `(.L_x_123) ;  /* 0x00000a5000017945 */ /* 0x000fd80003800200 */
[----:B------:R-:W-:Y:S05]  /*0190*/  @P0 BRA `(.L_x_124) ;  /* 0x00000008008c0947 */ /* 0x000fea0003800000 */
[----:B------:R-:W-:Y:S01]  /*01a0*/  LOP3.LUT R5, RZ, R19, RZ, 0x33, !PT ;  /* 0x00000013ff057212 */ /* 0x000fe200078e33ff */
[----:B------:R-:W-:Y:S03]  /*01b0*/  BSSY.RECONVERGENT B2, `(.L_x_125) ;  /* 0x0000053000027945 */ /* 0x000fe60003800200 */
[----:B------:R-:W-:-:S04]  /*01c0*/  IADD3 R5, PT, PT, R4, -UR4, R5 ;  /* 0x8000000404057c10 */ /* 0x000fc8000fffe005 */
[C---:B------:R-:W-:Y:S01]  /*01d0*/  ISETP.GE.U32.AND P0, PT, R5.reuse, 0x2580, PT ;  /* 0x000025800500780c */ /* 0x040fe20003f06070 */
[----:B------:R-:W-:-:S05]  /*01e0*/  IMAD.HI.U32 R4, R5, -0x33333333, RZ ;  /* 0xcccccccd05047827 */ /* 0x000fca00078e00ff */
[----:B------:R-:W-:-:S04]  /*01f0*/  LEA.HI R4, R4, 0x1, RZ, 0x17 ;  /* 0x0000000104047811 */ /* 0x000fc800078fb8ff */
[----:B------:R-:W-:-:S03]  /*0200*/  LOP3.LUT R5, R4, 0xf, RZ, 0xc0, !PT ;  /* 0x0000000f04057812 */ /* 0x000fc600078ec0ff */
[----:B------:R-:W-:Y:S05]  /*0210*/  @!P0 BRA `(.L_x_126) ;  /* 0x0000000400308947 */ /* 0x000fea0003800000 */
[----:B------:R-:W-:Y:S01]  /*0220*/  LOP3.LUT R24, R4, 0xfffff0, RZ, 0xc0, !PT ;  /* 0x00fffff004187812 */ /* 0x000fe200078ec0ff */
[----:B------:R-:W-:Y:S01]  /*0230*/  BSSY.RECONVERGENT B3, `(.L_x_127) ;  /* 0x0000049000037945 */ /* 0x000fe20003800200 */
[C---:B------:R-:W-:Y:S02]  /*0240*/  VIADD R2, R19.reuse, 0x1400 ;  /* 0x0000140013027836 */ /* 0x040fe40000000000 */
[----:B------:R-:W-:Y:S02]  /*0250*/  VIADD R25, R19, UR4 ;  /* 0x0000000413197c36 */ /* 0x000fe40008000000 */
[----:B------:R-:W-:-:S07]  /*0260*/  IMAD.MOV R24, RZ, RZ, -R24 ;  /* 0x000000ffff187224 */ /* 0x000fce00078e0a18 */
.L_x_128:
[----:B------:R-:W0:Y:S02]  /*0270*/  LDC.64 R22, c[0x0][0x380] ;  /* 0x0000e000ff167b82 */ /* 0x000e240000000a00 */
[----:B0-----:R-:W-:-:S06]  /*0280*/  IMAD.WIDE.U32 R18, R25, 0x8, R22 ;  /* 0x0000000819127825 */ /* 0x001fcc00078e0016 */
[----:B------:R-:W2:Y:S01]  /*0290*/  LDG.E.64 R18, desc[UR10][R18.64] ;  /* 0x0000000a12127981 */ /* 0x000ea2000c1e1b00 */
[C---:B------:R-:W-:Y:S02]  /*02a0*/  VIADD R7, R25.reuse, 0x280 ;  /* 0x0000028019077836 */ /* 0x040fe40000000000 */
[----:B------:R-:W-:Y:S02]  /*02b0*/  VIADD R17, R25, 0x500 ;  /* 0x0000050019117836 */ /* 0x000fe40000000000 */
[----:B------:R-:W-:-:S04]  /*02c0*/  IMAD.WIDE.U32 R6, R7, 0x8, R22 ;  /* 0x0000000807067825 */ /* 0x000fc800078e0016 */
[--C-:B------:R-:W-:Y:S02]  /*02d0*/  IMAD.WIDE.U32 R16, R17, 0x8, R22.reuse ;  /* 0x0000000811107825 */ /* 0x100fe400078e0016 */
[----:B------:R-:W3:Y:S02]  /*02e0*/  LDG.E.64 R6, desc[UR10][R6.64] ;  /* 0x0000000a06067981 */ /* 0x000ee4000c1e1b00 */
[C---:B------:R-:W-:Y:S02]  /*02f0*/  VIADD R15, R25.reuse, 0x780 ;  /* 0x00000780190f7836 */ /* 0x040fe40000000000 */
[----:B------:R-:W4:Y:S01]  /*0300*/  LDG.E.64 R16, desc[UR10][R16.64] ;  /* 0x0000000a10107981 */ /* 0x000f22000c1e1b00 */
[----:B------:R-:W-:Y:S02]  /*0310*/  VIADD R13, R25, 0xa00 ;  /* 0x00000a00190d7836 */ /* 0x000fe40000000000 */
[----:B------:R-:W-:-:S04]  /*0320*/  IMAD.WIDE.U32 R14, R15, 0x8, R22 ;  /* 0x000000080f0e7825 */ /* 0x000fc800078e0016 */
[--C-:B------:R-:W-:Y:S02]  /*0330*/  IMAD.WIDE.U32 R12, R13, 0x8, R22.reuse ;  /* 0x000000080d0c7825 */ /* 0x100fe400078e0016 */
[----:B------:R-:W4:Y:S02]  /*0340*/  LDG.E.64 R14, desc[UR10][R14.64] ;  /* 0x0000000a0e0e7981 */ /* 0x000f24000c1e1b00 */
[C---:B------:R-:W-:Y:S02]  /*0350*/  VIADD R11, R25.reuse, 0xc80 ;  /* 0x00000c80190b7836 */ /* 0x040fe40000000000 */
[----:B------:R-:W4:Y:S01]  /*0360*/  LDG.E.64 R12, desc[UR10][R12.64] ;  /* 0x0000000a0c0c7981 */ /* 0x000f22000c1e1b00 */
[----:B------:R-:W-:Y:S02]  /*0370*/  VIADD R9, R25, 0xf00 ;  /* 0x00000f0019097836 */ /* 0x000fe40000000000 */
[----:B------:R-:W-:-:S04]  /*0380*/  IMAD.WIDE.U32 R10, R11, 0x8, R22 ;  /* 0x000000080b0a7825 */ /* 0x000fc800078e0016 */
[----:B------:R-:W-:Y:S02]  /*0390*/  IMAD.WIDE.U32 R8, R9, 0x8, R22 ;  /* 0x0000000809087825 */ /* 0x000fe400078e0016 */
[----:B------:R-:W4:Y:S04]  /*03a0*/  LDG.E.64 R10, desc[UR10][R10.64] ;  /* 0x0000000a0a0a7981 */ /* 0x000f28000c1e1b00 */
[----:B------:R-:W4:Y:S01]  /*03b0*/  LDG.E.64 R8, desc[UR10][R8.64] ;  /* 0x0000000a08087981 */ /* 0x000f22000c1e1b00 */
[----:B--2--5:R-:W-:Y:S01]  /*03c0*/  DADD R18, R18, R20 ;  /* 0x0000000012127229 */ /* 0x024fe20000000014 */
[----:B------:R-:W-:-:S04]  /*03d0*/  VIADD R21, R25, 0x1180 ;  /* 0x0000118019157836 */ /* 0x000fc80000000000 */
[----:B------:R-:W-:-:S06]  /*03e0*/  IMAD.WIDE.U32 R20, R21, 0x8, R22 ;  /* 0x0000000815147825 */ /* 0x000fcc00078e0016 */
[----:B------:R-:W2:Y:S01]  /*03f0*/  LDG.E.64 R20, desc[UR10][R20.64] ;  /* 0x0000000a14147981 */ /* 0x000ea2000c1e1b00 */
[----:B---3--:R-:W-:Y:S01]  /*0400*/  DADD R18, R18, R6 ;  /* 0x0000000012127229 */ /* 0x008fe20000000006 */
[----:B------:R-:W-:-:S04]  /*0410*/  VIADD R7, R25, 0x1400 ;  /* 0x0000140019077836 */ /* 0x000fc80000000000 */
[----:B------:R-:W-:-:S03]  /*0420*/  IMAD.WIDE.U32 R6, R7, 0x8, R22 ;  /* 0x0000000807067825 */ /* 0x000fc600078e0016 */
[----:B----4-:R-:W-:Y:S01]  /*0430*/  DADD R16, R18, R16 ;  /* 0x0000000012107229 */ /* 0x010fe20000000010 */
[----:B------:R-:W-:Y:S02]  /*0440*/  VIADD R19, R25, 0x1680 ;  /* 0x0000168019137836 */ /* 0x000fe40000000000 */
[----:B------:R-:W3:Y:S02]  /*0450*/  LDG.E.64 R6, desc[UR10][R6.64] ;  /* 0x0000000a06067981 */ /* 0x000ee4000c1e1b00 */
[----:B------:R-:W-:-:S03]  /*0460*/  IMAD.WIDE.U32 R18, R19, 0x8, R22 ;  /* 0x0000000813127825 */ /* 0x000fc600078e0016 */
[----:B------:R-:W-:Y:S01]  /*0470*/  DADD R14, R16, R14 ;  /* 0x00000000100e7229 */ /* 0x000fe2000000000e */
[----:B------:R-:W-:Y:S02]  /*0480*/  VIADD R17, R25, 0x1900 ;  /* 0x0000190019117836 */ /* 0x000fe40000000000 */
[----:B------:R-:W4:Y:S02]  /*0490*/  LDG.E.64 R18, desc[UR10][R18.64] ;  /* 0x0000000a12127981 */ /* 0x000f24000c1e1b00 */
        /* <DEDUP_REMOVED lines=12> */
[----:B------:R-:W-:-:S06]  /*0560*/  IMAD.WIDE.U32 R10, R11, 0x8, R22 ;  /* 0x000000080b0a7825 */ /* 0x000fcc00078e0016 */
[----:B------:R-:W4:Y:S01]  /*0570*/  LDG.E.64 R10, desc[UR10][R10.64] ;  /* 0x0000000a0a0a7981 */ /* 0x000f22000c1e1b00 */
[C---:B------:R-:W-:Y:S01]  /*0580*/  VIADD R27, R25.reuse, 0x2580 ;  /* 0x00002580191b7836 */ /* 0x040fe20000000000 */
[----:B--2---:R-:W-:Y:S01]  /*0590*/  DADD R20, R8, R20 ;  /* 0x0000000008147229 */ /* 0x004fe20000000014 */
[----:B------:R-:W-:-:S04]  /*05a0*/  VIADD R9, R25, 0x2300 ;  /* 0x0000230019097836 */ /* 0x000fc80000000000 */
[----:B------:R-:W-:-:S04]  /*05b0*/  IMAD.WIDE.U32 R8, R9, 0x8, R22 ;  /* 0x0000000809087825 */ /* 0x000fc800078e0016 */
[----:B------:R-:W-:Y:S02]  /*05c0*/  IMAD.WIDE.U32 R22, R27, 0x8, R22 ;  /* 0x000000081b167825 */ /* 0x000fe400078e0016 */
[----:B------:R-:W2:Y:S04]  /*05d0*/  LDG.E.64 R8, desc[UR10][R8.64] ;  /* 0x0000000a08087981 */ /* 0x000ea8000c1e1b00 */
[----:B------:R-:W2:Y:S01]  /*05e0*/  LDG.E.64 R22, desc[UR10][R22.64] ;  /* 0x0000000a16167981 */ /* 0x000ea2000c1e1b00 */
[----:B---3--:R-:W-:-:S08]  /*05f0*/  DADD R6, R20, R6 ;  /* 0x0000000014067229 */ /* 0x008fd00000000006 */
[----:B----4-:R-:W-:-:S08]  /*0600*/  DADD R6, R6, R18 ;  /* 0x0000000006067229 */ /* 0x010fd00000000012 */
[----:B------:R-:W-:-:S08]  /*0610*/  DADD R6, R6, R16 ;  /* 0x0000000006067229 */ /* 0x000fd00000000010 */
[----:B------:R-:W-:Y:S01]  /*0620*/  DADD R6, R6, R14 ;  /* 0x0000000006067229 */ /* 0x000fe2000000000e */
[----:B------:R-:W-:-:S07]  /*0630*/  VIADD R24, R24, 0x10 ;  /* 0x0000001018187836 */ /* 0x000fce0000000000 */
[----:B------:R-:W-:Y:S01]  /*0640*/  DADD R6, R6, R12 ;  /* 0x0000000006067229 */ /* 0x000fe2000000000c */
[----:B------:R-:W-:-:S07]  /*0650*/  ISETP.NE.AND P0, PT, R24, RZ, PT ;  /* 0x000000ff1800720c */ /* 0x000fce0003f05270 */
[----:B------:R-:W-:Y:S01]  /*0660*/  DADD R6, R6, R10 ;  /* 0x0000000006067229 */ /* 0x000fe2000000000a */
[----:B------:R-:W-:Y:S02]  /*0670*/  VIADD R2, R2, 0x2800 ;  /* 0x0000280002027836 */ /* 0x000fe40000000000 */
[----:B------:R-:W-:-:S05]  /*0680*/  VIADD R25, R25, 0x2800 ;  /* 0x0000280019197836 */ /* 0x000fca0000000000 */
[----:B--2---:R-:W-:-:S08]  /*0690*/  DADD R6, R6, R8 ;  /* 0x0000000006067229 */ /* 0x004fd00000000008 */
[----:B------:R-:W-:Y:S01]  /*06a0*/  DADD R20, R6, R22 ;  /* 0x0000000006147229 */ /* 0x000fe20000000016 */
[----:B------:R-:W-:Y:S10]  /*06b0*/  @P0 BRA `(.L_x_128) ;  /* 0xfffffff800ec0947 */ /* 0x000ff4000383ffff */
[----:B------:R-:W-:Y:S05]  /*06c0*/  BSYNC.RECONVERGENT B3 ;  /* 0x0000000000037941 */ /* 0x000fea0003800200 */
.L_x_127:
[----:B------:R-:W-:-:S07]  /*06d0*/  VIADD R19, R2, 0xffffec00 ;  /* 0xffffec0002137836 */ /* 0x000fce0000000000 */
.L_x_126:
[----:B------:R-:W-:Y:S05]  /*06e0*/  BSYNC.RECONVERGENT B2 ;  /* 0x0000000000027941 */ /* 0x000fea0003800200 */
.L_x_125:
[----:B------:R-:W-:-:S13]  /*06f0*/  ISETP.NE.AND P0, PT, R5, RZ, PT ;  /* 0x000000ff0500720c */ /* 0x000fda0003f05270 */
[----:B------:R-:W-:Y:S05]  /*0700*/  @!P0 BRA `(.L_x_124) ;  /* 0x0000000400308947 */ /* 0x000fea0003800000 */
[----:B------:R-:W-:Y:S01]  /*0710*/  ISETP.GE.U32.AND P0, PT, R5, 0x8, PT ;  /* 0x000000080500780c */ /* 0x000fe20003f06070 */
[----:B------:R-:W-:Y:S01]  /*0720*/  BSSY.RECONVERGENT B2, `(.L_x_129) ;  /* 0x0000026000027945 */ /* 0x000fe20003800200 */
[----:B------:R-:W-:-:S04]  /*0730*/  LOP3.LUT R2, R4, 0x7, RZ, 0xc0, !PT ;  /* 0x0000000704027812 */ /* 0x000fc800078ec0ff */
[----:B------:R-:W-:-:S07]  /*0740*/  ISETP.NE.AND P1, PT, R2, RZ, PT ;  /* 0x000000ff0200720c */ /* 0x000fce0003f25270 */
[----:B------:R-:W-:Y:S06]  /*0750*/  @!P0 BRA `(.L_x_130) ;  /* 0x0000000000888947 */ /* 0x000fec0003800000 */
[----:B------:R-:W0:Y:S01]  /*0760*/  LDC.64 R22, c[0x0][0x380] ;  /* 0x0000e000ff167b82 */ /* 0x000e220000000a00 */
[----:B------:R-:W-:-:S04]  /*0770*/  VIADD R5, R19, UR4 ;  /* 0x0000000413057c36 */ /* 0x000fc80008000000 */
[C---:B------:R-:W-:Y:S02]  /*0780*/  VIADD R15, R5.reuse, 0x280 ;  /* 0x00000280050f7836 */ /* 0x040fe40000000000 */
[C---:B------:R-:W-:Y:S02]  /*0790*/  VIADD R13, R5.reuse, 0x500 ;  /* 0x00000500050d7836 */ /* 0x040fe40000000000 */
[----:B0-----:R-:W-:-:S04]  /*07a0*/  IMAD.WIDE.U32 R16, R5, 0x8, R22 ;  /* 0x0000000805107825 */ /* 0x001fc800078e0016 */
[--C-:B------:R-:W-:Y:S02]  /*07b0*/  IMAD.WIDE.U32 R14, R15, 0x8, R22.reuse ;  /* 0x000000080f0e7825 */ /* 0x100fe400078e0016 */
[----:B------:R-:W2:Y:S02]  /*07c0*/  LDG.E.64 R16, desc[UR10][R16.64] ;  /* 0x0000000a10107981 */ /* 0x000ea4000c1e1b00 */
[----:B------:R-:W-:Y:S02]  /*07d0*/  IMAD.WIDE.U32 R12, R13, 0x8, R22 ;  /* 0x000000080d0c7825 */ /* 0x000fe400078e0016 */
[----:B------:R-:W3:Y:S02]  /*07e0*/  LDG.E.64 R14, desc[UR10][R14.64] ;  /* 0x0000000a0e0e7981 */ /* 0x000ee4000c1e1b00 */
[C---:B------:R-:W-:Y:S02]  /*07f0*/  VIADD R11, R5.reuse, 0x780 ;  /* 0x00000780050b7836 */ /* 0x040fe40000000000 */
[----:B------:R-:W4:Y:S01]  /*0800*/  LDG.E.64 R12, desc[UR10][R12.64] ;  /* 0x0000000a0c0c7981 */ /* 0x000f22000c1e1b00 */
[----:B------:R-:W-:-:S02]  /*0810*/  VIADD R9, R5, 0xa00 ;  /* 0x00000a0005097836 */ /* 0x000fc40000000000 */
[----:B------:R-:W-:-:S04]  /*0820*/  IMAD.WIDE.U32 R10, R11, 0x8, R22 ;  /* 0x000000080b0a7825 */ /* 0x000fc800078e0016 */
[--C-:B------:R-:W-:Y:S02]  /*0830*/  IMAD.WIDE.U32 R8, R9, 0x8, R22.reuse ;  /* 0x0000000809087825 */ /* 0x100fe400078e0016 */
[----:B------:R-:W4:Y:S02]  /*0840*/  LDG.E.64 R10, desc[UR10][R10.64] ;  /* 0x0000000a0a0a7981 */ /* 0x000f24000c1e1b00 */
[C---:B------:R-:W-:Y:S02]  /*0850*/  VIADD R7, R5.reuse, 0xc80 ;  /* 0x00000c8005077836 */ /* 0x040fe40000000000 */
[----:B------:R-:W4:Y:S01]  /*0860*/  LDG.E.64 R8, desc[UR10][R8.64] ;  /* 0x0000000a08087981 */ /* 0x000f22000c1e1b00 */
[----:B------:R-:W-:Y:S02]  /*0870*/  VIADD R25, R5, 0xf00 ;  /* 0x00000f0005197836 */ /* 0x000fe40000000000 */
[----:B------:R-:W-:-:S04]  /*0880*/  IMAD.WIDE.U32 R6, R7, 0x8, R22 ;  /* 0x0000000807067825 */ /* 0x000fc800078e0016 */
[--C-:B------:R-:W-:Y:S02]  /*0890*/  IMAD.WIDE.U32 R24, R25, 0x8, R22.reuse ;  /* 0x0000000819187825 */ /* 0x100fe400078e0016 */
[----:B------:R-:W4:Y:S02]  /*08a0*/  LDG.E.64 R6, desc[UR10][R6.64] ;  /* 0x0000000a06067981 */ /* 0x000f24000c1e1b00 */
[----:B------:R-:W-:Y:S02]  /*08b0*/  VIADD R5, R5, 0x1180 ;  /* 0x0000118005057836 */ /* 0x000fe40000000000 */
[----:B------:R-:W4:Y:S02]  /*08c0*/  LDG.E.64 R24, desc[UR10][R24.64] ;  /* 0x0000000a18187981 */ /* 0x000f24000c1e1b00 */
[----:B------:R-:W-:-:S06]  /*08d0*/  IMAD.WIDE.U32 R22, R5, 0x8, R22 ;  /* 0x0000000805167825 */ /* 0x000fcc00078e0016 */
        /* <DEDUP_REMOVED lines=10> */
.L_x_130:
[----:B------:R-:W-:Y:S05]  /*0980*/  BSYNC.RECONVERGENT B2 ;  /* 0x0000000000027941 */ /* 0x000fea0003800200 */
.L_x_129:
        /* <DEDUP_REMOVED lines=13> */
[--C-:B------:R-:W-:Y:S02]  /*0a60*/  IMAD.WIDE.U32 R12, R13, 0x8, R8.reuse ;  /* 0x000000080d0c7825 */ /* 0x100fe400078e0008 */
[----:B------:R-:W3:Y:S02]  /*0a70*/  LDG.E.64 R10, desc[UR10][R10.64] ;  /* 0x0000000a0a0a7981 */ /* 0x000ee4000c1e1b00 */
        /* <DEDUP_REMOVED lines=8> */
[----:B------:R-:W-:-:S11]  /*0b00*/  DADD R20, R20, R8 ;  /* 0x0000000014147229 */ /* 0x000fd60000000008 */
.L_x_132:
[----:B------:R-:W-:Y:S05]  /*0b10*/  BSYNC.RECONVERGENT B2 ;  /* 0x0000000000027941 */ /* 0x000fea0003800200 */
.L_x_131:
[----:B------:R-:W-:Y:S05]  /*0b20*/  @!P1 BRA `(.L_x_124) ;  /* 0x0000000000289947 */ /* 0x000fea0003800000 */
[----:B------:R-:W0:Y:S01]  /*0b30*/  LDC.64 R6, c[0x0][0x380] ;  /* 0x0000e000ff067b82 */ /* 0x000e220000000a00 */
[----:B------:R-:W-:Y:S02]  /*0b40*/  VIADD R9, R19, UR4 ;  /* 0x0000000413097c36 */ /* 0x000fe40008000000 */
[----:B------:R-:W-:-:S07]  /*0b50*/  IMAD.MOV R2, RZ, RZ, -R4 ;  /* 0x000000ffff027224 */ /* 0x000fce00078e0a04 */
.L_x_133:
[----:B0-----:R-:W-:-:S06]  /*0b60*/  IMAD.WIDE.U32 R4, R9, 0x8, R6 ;  /* 0x0000000809047825 */ /* 0x001fcc00078e0006 */
[----:B------:R-:W2:Y:S01]  /*0b70*/  LDG.E.64 R4, desc[UR10][R4.64] ;  /* 0x0000000a04047981 */ /* 0x000ea2000c1e1b00 */
[----:B------:R-:W-:Y:S02]  /*0b80*/  VIADD R2, R2, 0x1 ;  /* 0x0000000102027836 */ /* 0x000fe40000000000 */
[----:B------:R-:W-:-:S03]  /*0b90*/  VIADD R9, R9, 0x280 ;  /* 0x0000028009097836 */ /* 0x000fc60000000000 */
[----:B------:R-:W-:Y:S01]  /*0ba0*/  ISETP.NE.AND P0, PT, R2, RZ, PT ;  /* 0x000000ff0200720c */ /* 0x000fe20003f05270 */
[----:B--2--5:R-:W-:-:S12]  /*0bb0*/  DADD R20, R4, R20 ;  /* 0x0000000004147229 */ /* 0x024fd80000000014 */
[----:B------:R-:W-:Y:S05]  /*0bc0*/  @P0 BRA `(.L_x_133) ;  /* 0xfffffffc00e40947 */ /* 0x000fea000383ffff */
.L_x_124:
[----:B------:R-:W-:Y:S05]  /*0bd0*/  BSYNC.RECONVERGENT B1 ;  /* 0x0000000000017941 */ /* 0x000fea0003800200 */
.L_x_123:
[----:B------:R-:W-:-:S13]  /*0be0*/  ISETP.GE.U32.AND P0, PT, R0, 0x280, PT ;  /* 0x000002800000780c */ /* 0x000fda0003f06070 */
        /* <DEDUP_REMOVED lines=50> */
[----:B------:R-:W1:Y:S05]  /*0f10*/  LDS.128 R4, [UR4+0x50] ;  /* 0x00005004ff047984 */ /* 0x000e6a0008000c00 */
[----:B------:R-:W-:-:S08]  /*0f20*/  DADD R16, R16, R18 ;  /* 0x0000000010107229 */ /* 0x000fd00000000012 */
[----:B--2---:R-:W-:-:S08]  /*0f30*/  DADD R12, R16, R12 ;  /* 0x00000000100c7229 */ /* 0x004fd0000000000c */
[----:B------:R-:W-:Y:S02]  /*0f40*/  DADD R2, R12, R14 ;  /* 0x000000000c027229 */ /* 0x000fe4000000000e */
[----:B------:R-:W2:Y:S06]  /*0f50*/  LDS.128 R12, [UR4+0x60] ;  /* 0x00006004ff0c7984 */ /* 0x000eac0008000c00 */
[----:B0-----:R-:W-:-:S08]  /*0f60*/  DADD R2, R2, R8 ;  /* 0x0000000002027229 */ /* 0x001fd00000000008 */
[----:B------:R-:W-:Y:S01]  /*0f70*/  DADD R2, R2, R10 ;  /* 0x0000000002027229 */ /* 0x000fe2000000000a */
[----:B------:R-:W0:Y:S07]  /*0f80*/  LDS.128 R8, [UR4+0x70] ;  /* 0x00007004ff087984 */ /* 0x000e2e0008000c00 */
        /* <DEDUP_REMOVED lines=16> */
[----:B-1----:R-:W-:Y:S01]  /*1090*/  DADD R4, R2, R4 ;  /* 0x0000000002047229 */ /* 0x002fe20000000004 */
[----:B------:R-:W-:Y:S10]  /*10a0*/  BRA `(.L_x_135) ;  /* 0x0000001c00307947 */ /* 0x000ff40003800000 */
.L_x_134:
[----:B------:R-:W-:-:S04]  /*10b0*/  LOP3.LUT R2, R3, 0x3e0, RZ, 0xc0, !PT ;  /* 0x000003e003027812 */ /* 0x000fc800078ec0ff */
[----:B------:R-:W-:Y:S01]  /*10c0*/  LOP3.LUT R7, RZ, R2, RZ, 0x33, !PT ;  /* 0x00000002ff077212 */ /* 0x000fe200078e33ff */
[----:B------:R-:W-:Y:S02]  /*10d0*/  VIADD R5, R2, 0x20 ;  /* 0x0000002002057836 */ /* 0x000fe40000000000 */
[----:B------:R-:W0:Y:S02]  /*10e0*/  S2R R2, SR_LANEID ;  /* 0x0000000000027919 */ /* 0x000e240000000000 */
[----:B------:R-:W-:Y:S01]  /*10f0*/  IMAD.IADD R7, R0, 0x1, R7 ;  /* 0x0000000100077824 */ /* 0x000fe200078e0207 */
[----:B------:R-:W-:-:S04]  /*1100*/  ISETP.GT.U32.AND P0, PT, R5, R0, PT ;  /* 0x000000000500720c */ /* 0x000fc80003f04070 */
[----:B------:R-:W-:-:S05]  /*1110*/  SEL R7, R7, 0x1f, P0 ;  /* 0x0000001f07077807 */ /* 0x000fca0000000000 */
[----:B-----5:R-:W-:Y:S04]  /*1120*/  SHFL.DOWN PT, R4, R20, 0x1, R7 ;  /* 0x0820000014047989 */ /* 0x020fe800000e0007 */
[----:B------:R-:W1:Y:S01]  /*1130*/  SHFL.DOWN PT, R5, R21, 0x1, R7 ;  /* 0x0820000015057989 */ /* 0x000e6200000e0007 */
[C---:B0-----:R-:W-:Y:S01]  /*1140*/  ISETP.GE.AND P0, PT, R2.reuse, R7, PT ;  /* 0x000000070200720c */ /* 0x041fe20003f06270 */
[----:B------:R-:W-:Y:S01]  /*1150*/  VIADD R6, R2, 0x2 ;  /* 0x0000000202067836 */ /* 0x000fe20000000000 */
[----:B-1----:R-:W-:-:S10]  /*1160*/  DADD R4, R4, R20 ;  /* 0x0000000004047229 */ /* 0x002fd40000000014 */
        /* <DEDUP_REMOVED lines=11> */
[----:B------:R-:W-:-:S03]  /*1220*/  VIADD R6, R2, 0x8 ;  /* 0x0000000802067836 */ /* 0x000fc60000000000 */
[----:B------:R-:W0:Y:S02]  /*1230*/  SHFL.DOWN PT, R5, R11, 0x4, R7 ;  /* 0x088000000b057989 */ /* 0x000e2400000e0007 */
[----:B------:R-:W-:Y:S01]  /*1240*/  ISETP.GT.AND P1, PT, R6, R7, PT ;  /* 0x000000070600720c */ /* 0x000fe20003f24270 */
[----:B0-----:R-:W-:-:S10]  /*1250*/  DADD R4, R4, R10 ;  /* 0x0000000004047229 */ /* 0x001fd4000000000a */
[----:B------:R-:W-:Y:S02]  /*1260*/  FSEL R8, R10, R4, P0 ;  /* 0x000000040a087208 */ /* 0x000fe40000000000 */
[----:B------:R-:W-:Y:S02]  /*1270*/  FSEL R9, R11, R5, P0 ;  /* 0x000000050b097208 */ /* 0x000fe40000000000 */
[C---:B------:R-:W-:Y:S01]  /*1280*/  ISETP.NE.AND P0, PT, R2.reuse, RZ, PT ;  /* 0x000000ff0200720c */ /* 0x040fe20003f05270 */
[----:B------:R-:W-:Y:S01]  /*1290*/  SHFL.DOWN PT, R4, R8, 0x8, R7 ;  /* 0x0900000008047989 */ /* 0x000fe200000e0007 */
[----:B------:R-:W-:-:S03]  /*12a0*/  VIADD R2, R2, 0x10 ;  /* 0x0000001002027836 */ /* 0x000fc60000000000 */
[----:B------:R-:W0:Y:S08]  /*12b0*/  SHFL.DOWN PT, R5, R9, 0x8, R7 ;  /* 0x0900000009057989 */ /* 0x000e3000000e0007 */
[----:B------:R-:W1:Y:S01]  /*12c0*/  @!P0 S2R R13, SR_CgaCtaId ;  /* 0x00000000000d8919 */ /* 0x000e620000008800 */
[----:B------:R-:W-:-:S04]  /*12d0*/  @!P0 SHF.R.U32.HI R6, RZ, 0x2, R3 ;  /* 0x00000002ff068819 */ /* 0x000fc80000011603 */
[----:B------:R-:W-:Y:S01]  /*12e0*/  @!P0 LOP3.LUT R6, R6, 0xf8, RZ, 0xc0, !PT ;  /* 0x000000f806068812 */ /* 0x000fe200078ec0ff */
        /* <DEDUP_REMOVED lines=18> */
[----:B------:R-:W-:Y:S01]  /*1410*/  ISETP.GT.U32.AND P1, PT, R0, 0x20, PT ;  /* 0x000000200000780c */ /* 0x000fe20003f24070 */
[----:B0-----:R-:W-:-:S09]  /*1420*/  ULEA UR4, UR5, UR4, 0x18 ;  /* 0x0000000405047291 */ /* 0x001fd2000f8ec0ff */
[----:B------:R-:W0:Y:S04]  /*1430*/  LDS.128 R12, [UR4+0x20] ;  /* 0x00002004ff0c7984 */ /* 0x000e280008000c00 */
[----:B------:R-:W1:Y:S01]  /*1440*/  LDS.128 R8, [UR4+0x30] ;  /* 0x00003004ff087984 */ /* 0x000e620008000c00 */
[----:B0-----:R-:W-:-:S10]  /*1450*/  DADD R12, R4, R12 ;  /* 0x00000000040c7229 */ /* 0x001fd4000000000c */
[----:B------:R-:W-:Y:S02]  /*1460*/  FSEL R2, R12, R4, P1 ;  /* 0x000000040c027208 */ /* 0x000fe40000800000 */
[----:B------:R-:W-:Y:S02]  /*1470*/  FSEL R3, R13, R5, P1 ;  /* 0x000000050d037208 */ /* 0x000fe40000800000 */
[----:B------:R-:W-:Y:S01]  /*1480*/  ISETP.GT.U32.AND P1, PT, R0, 0x40, PT ;  /* 0x000000400000780c */ /* 0x000fe20003f24070 */
[----:B------:R-:W0:Y:S03]  /*1490*/  LDS.128 R4, [UR4+0x40] ;  /* 0x00004004ff047984 */ /* 0x000e260008000c00 */
[----:B------:R-:W-:-:S10]  /*14a0*/  DADD R14, R2, R14 ;  /* 0x00000000020e7229 */ /* 0x000fd4000000000e */
[----:B------:R-:W-:Y:S02]  /*14b0*/  FSEL R2, R14, R2, P1 ;  /* 0x000000020e027208 */ /* 0x000fe40000800000 */
[----:B------:R-:W-:Y:S02]  /*14c0*/  FSEL R3, R15, R3, P1 ;  /* 0x000000030f037208 */ /* 0x000fe40000800000 */
[----:B------:R-:W-:-:S04]  /*14d0*/  ISETP.GT.U32.AND P1, PT, R0, 0x60, PT ;  /* 0x000000600000780c */ /* 0x000fc80003f24070 */
[----:B-1----:R-:W-:-:S10]  /*14e0*/  DADD R8, R8, R2 ;  /* 0x0000000008087229 */ /* 0x002fd40000000002 */
[----:B------:R-:W-:Y:S02]  /*14f0*/  FSEL R2, R8, R2, P1 ;  /* 0x0000000208027208 */ /* 0x000fe40000800000 */
[----:B------:R-:W-:Y:S02]  /*1500*/  FSEL R3, R9, R3, P1 ;  /* 0x0000000309037208 */ /* 0x000fe40000800000 */
[----:B------:R-:W-:-:S04]  /*1510*/  ISETP.GT.U32.AND P1, PT, R0, 0x80, PT ;  /* 0x000000800000780c */ /* 0x000fc80003f24070 */
[----:B------:R-:W-:-:S10]  /*1520*/  DADD R10, R2, R10 ;  /* 0x00000000020a7229 */ /* 0x000fd4000000000a */
[----:B------:R-:W-:Y:S02]  /*1530*/  FSEL R2, R10, R2, P1 ;  /* 0x000000020a027208 */ /* 0x000fe40000800000 */
[----:B------:R-:W-:Y:S02]  /*1540*/  FSEL R3, R11, R3, P1 ;  /* 0x000000030b037208 */ /* 0x000fe40000800000 */
[----:B------:R-:W1:Y:S01]  /*1550*/  LDS.128 R8, [UR4+0x50] ;  /* 0x00005004ff087984 */ /* 0x000e620008000c00 */
[----:B------:R-:W-:-:S03]  /*1560*/  ISETP.GT.U32.AND P1, PT, R0, 0xa0, PT ;  /* 0x000000a00000780c */ /* 0x000fc60003f24070 */
[----:B0-----:R-:W-:-:S10]  /*1570*/  DADD R4, R4, R2 ;  /* 0x0000000004047229 */ /* 0x001fd40000000002 */
[----:B------:R-:W-:Y:S02]  /*1580*/  FSEL R2, R4, R2, P1 ;  /* 0x0000000204027208 */ /* 0x000fe40000800000 */
[----:B------:R-:W-:Y:S02]  /*1590*/  FSEL R3, R5, R3, P1 ;  /* 0x0000000305037208 */ /* 0x000fe40000800000 */
[----:B------:R-:W-:-:S04]  /*15a0*/  ISETP.GT.U32.AND P1, PT, R0, 0xc0, PT ;  /* 0x000000c00000780c */ /* 0x000fc80003f24070 */
[----:B------:R-:W-:-:S10]  /*15b0*/  DADD R6, R2, R6 ;  /* 0x0000000002067229 */ /* 0x000fd40000000006 */
[----:B------:R-:W-:Y:S02]  /*15c0*/  FSEL R2, R6, R2, P1 ;  /* 0x0000000206027208 */ /* 0x000fe40000800000 */
[----:B------:R-:W-:Y:S02]  /*15d0*/  FSEL R3, R7, R3, P1 ;  /* 0x0000000307037208 */ /* 0x000fe40000800000 */
[----:B------:R-:W0:Y:S01]  /*15e0*/  LDS.128 R4, [UR4+0x60] ;  /* 0x00006004ff047984 */ /* 0x000e220008000c00 */
[----:B------:R-:W-:-:S03]  /*15f0*/  ISETP.GT.U32.AND P1, PT, R0, 0xe0, PT ;  /* 0x000000e00000780c */ /* 0x000fc60003f24070 */
        /* <DEDUP_REMOVED lines=43> */
[----:B------:R-:W1:Y:S01]  /*18b0*/  LDS.64 R2, [UR4+0xb0] ;  /* 0x0000b004ff027984 */ /* 0x000e620008000a00 */
        /* <DEDUP_REMOVED lines=8> */
[----:B------:R-:W-:-:S04]  /*1940*/  ISETP.GT.U32.AND P1, PT, R0, 0x260, PT ;  /* 0x000002600000780c */ /* 0x000fc80003f24070 */
[----:B-1----:R-:W-:-:S10]  /*1950*/  DADD R2, R2, R4 ;  /* 0x0000000002027229 */ /* 0x002fd40000000004 */
[----:B------:R-:W-:Y:S02]  /*1960*/  FSEL R4, R2, R4, P1 ;  /* 0x0000000402047208 */ /* 0x000fe40000800000 */
[----:B------:R-:W-:Y:S01]  /*1970*/  FSEL R5, R3, R5, P1 ;  /* 0x0000000503057208 */ /* 0x000fe20000800000 */
[----:B------:R-:W-:Y:S06]  /*1980*/  BRA `(.L_x_135) ;  /* 0x0000001000f87947 */ /* 0x000fec0003800000 */
.L_x_120:
[----:B------:R-:W0:Y:S01]  /*1990*/  S2R R5, SR_TID.X ;  /* 0x0000000000057919 */ /* 0x000e220000002100 */
[----:B------:R-:W1:Y:S02]  /*19a0*/  LDCU.64 UR6, c[0x0][0x380] ;  /* 0x00007000ff0677ac */ /* 0x000e640008000a00 */
[----:B-1----:R-:W-:Y:S02]  /*19b0*/  IMAD.U32 R6, RZ, RZ, UR6 ;  /* 0x00000006ff067e24 */ /* 0x002fe4000f8e00ff */
[----:B------:R-:W-:Y:S01]  /*19c0*/  IMAD.U32 R7, RZ, RZ, UR7 ;  /* 0x00000007ff077e24 */ /* 0x000fe2000f8e00ff */
[----:B0-----:R-:W-:-:S05]  /*19d0*/  IADD3 R21, PT, PT, R5, UR4, RZ ;  /* 0x0000000405157c10 */ /* 0x001fca000fffe0ff */
[----:B------:R-:W-:-:S05]  /*19e0*/  IMAD.WIDE.U32 R20, R21, 0x8, R6 ;  /* 0x0000000815147825 */ /* 0x000fca00078e0006 */
[----:B------:R-:W2:Y:S04]  /*19f0*/  LDG.E.64 R14, desc[UR10][R20.64] ;  /* 0x0000000a140e7981 */ /* 0x000ea8000c1e1b00 */
[----:B------:R-:W2:Y:S04]  /*1a00*/  LDG.E.64 R16, desc[UR10][R20.64+0x1400] ;  /* 0x0014000a14107981 */ /* 0x000ea8000c1e1b00 */
[----:B------:R-:W3:Y:S04]  /*1a10*/  LDG.E.64 R18, desc[UR10][R20.64+0x2800] ;  /* 0x0028000a14127981 */ /* 0x000ee8000c1e1b00 */
[----:B------:R-:W4:Y:S04]  /*1a20*/  LDG.E.64 R12, desc[UR10][R20.64+0x3c00] ;  /* 0x003c000a140c7981 */ /* 0x000f28000c1e1b00 */
[----:B------:R-:W5:Y:S04]  /*1a30*/  LDG.E.64 R10, desc[UR10][R20.64+0x5000] ;  /* 0x0050000a140a7981 */ /* 0x000f68000c1e1b00 */
[----:B------:R-:W5:Y:S04]  /*1a40*/  LDG.E.64 R8, desc[UR10][R20.64+0x6400] ;  /* 0x0064000a14087981 */ /* 0x000f68000c1e1b00 */
[----:B------:R-:W5:Y:S04]  /*1a50*/  LDG.E.64 R2, desc[UR10][R20.64+0x7800] ;  /* 0x0078000a14027981 */ /* 0x000f68000c1e1b00 */
[----:B------:R-:W5:Y:S01]  /*1a60*/  LDG.E.64 R28, desc[UR10][R20.64+0x8c00] ;  /* 0x008c000a141c7981 */ /* 0x000f62000c1e1b00 */
[----:B------:R-:W-:Y:S01]  /*1a70*/  ISETP.GE.U32.AND P0, PT, R0, UR8, PT ;  /* 0x0000000800007c0c */ /* 0x000fe2000bf06070 */
[----:B--2---:R-:W-:-:S08]  /*1a80*/  DADD R14, R14, R16 ;  /* 0x000000000e0e7229 */ /* 0x004fd00000000010 */
[----:B---3--:R-:W-:-:S08]  /*1a90*/  DADD R14, R18, R14 ;  /* 0x00000000120e7229 */ /* 0x008fd0000000000e */
[----:B----4-:R-:W-:-:S08]  /*1aa0*/  DADD R12, R12, R14 ;  /* 0x000000000c0c7229 */ /* 0x010fd0000000000e */
[----:B-----5:R-:W-:-:S08]  /*1ab0*/  DADD R10, R10, R12 ;  /* 0x000000000a0a7229 */ /* 0x020fd0000000000c */
[----:B------:R-:W-:-:S08]  /*1ac0*/  DADD R8, R8, R10 ;  /* 0x0000000008087229 */ /* 0x000fd0000000000a */
[----:B------:R-:W-:-:S08]  /*1ad0*/  DADD R2, R2, R8 ;  /* 0x0000000002027229 */ /* 0x000fd00000000008 */
[----:B------:R-:W-:Y:S01]  /*1ae0*/  DADD R28, R28, R2 ;  /* 0x000000001c1c7229 */ /* 0x000fe20000000002 */
[----:B------:R-:W-:Y:S10]  /*1af0*/  @!P0 BRA `(.L_x_136) ;  /* 0x0000000c00708947 */ /* 0x000ff40003800000 */
[----:B------:R-:W-:Y:S01]  /*1b00*/  UIMAD UR12, UR13, 0x1400, UR4 ;  /* 0x000014000d0c78a4 */ /* 0x000fe2000f8e0204 */
[----:B------:R-:W-:Y:S01]  /*1b10*/  VIADD R0, R4, 0xffffec00 ;  /* 0xffffec0004007836 */ /* 0x000fe20000000000 */
[----:B------:R-:W-:Y:S01]  /*1b20*/  UIADD3 UR5, UPT, UPT, UR9, UR13, URZ ;  /* 0x0000000d09057290 */ /* 0x000fe2000fffe0ff */
[----:B------:R-:W-:-:S03]  /*1b30*/  LOP3.LUT R3, RZ, R5, RZ, 0x33, !PT ;  /* 0x00000005ff037212 */ /* 0x000fc600078e33ff */
[----:B------:R-:W-:Y:S01]  /*1b40*/  ISETP.LT.U32.AND P0, PT, R0, UR12, PT ;  /* 0x0000000c00007c0c */ /* 0x000fe2000bf01070 */
[----:B------:R-:W-:Y:S01]  /*1b50*/  UIMAD UR5, UR5, 0x1400, URZ ;  /* 0x00001400050578a4 */ /* 0x000fe2000f8e02ff */
[----:B------:R-:W-:-:S05]  /*1b60*/  IADD3 R3, PT, PT, R4, -UR8, R3 ;  /* 0x8000000804037c10 */ /* 0x000fca000fffe003 */
[----:B------:R-:W-:Y:S01]  /*1b70*/  IMAD.U32 R8, RZ, RZ, UR5 ;  /* 0x00000005ff087e24 */ /* 0x000fe2000f8e00ff */
[----:B------:R-:W-:Y:S01]  /*1b80*/  UMOV UR6, UR5 ;  /* 0x0000000500067c82 */ /* 0x000fe20008000000 */
[----:B------:R-:W-:Y:S01]  /*1b90*/  VIADD R2, R3, -UR4 ;  /* 0x8000000403027c36 */ /* 0x000fe20008000000 */
[----:B------:R-:W-:Y:S02]  /*1ba0*/  UMOV UR4, URZ ;  /* 0x000000ff00047c82 */ /* 0x000fe40008000000 */
[----:B------:R-:W-:Y:S01]  /*1bb0*/  IADD3 R5, PT, PT, R8, 0x1400, R5 ;  /* 0x0000140008057810 */ /* 0x000fe20007ffe005 */
[----:B------:R-:W-:Y:S06]  /*1bc0*/  @P0 BRA `(.L_x_137) ;  /* 0x0000000000840947 */ /* 0x000fec0003800000 */
[----:B------:R-:W0:Y:S01]  /*1bd0*/  LDC R4, c[0x0][0x3a8] ;  /* 0x0000ea00ff047b82 */ /* 0x000e220000000800 */
[----:B------:R-:W1:Y:S07]  /*1be0*/  LDCU UR7, c[0x0][0x3ac] ;  /* 0x00007580ff0777ac */ /* 0x000e6e0008000800 */
[----:B------:R-:W2:Y:S02]  /*1bf0*/  LDC.64 R6, c[0x0][0x380] ;  /* 0x0000e000ff067b82 */ /* 0x000ea40000000a00 */
.L_x_138:
[----:B------:R-:W3:Y:S02]  /*1c00*/  S2R R25, SR_TID.X ;  /* 0x0000000000197919 */ /* 0x000ee40000002100 */
[----:B---3--:R-:W-:-:S04]  /*1c10*/  VIADD R25, R25, UR12 ;  /* 0x0000000c19197c36 */ /* 0x008fc80008000000 */
[----:B--2---:R-:W-:-:S05]  /*1c20*/  IMAD.WIDE.U32 R24, R25, 0x8, R6 ;  /* 0x0000000819187825 */ /* 0x004fca00078e0006 */
        /* <DEDUP_REMOVED lines=8> */
[----:B0-----:R-:W-:-:S05]  /*1cb0*/  VIADD R3, R4, -UR12 ;  /* 0x8000000c04037c36 */ /* 0x001fca0008000000 */
[----:B------:R-:W-:Y:S01]  /*1cc0*/  ISETP.GE.U32.AND P0, PT, R3, UR8, PT ;  /* 0x0000000803007c0c */ /* 0x000fe2000bf06070 */
        /* <DEDUP_REMOVED lines=8> */
[----:B------:R-:W-:Y:S10]  /*1d50*/  @!P0 BRA `(.L_x_136) ;  /* 0x0000000800d88947 */ /* 0x000ff40003800000 */
[----:B-1----:R-:W-:Y:S01]  /*1d60*/  UMOV UR13, UR7 ;  /* 0x00000007000d7c82 */ /* 0x002fe20008000000 */
[----:B------:R-:W-:Y:S01]  /*1d70*/  UIADD3 UR4, UPT, UPT, UR4, 0x1, URZ ;  /* 0x0000000104047890 */ /* 0x000fe2000fffe0ff */
[----:B------:R-:W-:Y:S01]  /*1d80*/  VIADD R2, R2, -UR8 ;  /* 0x8000000802027c36 */ /* 0x000fe20008000000 */
[----:B------:R-:W-:Y:S01]  /*1d90*/  UIMAD UR12, UR13, 0x1400, UR12 ;  /* 0x000014000d0c78a4 */ /* 0x000fe2000f8e020c */
[----:B------:R-:W-:Y:S01]  /*1da0*/  VIADD R5, R5, UR8 ;  /* 0x0000000805057c36 */ /* 0x000fe20008000000 */
[----:B------:R-:W-:-:S04]  /*1db0*/  UIADD3 UR6, UPT, UPT, UR8, UR6, URZ ;  /* 0x0000000608067290 */ /* 0x000fc8000fffe0ff */
[----:B------:R-:W-:-:S13]  /*1dc0*/  ISETP.LT.U32.AND P0, PT, R0, UR12, PT ;  /* 0x0000000c00007c0c */ /* 0x000fda000bf01070 */
[----:B------:R-:W-:Y:S05]  /*1dd0*/  @!P0 BRA `(.L_x_138) ;  /* 0xfffffffc00888947 */ /* 0x000fea000383ffff */
.L_x_137:
[----:B------:R-:W0:Y:S01]  /*1de0*/  S2R R9, SR_TID.X ;  /* 0x0000000000097919 */ /* 0x000e220000002100 */
[----:B------:R-:W-:Y:S01]  /*1df0*/  VIADD R0, R4, -UR12 ;  /* 0x8000000c04007c36 */ /* 0x000fe20008000000 */
[----:B------:R-:W-:Y:S04]  /*1e00*/  BSSY.RECONVERGENT B1, `(.L_x_136) ;  /* 0x00000ab000017945 */ /* 0x000fe80003800200 */
[----:B0-----:R-:W-:-:S04]  /*1e10*/  ISETP.GE.AND P0, PT, R9, R0, PT ;  /* 0x000000000900720c */ /* 0x001fc80003f06270 */
[----:B------:R-:W-:-:S13]  /*1e20*/  ISETP.LE.U32.OR P0, PT, R4, UR12, P0 ;  /* 0x0000000c04007c0c */ /* 0x000fda0008703470 */
[----:B------:R-:W-:Y:S05]  /*1e30*/  @P0 BRA `(.L_x_139) ;  /* 0x00000008009c0947 */ /* 0x000fea0003800000 */
[----:B------:R-:W-:Y:S01]  /*1e40*/  UIMAD UR7, UR4, UR13, URZ ;  /* 0x0000000d040772a4 */ /* 0x000fe2000f8e02ff */
[----:B------:R-:W-:Y:S01]  /*1e50*/  LOP3.LUT R3, RZ, R9, RZ, 0x33, !PT ;  /* 0x00000009ff037212 */ /* 0x000fe200078e33ff */
[----:B------:R-:W-:Y:S01]  /*1e60*/  BSSY.RECONVERGENT B2, `(.L_x_140) ;  /* 0x0000056000027945 */ /* 0x000fe20003800200 */
[----:B------:R-:W-:Y:S02]  /*1e70*/  IMAD.MOV.U32 R0, RZ, RZ, R9 ;  /* 0x000000ffff007224 */ /* 0x000fe400078e0009 */
[----:B------:R-:W-:Y:S01]  /*1e80*/  IADD3 R4, PT, PT, R4, -UR5, R3 ;  /* 0x8000000504047c10 */ /* 0x000fe2000fffe003 */
[----:B------:R-:W-:-:S04]  /*1e90*/  IMAD.U32 R3, RZ, RZ, UR7 ;  /* 0x00000007ff037e24 */ /* 0x000fc8000f8e00ff */
[----:B------:R-:W-:-:S04]  /*1ea0*/  IMAD R4, R3, -0x1400, R4 ;  /* 0xffffec0003047824 */ /* 0x000fc800078e0204 */
[C---:B------:R-:W-:Y:S01]  /*1eb0*/  IMAD.HI.U32 R3, R4.reuse, -0x33333333, RZ ;  /* 0xcccccccd04037827 */ /* 0x040fe200078e00ff */
[----:B------:R-:W-:-:S04]  /*1ec0*/  ISETP.GE.U32.AND P0, PT, R4, 0x2580, PT ;  /* 0x000025800400780c */ /* 0x000fc80003f06070 */
[----:B------:R-:W-:-:S04]  /*1ed0*/  LEA.HI R3, R3, 0x1, RZ, 0x17 ;  /* 0x0000000103037811 */ /* 0x000fc800078fb8ff */
[----:B------:R-:W-:-:S05]  /*1ee0*/  LOP3.LUT R4, R3, 0xf, RZ, 0xc0, !PT ;  /* 0x0000000f03047812 */ /* 0x000fca00078ec0ff */
[----:B------:R-:W-:Y:S05]  /*1ef0*/  @!P0 BRA `(.L_x_141) ;  /* 0x0000000400308947 */ /* 0x000fea0003800000 */
[----:B------:R-:W-:Y:S01]  /*1f00*/  IMAD.HI.U32 R0, R2, -0x33333333, RZ ;  /* 0xcccccccd02007827 */ /* 0x000fe200078e00ff */
[----:B------:R-:W-:Y:S04]  /*1f10*/  BSSY.RECONVERGENT B3, `(.L_x_142) ;  /* 0x0000049000037945 */ /* 0x000fe80003800200 */
[----:B------:R-:W-:-:S04]  /*1f20*/  LEA.HI R0, R0, 0x1, RZ, 0x17 ;  /* 0x0000000100007811 */ /* 0x000fc800078fb8ff */
[----:B------:R-:W-:Y:S02]  /*1f30*/  LOP3.LUT R26, R0, 0xfffff0, RZ, 0xc0, !PT ;  /* 0x00fffff0001a7812 */ /* 0x000fe400078ec0ff */
[----:B------:R-:W-:-:S03]  /*1f40*/  LOP3.LUT R0, R9, 0x1400, RZ, 0xfc, !PT ;  /* 0x0000140009007812 */ /* 0x000fc600078efcff */
[----:B------:R-:W-:-:S07]  /*1f50*/  IMAD.MOV R26, RZ, RZ, -R26 ;  /* 0x000000ffff1a7224 */ /* 0x000fce00078e0a1a */
.L_x_143:
[C---:B------:R-:W-:Y:S02]  /*1f60*/  VIADD R23, R5.reuse, 0xffffec00 ;  /* 0xffffec0005177836 */ /* 0x040fe40000000000 */
[----:B------:R-:W-:Y:S02]  /*1f70*/  VIADD R19, R5, 0xffffee80 ;  /* 0xffffee8005137836 */ /* 0x000fe40000000000 */
[----:B------:R-:W-:-:S04]  /*1f80*/  IMAD.WIDE.U32 R22, R23, 0x8, R6 ;  /* 0x0000000817167825 */ /* 0x000fc800078e0006 */
[--C-:B------:R-:W-:Y:S02]  /*1f90*/  IMAD.WIDE.U32 R18, R19, 0x8, R6.reuse ;  /* 0x0000000813127825 */ /* 0x100fe400078e0006 */
[----:B------:R-:W2:Y:S02]  /*1fa0*/  LDG.E.64 R22, desc[UR10][R22.64] ;  /* 0x0000000a16167981 */ /* 0x000ea4000c1e1b00 */
[C---:B------:R-:W-:Y:S02]  /*1fb0*/  VIADD R17, R5.reuse, 0xfffff100 ;  /* 0xfffff10005117836 */ /* 0x040fe40000000000 */
[----:B------:R-:W3:Y:S01]  /*1fc0*/  LDG.E.64 R18, desc[UR10][R18.64] ;  /* 0x0000000a12127981 */ /* 0x000ee2000c1e1b00 */
[----:B------:R-:W-:Y:S02]  /*1fd0*/  VIADD R15, R5, 0xfffff380 ;  /* 0xfffff380050f7836 */ /* 0x000fe40000000000 */
[----:B------:R-:W-:-:S04]  /*1fe0*/  IMAD.WIDE.U32 R16, R17, 0x8, R6 ;  /* 0x0000000811107825 */ /* 0x000fc800078e0006 */
[--C-:B------:R-:W-:Y:S02]  /*1ff0*/  IMAD.WIDE.U32 R14, R15, 0x8, R6.reuse ;  /* 0x000000080f0e7825 */ /* 0x100fe400078e0006 */
[----:B------:R-:W4:Y:S02]  /*2000*/  LDG.E.64 R16, desc[UR10][R16.64] ;  /* 0x0000000a10107981 */ /* 0x000f24000c1e1b00 */
[C---:B------:R-:W-:Y:S02]  /*2010*/  VIADD R13, R5.reuse, 0xfffff600 ;  /* 0xfffff600050d7836 */ /* 0x040fe40000000000 */
[----:B------:R-:W5:Y:S01]  /*2020*/  LDG.E.64 R14, desc[UR10][R14.64] ;  /* 0x0000000a0e0e7981 */ /* 0x000f62000c1e1b00 */
[----:B------:R-:W-:Y:S02]  /*2030*/  VIADD R11, R5, 0xfffff880 ;  /* 0xfffff880050b7836 */ /* 0x000fe40000000000 */
[----:B------:R-:W-:-:S04]  /*2040*/  IMAD.WIDE.U32 R12, R13, 0x8, R6 ;  /* 0x000000080d0c7825 */ /* 0x000fc800078e0006 */
[--C-:B------:R-:W-:Y:S02]  /*2050*/  IMAD.WIDE.U32 R10, R11, 0x8, R6.reuse ;  /* 0x000000080b0a7825 */ /* 0x100fe400078e0006 */
[----:B------:R-:W5:Y:S02]  /*2060*/  LDG.E.64 R12, desc[UR10][R12.64] ;  /* 0x0000000a0c0c7981 */ /* 0x000f64000c1e1b00 */
[C---:B------:R-:W-:Y:S02]  /*2070*/  VIADD R9, R5.reuse, 0xfffffb00 ;  /* 0xfffffb0005097836 */ /* 0x040fe40000000000 */
[----:B------:R-:W5:Y:S01]  /*2080*/  LDG.E.64 R10, desc[UR10][R10.64] ;  /* 0x0000000a0a0a7981 */ /* 0x000f62000c1e1b00 */
[----:B------:R-:W-:Y:S02]  /*2090*/  VIADD R21, R5, 0xfffffd80 ;  /* 0xfffffd8005157836 */ /* 0x000fe40000000000 */
[----:B------:R-:W-:-:S04]  /*20a0*/  IMAD.WIDE.U32 R8, R9, 0x8, R6 ;  /* 0x0000000809087825 */ /* 0x000fc800078e0006 */
[----:B------:R-:W-:Y:S02]  /*20b0*/  IMAD.WIDE.U32 R20, R21, 0x8, R6 ;  /* 0x0000000815147825 */ /* 0x000fe400078e0006 */
[----:B------:R-:W5:Y:S04]  /*20c0*/  LDG.E.64 R8, desc[UR10][R8.64] ;  /* 0x0000000a08087981 */ /* 0x000f68000c1e1b00 */
[----:B------:R-:W5:Y:S01]  /*20d0*/  LDG.E.64 R20, desc[UR10][R20.64] ;  /* 0x0000000a14147981 */ /* 0x000f62000c1e1b00 */
[----:B------:R-:W-:Y:S01]  /*20e0*/  VIADD R25, R5, 0x280 ;  /* 0x0000028005197836 */ /* 0x000fe20000000000 */
[----:B--2---:R-:W-:-:S08]  /*20f0*/  DADD R22, R22, R28 ;  /* 0x0000000016167229 */ /* 0x004fd0000000001c */
[----:B---3--:R-:W-:Y:S01]  /*2100*/  DADD R18, R22, R18 ;  /* 0x0000000016127229 */ /* 0x008fe20000000012 */
[----:B------:R-:W-:-:S06]  /*2110*/  IMAD.WIDE.U32 R22, R5, 0x8, R6 ;  /* 0x0000000805167825 */ /* 0x000fcc00078e0006 */
[----:B------:R-:W2:Y:S01]  /*2120*/  LDG.E.64 R22, desc[UR10][R22.64] ;  /* 0x0000000a16167981 */ /* 0x000ea2000c1e1b00 */
[----:B----4-:R-:W-:Y:S01]  /*2130*/  DADD R16, R18, R16 ;  /* 0x0000000012107229 */ /* 0x010fe20000000010 */
[----:B------:R-:W-:-:S04]  /*2140*/  IMAD.WIDE.U32 R18, R25, 0x8, R6 ;  /* 0x0000000819127825 */ /* 0x000fc800078e0006 */
[----:B------:R-:W-:Y:S02]  /*2150*/  VIADD R25, R5, 0x500 ;  /* 0x0000050005197836 */ /* 0x000fe40000000000 */
[----:B------:R-:W3:Y:S01]  /*2160*/  LDG.E.64 R18, desc[UR10][R18.64] ;  /* 0x0000000a12127981 */ /* 0x000ee2000c1e1b00 */
[----:B-----5:R-:W-:Y:S01]  /*2170*/  DADD R14, R16, R14 ;  /* 0x00000000100e7229 */ /* 0x020fe2000000000e */
[----:B------:R-:W-:-:S04]  /*2180*/  IMAD.WIDE.U32 R16, R25, 0x8, R6 ;  /* 0x0000000819107825 */ /* 0x000fc800078e0006 */
[----:B------:R-:W-:Y:S02]  /*2190*/  VIADD R25, R5, 0x780 ;  /* 0x0000078005197836 */ /* 0x000fe40000000000 */
[----:B------:R-:W4:Y:S01]  /*21a0*/  LDG.E.64 R16, desc[UR10][R16.64] ;  /* 0x0000000a10107981 */ /* 0x000f22000c1e1b00 */
[----:B------:R-:W-:Y:S01]  /*21b0*/  DADD R12, R14, R12 ;  /* 0x000000000e0c7229 */ /* 0x000fe2000000000c */
[----:B------:R-:W-:-:S04]  /*21c0*/  IMAD.WIDE.U32 R14, R25, 0x8, R6 ;  /* 0x00000008190e7825 */ /* 0x000fc800078e0006 */
[----:B------:R-:W-:Y:S02]  /*21d0*/  VIADD R25, R5, 0xa00 ;  /* 0x00000a0005197836 */ /* 0x000fe40000000000 */
[----:B------:R-:W5:Y:S01]  /*21e0*/  LDG.E.64 R14, desc[UR10][R14.64] ;  /* 0x0000000a0e0e7981 */ /* 0x000f62000c1e1b00 */
        /* <DEDUP_REMOVED lines=9> */
[----:B------:R-:W-:Y:S01]  /*2280*/  IMAD.WIDE.U32 R8, R25, 0x8, R6 ;  /* 0x0000000819087825 */ /* 0x000fe200078e0006 */
[----:B------:R-:W-:-:S05]  /*2290*/  IADD3 R25, PT, PT, R5, 0x1180, RZ ;  /* 0x0000118005197810 */ /* 0x000fca0007ffe0ff */
[----:B------:R-:W5:Y:S01]  /*22a0*/  LDG.E.64 R8, desc[UR10][R8.64] ;  /* 0x0000000a08087981 */ /* 0x000f62000c1e1b00 */
[----:B------:R-:W-:-:S06]  /*22b0*/  IMAD.WIDE.U32 R24, R25, 0x8, R6 ;  /* 0x0000000819187825 */ /* 0x000fcc00078e0006 */
[----:B------:R-:W5:Y:S01]  /*22c0*/  LDG.E.64 R24, desc[UR10][R24.64] ;  /* 0x0000000a18187981 */ /* 0x000f62000c1e1b00 */
[----:B------:R-:W-:Y:S02]  /*22d0*/  VIADD R26, R26, 0x10 ;  /* 0x000000101a1a7836 */ /* 0x000fe40000000000 */
[----:B------:R-:W-:Y:S02]  /*22e0*/  VIADD R0, R0, 0x2800 ;  /* 0x0000280000007836 */ /* 0x000fe40000000000 */
[----:B------:R-:W-:Y:S01]  /*22f0*/  VIADD R5, R5, 0x2800 ;  /* 0x0000280005057836 */ /* 0x000fe20000000000 */
[----:B------:R-:W-:Y:S01]  /*2300*/  ISETP.NE.AND P0, PT, R26, RZ, PT ;  /* 0x000000ff1a00720c */ /* 0x000fe20003f05270 */
        /* <DEDUP_REMOVED lines=9> */
[----:B------:R-:W-:Y:S05]  /*23a0*/  BSYNC.RECONVERGENT B3 ;  /* 0x0000000000037941 */ /* 0x000fea0003800200 */
.L_x_142:
[----:B------:R-:W-:-:S07]  /*23b0*/  VIADD R0, R0, 0xffffec00 ;  /* 0xffffec0000007836 */ /* 0x000fce0000000000 */
.L_x_141:
[----:B------:R-:W-:Y:S05]  /*23c0*/  BSYNC.RECONVERGENT B2 ;  /* 0x0000000000027941 */ /* 0x000fea0003800200 */
.L_x_140:
[----:B------:R-:W-:-:S13]  /*23d0*/  ISETP.NE.AND P0, PT, R4, RZ, PT ;  /* 0x000000ff0400720c */ /* 0x000fda0003f05270 */
[----:B------:R-:W-:Y:S05]  /*23e0*/  @!P0 BRA `(.L_x_139) ;  /* 0x0000000400308947 */ /* 0x000fea0003800000 */
[----:B------:R-:W-:Y:S01]  /*23f0*/  ISETP.GE.U32.AND P0, PT, R4, 0x8, PT ;  /* 0x000000080400780c */ /* 0x000fe20003f06070 */
[----:B------:R-:W-:Y:S01]  /*2400*/  BSSY.RECONVERGENT B2, `(.L_x_144) ;  /* 0x0000025000027945 */ /* 0x000fe20003800200 */
[----:B------:R-:W-:-:S04]  /*2410*/  LOP3.LUT R22, R3, 0x7, RZ, 0xc0, !PT ;  /* 0x0000000703167812 */ /* 0x000fc800078ec0ff */
[----:B------:R-:W-:-:S07]  /*2420*/  ISETP.NE.AND P1, PT, R22, RZ, PT ;  /* 0x000000ff1600720c */ /* 0x000fce0003f25270 */
[----:B------:R-:W-:Y:S06]  /*2430*/  @!P0 BRA `(.L_x_145) ;  /* 0x0000000000848947 */ /* 0x000fec0003800000 */
[----:B------:R-:W-:-:S04]  /*2440*/  VIADD R19, R0, UR12 ;  /* 0x0000000c00137c36 */ /* 0x000fc80008000000 */
[----:B------:R-:W-:-:S04]  /*2450*/  IMAD.WIDE.U32 R4, R19, 0x8, R6 ;  /* 0x0000000813047825 */ /* 0x000fc800078e0006 */
[C---:B------:R-:W-:Y:S02]  /*2460*/  VIADD R17, R19.reuse, 0x280 ;  /* 0x0000028013117836 */ /* 0x040fe40000000000 */
[----:B------:R-:W2:Y:S01]  /*2470*/  LDG.E.64 R4, desc[UR10][R4.64] ;  /* 0x0000000a04047981 */ /* 0x000ea2000c1e1b00 */
        /* <DEDUP_REMOVED lines=14> */
[--C-:B------:R-:W-:Y:S02]  /*2560*/  IMAD.WIDE.U32 R20, R21, 0x8, R6.reuse ;  /* 0x0000000815147825 */ /* 0x100fe400078e0006 */
[----:B------:R-:W5:Y:S02]  /*2570*/  LDG.E.64 R8, desc[UR10][R8.64] ;  /* 0x0000000a08087981 */ /* 0x000f64000c1e1b00 */
[----:B------:R-:W-:Y:S02]  /*2580*/  VIADD R19, R19, 0x1180 ;  /* 0x0000118013137836 */ /* 0x000fe40000000000 */
[----:B------:R-:W5:Y:S02]  /*2590*/  LDG.E.64 R20, desc[UR10][R20.64] ;  /* 0x0000000a14147981 */ /* 0x000f64000c1e1b00 */
[----:B------:R-:W-:-:S06]  /*25a0*/  IMAD.WIDE.U32 R18, R19, 0x8, R6 ;  /* 0x0000000813127825 */ /* 0x000fcc00078e0006 */
        /* <DEDUP_REMOVED lines=10> */
.L_x_145:
[----:B------:R-:W-:Y:S05]  /*2650*/  BSYNC.RECONVERGENT B2 ;  /* 0x0000000000027941 */ /* 0x000fea0003800200 */
.L_x_144:
[----:B------:R-:W-:Y:S05]  /*2660*/  @!P1 BRA `(.L_x_139) ;  /* 0x0000000000909947 */ /* 0x000fea0003800000 */
[----:B------:R-:W-:Y:S01]  /*2670*/  ISETP.GE.U32.AND P0, PT, R22, 0x4, PT ;  /* 0x000000041600780c */ /* 0x000fe20003f06070 */
[----:B------:R-:W-:Y:S01]  /*2680*/  BSSY.RECONVERGENT B2, `(.L_x_146) ;  /* 0x0000014000027945 */ /* 0x000fe20003800200 */
[----:B------:R-:W-:-:S11]  /*2690*/  LOP3.LUT P1, RZ, R3, 0x3, RZ, 0xc0, !PT ;  /* 0x0000000303ff7812 */ /* 0x000fd6000782c0ff */
[----:B------:R-:W-:Y:S05]  /*26a0*/  @!P0 BRA `(.L_x_147) ;  /* 0x0000000000448947 */ /* 0x000fea0003800000 */
        /* <DEDUP_REMOVED lines=8> */
[----:B------:R-:W-:Y:S02]  /*2730*/  VIADD R13, R3, 0x780 ;  /* 0x00000780030d7836 */ /* 0x000fe40000000000 */
[----:B------:R-:W4:Y:S02]  /*2740*/  LDG.E.64 R10, desc[UR10][R10.64] ;  /* 0x0000000a0a0a7981 */ /* 0x000f24000c1e1b00 */
[----:B------:R-:W-:-:S06]  /*2750*/  IMAD.WIDE.U32 R12, R13, 0x8, R6 ;  /* 0x000000080d0c7825 */ /* 0x000fcc00078e0006 */
[----:B------:R-:W5:Y:S01]  /*2760*/  LDG.E.64 R12, desc[UR10][R12.64] ;  /* 0x0000000a0c0c7981 */ /* 0x000f62000c1e1b00 */
[----:B------:R-:W-:Y:S01]  /*2770*/  VIADD R0, R0, 0xa00 ;  /* 0x00000a0000007836 */ /* 0x000fe20000000000 */
[----:B--2---:R-:W-:-:S08]  /*2780*/  DADD R28, R28, R4 ;  /* 0x000000001c1c7229 */ /* 0x004fd00000000004 */
[----:B---3--:R-:W-:-:S08]  /*2790*/  DADD R28, R28, R8 ;  /* 0x000000001c1c7229 */ /* 0x008fd00000000008 */
[----:B----4-:R-:W-:-:S08]  /*27a0*/  DADD R28, R28, R10 ;  /* 0x000000001c1c7229 */ /* 0x010fd0000000000a */
[----:B-----5:R-:W-:-:S11]  /*27b0*/  DADD R28, R28, R12 ;  /* 0x000000001c1c7229 */ /* 0x020fd6000000000c */
.L_x_147:
[----:B------:R-:W-:Y:S05]  /*27c0*/  BSYNC.RECONVERGENT B2 ;  /* 0x0000000000027941 */ /* 0x000fea0003800200 */
.L_x_146:
[----:B------:R-:W-:Y:S05]  /*27d0*/  @!P1 BRA `(.L_x_139) ;  /* 0x0000000000349947 */ /* 0x000fea0003800000 */
[----:B------:R-:W-:-:S04]  /*27e0*/  IMAD.HI.U32 R2, R2, -0x33333333, RZ ;  /* 0xcccccccd02027827 */ /* 0x000fc800078e00ff */
[----:B------:R-:W-:Y:S01]  /*27f0*/  VIADD R5, R0, UR6 ;  /* 0x0000000600057c36 */ /* 0x000fe20008000000 */
[----:B------:R-:W-:-:S04]  /*2800*/  LOP3.LUT R2, R2, 0xffff, RZ, 0xc0, !PT ;  /* 0x0000ffff02027812 */ /* 0x000fc800078ec0ff */
[----:B------:R-:W-:-:S04]  /*2810*/  LEA.HI R2, R2, 0x1, RZ, 0x17 ;  /* 0x0000000102027811 */ /* 0x000fc800078fb8ff */
[----:B------:R-:W-:-:S05]  /*2820*/  LOP3.LUT R2, R2, 0x3, RZ, 0xc0, !PT ;  /* 0x0000000302027812 */ /* 0x000fca00078ec0ff */
[----:B------:R-:W-:-:S07]  /*2830*/  IMAD.MOV R0, RZ, RZ, -R2 ;  /* 0x000000ffff007224 */ /* 0x000fce00078e0a02 */
.L_x_148:
[----:B------:R-:W-:-:S06]  /*2840*/  IMAD.WIDE.U32 R2, R5, 0x8, R6 ;  /* 0x0000000805027825 */ /* 0x000fcc00078e0006 */
[----:B------:R-:W2:Y:S01]  /*2850*/  LDG.E.64 R2, desc[UR10][R2.64] ;  /* 0x0000000a02027981 */ /* 0x000ea2000c1e1b00 */
[----:B------:R-:W-:Y:S02]  /*2860*/  VIADD R0, R0, 0x1 ;  /* 0x0000000100007836 */ /* 0x000fe40000000000 */
[----:B------:R-:W-:-:S03]  /*2870*/  VIADD R5, R5, 0x280 ;  /* 0x0000028005057836 */ /* 0x000fc60000000000 */
[----:B------:R-:W-:Y:S01]  /*2880*/  ISETP.NE.AND P0, PT, R0, RZ, PT ;  /* 0x000000ff0000720c */ /* 0x000fe20003f05270 */
[----:B--2---:R-:W-:-:S12]  /*2890*/  DADD R28, R2, R28 ;  /* 0x00000000021c7229 */ /* 0x004fd8000000001c */
[----:B------:R-:W-:Y:S05]  /*28a0*/  @P0 BRA `(.L_x_148) ;  /* 0xfffffffc00e40947 */ /* 0x000fea000383ffff */
.L_x_139:
[----:B------:R-:W-:Y:S05]  /*28b0*/  BSYNC.RECONVERGENT B1 ;  /* 0x0000000000017941 */ /* 0x000fea0003800200 */
.L_x_136:
[----:B------:R-:W0:Y:S01]  /*28c0*/  S2R R0, SR_LANEID ;  /* 0x0000000000007919 */ /* 0x000e220000000000 */
[----:B------:R-:W-:Y:S04]  /*28d0*/  SHFL.DOWN PT, R2, R28, 0x1, 0x1f ;  /* 0x08201f001c027f89 */ /* 0x000fe800000e0000 */
[----:B------:R-:W2:Y:S01]  /*28e0*/  SHFL.DOWN PT, R3, R29, 0x1, 0x1f ;  /* 0x08201f001d037f89 */ /* 0x000ea200000e0000 */
[----:B------:R-:W3:Y:S01]  /*28f0*/  S2R R11, SR_TID.X ;  /* 0x00000000000b7919 */ /* 0x000ee20000002100 */
[----:B--2---:R-:W-:Y:S01]  /*2900*/  DADD R2, R2, R28 ;  /* 0x0000000002027229 */ /* 0x004fe2000000001c */
[C---:B0-----:R-:W-:Y:S02]  /*2910*/  ISETP.GT.AND P0, PT, R0.reuse, 0x1e, PT ;  /* 0x0000001e0000780c */ /* 0x041fe40003f04270 */
[----:B------:R-:W-:-:S07]  /*2920*/  ISETP.NE.AND P1, PT, R0, RZ, PT ;  /* 0x000000ff0000720c */ /* 0x000fce0003f25270 */
[----:B------:R-:W-:Y:S02]  /*2930*/  FSEL R4, R28, R2, P0 ;  /* 0x000000021c047208 */ /* 0x000fe40000000000 */
[----:B------:R-:W-:Y:S02]  /*2940*/  FSEL R5, R29, R3, P0 ;  /* 0x000000031d057208 */ /* 0x000fe40000000000 */
[----:B------:R-:W-:Y:S01]  /*2950*/  ISETP.GT.AND P0, PT, R0, 0x1d, PT ;  /* 0x0000001d0000780c */ /* 0x000fe20003f04270 */
[----:B------:R-:W-:Y:S04]  /*2960*/  SHFL.DOWN PT, R2, R4, 0x2, 0x1f ;  /* 0x08401f0004027f89 */ /* 0x000fe800000e0000 */
[----:B------:R-:W0:Y:S01]  /*2970*/  SHFL.DOWN PT, R3, R5, 0x2, 0x1f ;  /* 0x08401f0005037f89 */ /* 0x000e2200000e0000 */
[----:B------:R-:W2:Y:S01]  /*2980*/  @!P1 S2R R10, SR_CgaCtaId ;  /* 0x00000000000a9919 */ /* 0x000ea20000008800 */
        /* <DEDUP_REMOVED lines=12> */
[----:B---3--:R-:W-:Y:S01]  /*2a50*/  @!P1 SHF.R.U32.HI R6, RZ, 0x2, R11 ;  /* 0x00000002ff069819 */ /* 0x008fe2000001160b */
[----:B------:R-:W0:Y:S01]  /*2a60*/  SHFL.DOWN PT, R3, R9, 0x8, 0x1f ;  /* 0x09001f0009037f89 */ /* 0x000e2200000e0000 */
[----:B--2---:R-:W-:-:S02]  /*2a70*/  @!P1 LEA R7, R10, R7, 0x18 ;  /* 0x000000070a079211 */ /* 0x004fc400078ec0ff */
        /* <DEDUP_REMOVED lines=19> */
[----:B------:R-:W3:Y:S04]  /*2bb0*/  LDS.128 R12, [UR4+0x30] ;  /* 0x00003004ff0c7984 */ /* 0x000ee80008000c00 */
[----:B------:R-:W4:Y:S01]  /*2bc0*/  LDS.128 R8, [UR4+0x40] ;  /* 0x00004004ff087984 */ /* 0x000f220008000c00 */
[----:B0-----:R-:W-:-:S03]  /*2bd0*/  DADD R16, R4, R16 ;  /* 0x0000000004107229 */ /* 0x001fc60000000010 */
[----:B--2---:R-:W0:Y:S05]  /*2be0*/  LDS.128 R4, [UR4+0x50] ;  /* 0x00005004ff047984 */ /* 0x004e2a0008000c00 */
[----:B------:R-:W-:-:S08]  /*2bf0*/  DADD R16, R16, R18 ;  /* 0x0000000010107229 */ /* 0x000fd00000000012 */
[----:B---3--:R-:W-:-:S08]  /*2c00*/  DADD R12, R16, R12 ;  /* 0x00000000100c7229 */ /* 0x008fd0000000000c */
[----:B------:R-:W-:Y:S02]  /*2c10*/  DADD R2, R12, R14 ;  /* 0x000000000c027229 */ /* 0x000fe4000000000e */
[----:B------:R-:W2:Y:S06]  /*2c20*/  LDS.128 R12, [UR4+0x60] ;  /* 0x00006004ff0c7984 */ /* 0x000eac0008000c00 */
[----:B----4-:R-:W-:-:S08]  /*2c30*/  DADD R2, R2, R8 ;  /* 0x0000000002027229 */ /* 0x010fd00000000008 */
[----:B------:R-:W-:Y:S01]  /*2c40*/  DADD R2, R2, R10 ;  /* 0x0000000002027229 */ /* 0x000fe2000000000a */
[----:B------:R-:W3:Y:S07]  /*2c50*/  LDS.128 R8, [UR4+0x70] ;  /* 0x00007004ff087984 */ /* 0x000eee0008000c00 */
[----:B0-----:R-:W-:-:S08]  /*2c60*/  DADD R2, R2, R4 ;  /* 0x0000000002027229 */ /* 0x001fd00000000004 */
[----:B------:R-:W-:Y:S01]  /*2c70*/  DADD R2, R2, R6 ;  /* 0x0000000002027229 */ /* 0x000fe20000000006 */
[----:B------:R-:W0:Y:S07]  /*2c80*/  LDS.128 R4, [UR4+0x80] ;  /* 0x00008004ff047984 */ /* 0x000e2e0008000c00 */
[----:B--2---:R-:W-:-:S08]  /*2c90*/  DADD R2, R2, R12 ;  /* 0x0000000002027229 */ /* 0x004fd0000000000c */
[----:B------:R-:W-:Y:S01]  /*2ca0*/  DADD R2, R2, R14 ;  /* 0x0000000002027229 */ /* 0x000fe2000000000e */
[----:B------:R-:W2:Y:S07]  /*2cb0*/  LDS.128 R12, [UR4+0x90] ;  /* 0x00009004ff0c7984 */ /* 0x000eae0008000c00 */
[----:B---3--:R-:W-:-:S08]  /*2cc0*/  DADD R2, R2, R8 ;  /* 0x0000000002027229 */ /* 0x008fd00000000008 */
[----:B------:R-:W-:Y:S01]  /*2cd0*/  DADD R2, R2, R10 ;  /* 0x0000000002027229 */ /* 0x000fe2000000000a */
[----:B------:R-:W3:Y:S07]  /*2ce0*/  LDS.128 R8, [UR4+0xa0] ;  /* 0x0000a004ff087984 */ /* 0x000eee0008000c00 */
[----:B0-----:R-:W-:Y:S01]  /*2cf0*/  DADD R2, R2, R4 ;  /* 0x0000000002027229 */ /* 0x001fe20000000004 */
[----:B------:R-:W0:Y:S07]  /*2d00*/  LDS.64 R4, [UR4+0xb0] ;  /* 0x0000b004ff047984 */ /* 0x000e2e0008000a00 */
[----:B------:R-:W-:-:S08]  /*2d10*/  DADD R2, R2, R6 ;  /* 0x0000000002027229 */ /* 0x000fd00000000006 */
[----:B--2---:R-:W-:-:S08]  /*2d20*/  DADD R2, R2, R12 ;  /* 0x0000000002027229 */ /* 0x004fd0000000000c */
[----:B------:R-:W-:-:S08]  /*2d30*/  DADD R2, R2, R14 ;  /* 0x0000000002027229 */ /* 0x000fd0000000000e */
[----:B---3--:R-:W-:-:S08]  /*2d40*/  DADD R2, R2, R8 ;  /* 0x0000000002027229 */ /* 0x008fd00000000008 */
[----:B------:R-:W-:-:S08]  /*2d50*/  DADD R2, R2, R10 ;  /* 0x0000000002027229 */ /* 0x000fd0000000000a */
[----:B0-----:R-:W-:-:S11]  /*2d60*/  DADD R4, R2, R4 ;  /* 0x0000000002047229 */ /* 0x001fd60000000004 */
.L_x_135:
[----:B-1----:R-:W-:Y:S05]  /*2d70*/  BSYNC.RECONVERGENT B0 ;  /* 0x0000000000007941 */ /* 0x002fea0003800200 */
.L_x_119:
[----:B------:R-:W-:Y:S05]  /*2d80*/  @P0 EXIT ;  /* 0x000000000000094d */ /* 0x000fea0003800000 */
[----:B------:R-:W1:Y:S02]  /*2d90*/  LDCU.64 UR4, c[0x0][0x388] ;  /* 0x00007100ff0477ac */ /* 0x000e640008000a00 */
[----:B-1----:R-:W-:-:S06]  /*2da0*/  UIMAD.WIDE.U32 UR4, UR9, 0x8, UR4 ;  /* 0x00000008090478a5 */ /* 0x002fcc000f8e0004 */
[----:B--2---:R-:W-:Y:S02]  /*2db0*/  IMAD.U32 R2, RZ, RZ, UR4 ;  /* 0x00000004ff027e24 */ /* 0x004fe4000f8e00ff */
[----:B------:R-:W-:-:S05]  /*2dc0*/  IMAD.U32 R3, RZ, RZ, UR5 ;  /* 0x00000005ff037e24 */ /* 0x000fca000f8e00ff */
[----:B------:R-:W-:Y:S01]  /*2dd0*/  STG.E.64 desc[UR10][R2.64], R4 ;  /* 0x0000000402007986 */ /* 0x000fe2000c101b0a */
[----:B------:R-:W-:Y:S05]  /*2de0*/  EXIT ;  /* 0x000000000000794d */ /* 0x000fea0003800000 */
.L_x_149:
        /* <DEDUP_REMOVED lines=9> */
.L_x_188:


//--------------------- .text._ZN3cub18CUB_300001_SM_10006detail6reduce28DeviceReduceSingleTileKernelINS2_10policy_hubIdjN4cuda3std3__44plusIdEEE10Policy1000EN6thrust24THRUST_300001_SM_1000_NS10device_ptrIdEEPdjS9_ddNS7_10__identityEEEvT0_T1_T2_T3_T4_T6_ --------------------------
	.section	.text._ZN3cub18CUB_300001_SM_10006detail6reduce28DeviceReduceSingleTileKernelINS2_10policy_hubIdjN4cuda3std3__44plusIdEEE10Policy1000EN6thrust24THRUST_300001_SM_1000_NS10device_ptrIdEEPdjS9_ddNS7_10__identityEEEvT0_T1_T2_T3_T4_T6_,"ax",@progbits
	.align	128
        .global         _ZN3cub18CUB_300001_SM_10006detail6reduce28DeviceReduceSingleTileKernelINS2_10policy_hubIdjN4cuda3std3__44plusIdEEE10Policy1000EN6thrust24THRUST_300001_SM_1000_NS10device_ptrIdEEPdjS9_ddNS7_10__identityEEEvT0_T1_T2_T3_T4_T6_
        .type           _ZN3cub18CUB_300001_SM_10006detail6reduce28DeviceReduceSingleTileKernelINS2_10policy_hubIdjN4cuda3std3__44plusIdEEE10Policy1000EN6thrust24THRUST_300001_SM_1000_NS10device_ptrIdEEPdjS9_ddNS7_10__identityEEEvT0_T1_T2_T3_T4_T6_,@function
        .size           _ZN3cub18CUB_300001_SM_10006detail6reduce28DeviceReduceSingleTileKernelINS2_10policy_hubIdjN4cuda3std3__44plusIdEEE10Policy1000EN6thrust24THRUST_300001_SM_1000_NS10device_ptrIdEEPdjS9_ddNS7_10__identityEEEvT0_T1_T2_T3_T4_T6_,(.L_x_189 - _ZN3cub18CUB_300001_SM_10006detail6reduce28DeviceReduceSingleTileKernelINS2_10policy_hubIdjN4cuda3std3__44plusIdEEE10Policy1000EN6thrust24THRUST_300001_SM_1000_NS10device_ptrIdEEPdjS9_ddNS7_10__identityEEEvT0_T1_T2_T3_T4_T6_)
        .other          _ZN3cub18CUB_300001_SM_10006detail6reduce28DeviceReduceSingleTileKernelINS2_10policy_hubIdjN4cuda3std3__44plusIdEEE10Policy1000EN6thrust24THRUST_300001_SM_1000_NS10device_ptrIdEEPdjS9_ddNS7_10__identityEEEvT0_T1_T2_T3_T4_T6_,@"STO_CUDA_ENTRY STV_DEFAULT"
_ZN3cub18CUB_300001_SM_10006detail6reduce28DeviceReduceSingleTileKernelINS2_10policy_hubIdjN4cuda3std3__44plusIdEEE10Policy1000EN6thrust24THRUST_300001_SM_1000_NS10device_ptrIdEEPdjS9_ddNS7_10__identityEEEvT0_T1_T2_T3_T4_T6_:
.text._ZN3cub18CUB_300001_SM_10006detail6reduce28DeviceReduceSingleTileKernelINS2_10policy_hubIdjN4cuda3std3__44plusIdEEE10Policy1000EN6thrust24THRUST_300001_SM_1000_NS10device_ptrIdEEPdjS9_ddNS7_10__identityEEEvT0_T1_T2_T3_T4_T6_:
        /* <DEDUP_REMOVED lines=13> */
.L_x_150:
[----:B------:R-:W-:Y:S01]  /*00d0*/  ISETP.GT.U32.AND P0, PT, R2, 0x13ff, PT ;  /* 0x000013ff0200780c */ /* 0x000fe20003f04070 */
[----:B------:R-:W-:-:S12]  /*00e0*/  BSSY.RECONVERGENT B0, `(.L_x_151) ;  /* 0x0000280000007945 */ /* 0x000fd80003800200 */
        /* <DEDUP_REMOVED lines=11> */
.L_x_154:
[----:B------:R-:W-:Y:S05]  /*01a0*/  BSYNC.RECONVERGENT B1 ;  /* 0x0000000000017941 */ /* 0x000fea0003800200 */
.L_x_153:
[----:B------:R-:W-:Y:S01]  /*01b0*/  ISETP.GE.U32.AND P0, PT, R41, R2, PT ;  /* 0x000000022900720c */ /* 0x000fe20003f06070 */
[----:B------:R-:W-:-:S12]  /*01c0*/  BSSY.RECONVERGENT B1, `(.L_x_155) ;  /* 0x0000073000017945 */ /* 0x000fd80003800200 */
[----:B------:R-:W-:Y:S05]  /*01d0*/  @P0 BRA `(.L_x_156) ;  /* 0x0000000400c40947 */ /* 0x000fea0003800000 */
[----:B------:R-:W-:Y:S01]  /*01e0*/  LOP3.LUT R5, RZ, R41, RZ, 0x33, !PT ;  /* 0x00000029ff057212 */ /* 0x000fe200078e33ff */
[----:B------:R-:W-:Y:S04]  /*01f0*/  BSSY.RECONVERGENT B2, `(.L_x_157) ;  /* 0x0000034000027945 */ /* 0x000fe80003800200 */
[----:B------:R-:W-:-:S04]  /*0200*/  IMAD.IADD R5, R5, 0x1, R2 ;  /* 0x0000000105057824 */ /* 0x000fc800078e0202 */
[C---:B------:R-:W-:Y:S01]  /*0210*/  IMAD.HI.U32 R40, R5.reuse, -0x33333333, RZ ;  /* 0xcccccccd05287827 */ /* 0x040fe200078e00ff */
[----:B------:R-:W-:-:S04]  /*0220*/  ISETP.GE.U32.AND P1, PT, R5, 0x2580, PT ;  /* 0x000025800500780c */ /* 0x000fc80003f26070 */
[----:B------:R-:W-:-:S04]  /*0230*/  LEA.HI R40, R40, 0x1, RZ, 0x17 ;  /* 0x0000000128287811 */ /* 0x000fc800078fb8ff */
[----:B------:R-:W-:-:S04]  /*0240*/  LOP3.LUT R42, R40, 0xf, RZ, 0xc0, !PT ;  /* 0x0000000f282a7812 */ /* 0x000fc800078ec0ff */
[----:B------:R-:W-:Y:S01]  /*0250*/  ISETP.NE.AND P0, PT, R42, RZ, PT ;  /* 0x000000ff2a00720c */ /* 0x000fe20003f05270 */
[----:B------:R-:W-:-:S12]  /*0260*/  @!P1 BRA `(.L_x_158) ;  /* 0x0000000000b09947 */ /* 0x000fd80003800000 */
[----:B------:R-:W0:Y:S01]  /*0270*/  LDC.64 R4, c[0x0][0x380] ;  /* 0x0000e000ff047b82 */ /* 0x000e220000000a00 */
[----:B------:R-:W-:-:S05]  /*0280*/  LOP3.LUT R0, R40, 0xfffff0, RZ, 0xc0, !PT ;  /* 0x00fffff028007812 */ /* 0x000fca00078ec0ff */
[----:B------:R-:W-:Y:S02]  /*0290*/  IMAD.MOV R0, RZ, RZ, -R0 ;  /* 0x000000ffff007224 */ /* 0x000fe400078e0a00 */
[----:B0-----:R-:W-:-:S03]  /*02a0*/  IMAD.WIDE.U32 R4, R41, 0x8, R4 ;  /* 0x0000000829047825 */ /* 0x001fc600078e0004 */
[----:B------:R-:W-:-:S05]  /*02b0*/  IADD3 R4, P1, PT, R4, 0xa000, RZ ;  /* 0x0000a00004047810 */ /* 0x000fca0007f3e0ff */
[----:B------:R-:W-:-:S08]  /*02c0*/  IMAD.X R5, RZ, RZ, R5, P1 ;  /* 0x000000ffff057224 */ /* 0x000fd000008e0605 */
.L_x_159:
        /* <DEDUP_REMOVED lines=38> */
.L_x_158:
[----:B------:R-:W-:Y:S05]  /*0530*/  BSYNC.RECONVERGENT B2 ;  /* 0x0000000000027941 */ /* 0x000fea0003800200 */
.L_x_157:
[----:B------:R-:W-:Y:S05]  /*0540*/  @!P0 BRA `(.L_x_156) ;  /* 0x0000000000e88947 */ /* 0x000fea0003800000 */
[----:B------:R-:W-:Y:S01]  /*0550*/  ISETP.GE.U32.AND P0, PT, R42, 0x8, PT ;  /* 0x000000082a00780c */ /* 0x000fe20003f06070 */
[----:B------:R-:W-:Y:S01]  /*0560*/  BSSY.RECONVERGENT B2, `(.L_x_160) ;  /* 0x0000017000027945 */ /* 0x000fe20003800200 */
[----:B------:R-:W-:-:S04]  /*0570*/  LOP3.LUT R22, R40, 0x7, RZ, 0xc0, !PT ;  /* 0x0000000728167812 */ /* 0x000fc800078ec0ff */
[----:B------:R-:W-:-:S07]  /*0580*/  ISETP.NE.AND P1, PT, R22, RZ, PT ;  /* 0x000000ff1600720c */ /* 0x000fce0003f25270 */
[----:B------:R-:W-:Y:S06]  /*0590*/  @!P0 BRA `(.L_x_161) ;  /* 0x00000000004c8947 */ /* 0x000fec0003800000 */
[----:B------:R-:W0:Y:S02]  /*05a0*/  LDC.64 R4, c[0x0][0x380] ;  /* 0x0000e000ff047b82 */ /* 0x000e240000000a00 */
[----:B0-----:R-:W-:-:S05]  /*05b0*/  IMAD.WIDE.U32 R20, R41, 0x8, R4 ;  /* 0x0000000829147825 */ /* 0x001fca00078e0004 */
        /* <DEDUP_REMOVED lines=17> */
.L_x_161:
[----:B------:R-:W-:Y:S05]  /*06d0*/  BSYNC.RECONVERGENT B2 ;  /* 0x0000000000027941 */ /* 0x000fea0003800200 */
.L_x_160:
        /* <DEDUP_REMOVED lines=17> */
.L_x_163:
[----:B------:R-:W-:Y:S05]  /*07f0*/  BSYNC.RECONVERGENT B2 ;  /* 0x0000000000027941 */ /* 0x000fea0003800200 */
.L_x_162:
[----:B------:R-:W-:Y:S05]  /*0800*/  @!P1 BRA `(.L_x_156) ;  /* 0x0000000000389947 */ /* 0x000fea0003800000 */
[----:B------:R-:W0:Y:S01]  /*0810*/  LDC.64 R4, c[0x0][0x380] ;  /* 0x0000e000ff047b82 */ /* 0x000e220000000a00 */
[----:B------:R-:W-:Y:S02]  /*0820*/  IMAD.MOV R0, RZ, RZ, -R0 ;  /* 0x000000ffff007224 */ /* 0x000fe400078e0a00 */
[----:B0-----:R-:W-:-:S04]  /*0830*/  IMAD.WIDE.U32 R4, R41, 0x8, R4 ;  /* 0x0000000829047825 */ /* 0x001fc800078e0004 */
[----:B------:R-:W-:Y:S02]  /*0840*/  IMAD.MOV.U32 R6, RZ, RZ, R4 ;  /* 0x000000ffff067224 */ /* 0x000fe400078e0004 */
[----:B------:R-:W-:-:S07]  /*0850*/  IMAD.MOV.U32 R7, RZ, RZ, R5 ;  /* 0x000000ffff077224 */ /* 0x000fce00078e0005 */
.L_x_164:
[----:B------:R-:W-:Y:S02]  /*0860*/  IMAD.MOV.U32 R4, RZ, RZ, R6 ;  /* 0x000000ffff047224 */ /* 0x000fe400078e0006 */
[----:B------:R-:W-:-:S06]  /*0870*/  IMAD.MOV.U32 R5, RZ, RZ, R7 ;  /* 0x000000ffff057224 */ /* 0x000fcc00078e0007 */
[----:B------:R-:W2:Y:S01]  /*0880*/  LDG.E.64 R4, desc[UR6][R4.64] ;  /* 0x0000000604047981 */ /* 0x000ea2000c1e1b00 */
[----:B------:R-:W-:Y:S01]  /*0890*/  VIADD R0, R0, 0x1 ;  /* 0x0000000100007836 */ /* 0x000fe20000000000 */
[----:B------:R-:W-:-:S04]  /*08a0*/  IADD3 R6, P1, PT, R6, 0x1400, RZ ;  /* 0x0000140006067810 */ /* 0x000fc80007f3e0ff */
[----:B------:R-:W-:Y:S01]  /*08b0*/  ISETP.NE.AND P0, PT, R0, RZ, PT ;  /* 0x000000ff0000720c */ /* 0x000fe20003f05270 */
[----:B------:R-:W-:Y:S01]  /*08c0*/  IMAD.X R7, RZ, RZ, R7, P1 ;  /* 0x000000ffff077224 */ /* 0x000fe200008e0607 */
[----:B--2--5:R-:W-:-:S11]  /*08d0*/  DADD R36, R4, R36 ;  /* 0x0000000004247229 */ /* 0x024fd60000000024 */
[----:B------:R-:W-:Y:S05]  /*08e0*/  @P0 BRA `(.L_x_164) ;  /* 0xfffffffc00dc0947 */ /* 0x000fea000383ffff */
.L_x_156:
[----:B------:R-:W-:Y:S05]  /*08f0*/  BSYNC.RECONVERGENT B1 ;  /* 0x0000000000017941 */ /* 0x000fea0003800200 */
.L_x_155:
        /* <DEDUP_REMOVED lines=28> */
[----:B-1----:R-:W-:-:S03]  /*0ac0*/  @!P1 LEA R9, R13, R2, 0x18 ;  /* 0x000000020d099211 */ /* 0x002fc600078ec0ff */
[----:B------:R-:W0:Y:S02]  /*0ad0*/  SHFL.DOWN PT, R5, R11, 0x8, 0x1f ;  /* 0x09001f000b057f89 */ /* 0x000e2400000e0000 */
[----:B0-----:R-:W-:-:S10]  /*0ae0*/  DADD R4, R4, R10 ;  /* 0x0000000004047229 */ /* 0x001fd4000000000a */
[----:B------:R-:W-:Y:S02]  /*0af0*/  FSEL R6, R10, R4, P0 ;  /* 0x000000040a067208 */ /* 0x000fe40000000000 */
[----:B------:R-:W-:Y:S01]  /*0b00*/  FSEL R7, R11, R5, P0 ;  /* 0x000000050b077208 */ /* 0x000fe20000000000 */
[----:B------:R-:W-:Y:S01]  /*0b10*/  @!P1 IMAD.IADD R11, R0, 0x1, R9 ;  /* 0x00000001000b9824 */ /* 0x000fe200078e0209 */
        /* <DEDUP_REMOVED lines=14> */
[----:B------:R-:W2:Y:S04]  /*0c00*/  LDS.128 R16, [UR4+0x30] ;  /* 0x00003004ff107984 */ /* 0x000ea80008000c00 */
[----:B-1----:R-:W1:Y:S01]  /*0c10*/  LDS.128 R4, [UR4+0x40] ;  /* 0x00004004ff047984 */ /* 0x002e620008000c00 */
[----:B0-----:R-:W-:-:S03]  /*0c20*/  DADD R12, R8, R12 ;  /* 0x00000000080c7229 */ /* 0x001fc6000000000c */
[----:B------:R-:W0:Y:S05]  /*0c30*/  LDS.128 R8, [UR4+0x50] ;  /* 0x00005004ff087984 */ /* 0x000e2a0008000c00 */
[----:B------:R-:W-:-:S08]  /*0c40*/  DADD R12, R12, R14 ;  /* 0x000000000c0c7229 */ /* 0x000fd0000000000e */
[----:B--2---:R-:W-:-:S08]  /*0c50*/  DADD R12, R12, R16 ;  /* 0x000000000c0c7229 */ /* 0x004fd00000000010 */
[----:B------:R-:W-:Y:S02]  /*0c60*/  DADD R18, R12, R18 ;  /* 0x000000000c127229 */ /* 0x000fe40000000012 */
[----:B------:R-:W2:Y:S06]  /*0c70*/  LDS.128 R12, [UR4+0x60] ;  /* 0x00006004ff0c7984 */ /* 0x000eac0008000c00 */
[----:B-1----:R-:W-:-:S08]  /*0c80*/  DADD R4, R18, R4 ;  /* 0x0000000012047229 */ /* 0x002fd00000000004 */
[----:B------:R-:W-:Y:S02]  /*0c90*/  DADD R2, R4, R6 ;  /* 0x0000000004027229 */ /* 0x000fe40000000006 */
[----:B------:R-:W1:Y:S06]  /*0ca0*/  LDS.128 R4, [UR4+0x70] ;  /* 0x00007004ff047984 */ /* 0x000e6c0008000c00 */
[----:B0-----:R-:W-:-:S08]  /*0cb0*/  DADD R2, R2, R8 ;  /* 0x0000000002027229 */ /* 0x001fd00000000008 */
[----:B------:R-:W-:Y:S01]  /*0cc0*/  DADD R2, R2, R10 ;  /* 0x0000000002027229 */ /* 0x000fe2000000000a */
[----:B------:R-:W0:Y:S07]  /*0cd0*/  LDS.128 R8, [UR4+0x80] ;  /* 0x00008004ff087984 */ /* 0x000e2e0008000c00 */
[----:B--2---:R-:W-:-:S08]  /*0ce0*/  DADD R2, R2, R12 ;  /* 0x0000000002027229 */ /* 0x004fd0000000000c */
        /* <DEDUP_REMOVED lines=14> */
.L_x_165:
        /* <DEDUP_REMOVED lines=26> */
[----:B0-----:R-:W-:-:S10]  /*0f70*/  DADD R4, R4, R8 ;  /* 0x0000000004047229 */ /* 0x001fd40000000008 */
[----:B------:R-:W-:Y:S02]  /*0f80*/  FSEL R6, R8, R4, P0 ;  /* 0x0000000408067208 */ /* 0x000fe40000000000 */
[----:B------:R-:W-:Y:S01]  /*0f90*/  FSEL R7, R9, R5, P0 ;  /* 0x0000000509077208 */ /* 0x000fe20000000000 */
[----:B------:R-:W0:Y:S01]  /*0fa0*/  @!P1 S2R R8, SR_CgaCtaId ;  /* 0x0000000000089919 */ /* 0x000e220000008800 */
[----:B------:R-:W-:Y:S01]  /*0fb0*/  ISETP.GT.AND P0, PT, R0, R13, PT ;  /* 0x0000000d0000720c */ /* 0x000fe20003f04270 */
[----:B------:R-:W-:Y:S01]  /*0fc0*/  VIADD R0, R12, 0x10 ;  /* 0x000000100c007836 */ /* 0x000fe20000000000 */
[----:B------:R-:W-:Y:S04]  /*0fd0*/  SHFL.DOWN PT, R4, R6, 0x8, R13 ;  /* 0x0900000006047989 */ /* 0x000fe800000e000d */
[----:B------:R-:W1:Y:S02]  /*0fe0*/  SHFL.DOWN PT, R5, R7, 0x8, R13 ;  /* 0x0900000007057989 */ /* 0x000e6400000e000d */
[----:B-1----:R-:W-:-:S10]  /*0ff0*/  DADD R4, R4, R6 ;  /* 0x0000000004047229 */ /* 0x002fd40000000006 */
[----:B------:R-:W-:Y:S02]  /*1000*/  FSEL R10, R6, R4, P0 ;  /* 0x00000004060a7208 */ /* 0x000fe40000000000 */
[----:B------:R-:W-:Y:S02]  /*1010*/  FSEL R11, R7, R5, P0 ;  /* 0x00000005070b7208 */ /* 0x000fe40000000000 */
[----:B------:R-:W-:Y:S01]  /*1020*/  @!P1 MOV R7, 0x400 ;  /* 0x0000040000079802 */ /* 0x000fe20000000f00 */
[----:B------:R-:W-:Y:S01]  /*1030*/  SHFL.DOWN PT, R4, R10, 0x10, R13 ;  /* 0x0a0000000a047989 */ /* 0x000fe200000e000d */
[----:B------:R-:W-:Y:S02]  /*1040*/  ISETP.GT.AND P0, PT, R0, R13, PT ;  /* 0x0000000d0000720c */ /* 0x000fe40003f04270 */
        /* <DEDUP_REMOVED lines=14> */
[----:B------:R-:W-:Y:S01]  /*1130*/  ISETP.GT.U32.AND P1, PT, R2, 0x20, PT ;  /* 0x000000200200780c */ /* 0x000fe20003f24070 */
[----:B-1----:R-:W-:-:S09]  /*1140*/  ULEA UR4, UR5, UR4, 0x18 ;  /* 0x0000000405047291 */ /* 0x002fd2000f8ec0ff */
[----:B------:R-:W1:Y:S04]  /*1150*/  LDS.128 R12, [UR4+0x20] ;  /* 0x00002004ff0c7984 */ /* 0x000e680008000c00 */
[----:B0-----:R-:W0:Y:S01]  /*1160*/  LDS.128 R4, [UR4+0x30] ;  /* 0x00003004ff047984 */ /* 0x001e220008000c00 */
        /* <DEDUP_REMOVED lines=70> */
[----:B------:R-:W0:Y:S01]  /*15d0*/  LDS.64 R4, [UR4+0xb0] ;  /* 0x0000b004ff047984 */ /* 0x000e220008000a00 */
        /* <DEDUP_REMOVED lines=8> */
[----:B------:R-:W-:-:S04]  /*1660*/  ISETP.GT.U32.AND P1, PT, R2, 0x260, PT ;  /* 0x000002600200780c */ /* 0x000fc80003f24070 */
[----:B0-----:R-:W-:-:S10]  /*1670*/  DADD R4, R4, R6 ;  /* 0x0000000004047229 */ /* 0x001fd40000000006 */
[----:B------:R-:W-:Y:S02]  /*1680*/  FSEL R8, R4, R6, P1 ;  /* 0x0000000604087208 */ /* 0x000fe40000800000 */
[----:B------:R-:W-:Y:S01]  /*1690*/  FSEL R9, R5, R7, P1 ;  /* 0x0000000705097208 */ /* 0x000fe20000800000 */
[----:B------:R-:W-:Y:S06]  /*16a0*/  BRA `(.L_x_166) ;  /* 0x00000010008c7947 */ /* 0x000fec0003800000 */
.L_x_152:
[----:B------:R-:W0:Y:S01]  /*16b0*/  S2R R0, SR_TID.X ;  /* 0x0000000000007919 */ /* 0x000e220000002100 */
[----:B------:R-:W1:Y:S02]  /*16c0*/  LDCU.64 UR4, c[0x0][0x380] ;  /* 0x00007000ff0477ac */ /* 0x000e640008000a00 */
[----:B-1----:R-:W-:Y:S02]  /*16d0*/  IMAD.U32 R6, RZ, RZ, UR4 ;  /* 0x00000004ff067e24 */ /* 0x002fe4000f8e00ff */
[----:B------:R-:W-:Y:S02]  /*16e0*/  IMAD.U32 R7, RZ, RZ, UR5 ;  /* 0x00000005ff077e24 */ /* 0x000fe4000f8e00ff */
[----:B0-----:R-:W-:-:S05]  /*16f0*/  IMAD.WIDE.U32 R20, R0, 0x8, R6 ;  /* 0x0000000800147825 */ /* 0x001fca00078e0006 */
        /* <DEDUP_REMOVED lines=8> */
[----:B------:R-:W-:Y:S01]  /*1780*/  VIADD R3, R2, 0xffffec00 ;  /* 0xffffec0002037836 */ /* 0x000fe20000000000 */
[----:B------:R-:W-:-:S04]  /*1790*/  UMOV UR4, 0x1400 ;  /* 0x0000140000047882 */ /* 0x000fc80000000000 */
[----:B------:R-:W-:Y:S01]  /*17a0*/  ISETP.GE.U32.AND P0, PT, R3, 0x1400, PT ;  /* 0x000014000300780c */ /* 0x000fe20003f06070 */
        /* <DEDUP_REMOVED lines=8> */
[----:B------:R-:W0:Y:S01]  /*1830*/  LDC R2, c[0x0][0x390] ;  /* 0x0000e400ff027b82 */ /* 0x000e220000000800 */
[----:B------:R-:W-:-:S07]  /*1840*/  UMOV UR4, 0x1400 ;  /* 0x0000140000047882 */ /* 0x000fce0000000000 */
[----:B------:R-:W1:Y:S02]  /*1850*/  LDC.64 R6, c[0x0][0x380] ;  /* 0x0000e000ff067b82 */ /* 0x000e640000000a00 */
.L_x_169:
[----:B------:R-:W-:-:S04]  /*1860*/  VIADD R9, R0, UR4 ;  /* 0x0000000400097c36 */ /* 0x000fc80008000000 */
[----:B-1----:R-:W-:-:S05]  /*1870*/  IMAD.WIDE.U32 R8, R9, 0x8, R6 ;  /* 0x0000000809087825 */ /* 0x002fca00078e0006 */
        /* <DEDUP_REMOVED lines=8> */
[----:B--2---:R-:W-:-:S08]  /*1900*/  DADD R10, R10, R38 ;  /* 0x000000000a0a7229 */ /* 0x004fd00000000026 */
[----:B---3--:R-:W-:Y:S01]  /*1910*/  DADD R10, R12, R10 ;  /* 0x000000000c0a7229 */ /* 0x008fe2000000000a */
[----:B0-----:R-:W-:-:S05]  /*1920*/  VIADD R12, R2, -UR4 ;  /* 0x80000004020c7c36 */ /* 0x001fca0008000000 */
[----:B------:R-:W-:Y:S02]  /*1930*/  ISETP.GE.U32.AND P0, PT, R12, 0x1400, PT ;  /* 0x000014000c00780c */ /* 0x000fe40003f06070 */
[----:B----4-:R-:W-:-:S08]  /*1940*/  DADD R10, R14, R10 ;  /* 0x000000000e0a7229 */ /* 0x010fd0000000000a */
[----:B-----5:R-:W-:-:S08]  /*1950*/  DADD R10, R16, R10 ;  /* 0x00000000100a7229 */ /* 0x020fd0000000000a */
[----:B------:R-:W-:-:S08]  /*1960*/  DADD R10, R18, R10 ;  /* 0x00000000120a7229 */ /* 0x000fd0000000000a */
[----:B------:R-:W-:-:S08]  /*1970*/  DADD R10, R20, R10 ;  /* 0x00000000140a7229 */ /* 0x000fd0000000000a */
[----:B------:R-:W-:-:S08]  /*1980*/  DADD R10, R22, R10 ;  /* 0x00000000160a7229 */ /* 0x000fd0000000000a */
[----:B------:R-:W-:Y:S01]  /*1990*/  DADD R38, R4, R10 ;  /* 0x0000000004267229 */ /* 0x000fe2000000000a */
[----:B------:R-:W-:Y:S10]  /*19a0*/  @!P0 BRA `(.L_x_168) ;  /* 0x0000000800a48947 */ /* 0x000ff40003800000 */
[----:B------:R-:W-:-:S06]  /*19b0*/  UIADD3 UR4, UPT, UPT, UR4, 0x1400, URZ ;  /* 0x0000140004047890 */ /* 0x000fcc000fffe0ff */
[----:B------:R-:W-:-:S13]  /*19c0*/  ISETP.LT.U32.AND P0, PT, R3, UR4, PT ;  /* 0x0000000403007c0c */ /* 0x000fda000bf01070 */
[----:B------:R-:W-:Y:S05]  /*19d0*/  @!P0 BRA `(.L_x_169) ;  /* 0xfffffffc00a08947 */ /* 0x000fea000383ffff */
.L_x_167:
[----:B------:R-:W-:Y:S01]  /*19e0*/  VIADD R3, R2, -UR4 ;  /* 0x8000000402037c36 */ /* 0x000fe20008000000 */
[----:B------:R-:W-:Y:S04]  /*19f0*/  BSSY.RECONVERGENT B1, `(.L_x_168) ;  /* 0x00000a4000017945 */ /* 0x000fe80003800200 */
[----:B------:R-:W-:-:S04]  /*1a00*/  ISETP.GE.AND P0, PT, R0, R3, PT ;  /* 0x000000030000720c */ /* 0x000fc80003f06270 */
[----:B------:R-:W-:-:S13]  /*1a10*/  ISETP.LE.U32.OR P0, PT, R2, UR4, P0 ;  /* 0x0000000402007c0c */ /* 0x000fda0008703470 */
[----:B------:R-:W-:Y:S05]  /*1a20*/  @P0 BRA `(.L_x_170) ;  /* 0x0000000800800947 */ /* 0x000fea0003800000 */
[----:B------:R-:W-:Y:S01]  /*1a30*/  LOP3.LUT R3, RZ, R0, RZ, 0x33, !PT ;  /* 0x00000000ff037212 */ /* 0x000fe200078e33ff */
[----:B------:R-:W-:Y:S03]  /*1a40*/  BSSY.RECONVERGENT B2, `(.L_x_171) ;  /* 0x0000053000027945 */ /* 0x000fe60003800200 */
[----:B------:R-:W-:-:S04]  /*1a50*/  IADD3 R3, PT, PT, R2, -UR4, R3 ;  /* 0x8000000402037c10 */ /* 0x000fc8000fffe003 */
[C---:B------:R-:W-:Y:S01]  /*1a60*/  ISETP.GE.U32.AND P0, PT, R3.reuse, 0x2580, PT ;  /* 0x000025800300780c */ /* 0x040fe20003f06070 */
[----:B------:R-:W-:-:S05]  /*1a70*/  IMAD.HI.U32 R2, R3, -0x33333333, RZ ;  /* 0xcccccccd03027827 */ /* 0x000fca00078e00ff */
[----:B------:R-:W-:Y:S01]  /*1a80*/  LEA.HI R3, R2, 0x1, RZ, 0x17 ;  /* 0x0000000102037811 */ /* 0x000fe200078fb8ff */
[----:B------:R-:W-:-:S03]  /*1a90*/  IMAD.MOV.U32 R2, RZ, RZ, R0 ;  /* 0x000000ffff027224 */ /* 0x000fc600078e0000 */
[----:B------:R-:W-:-:S03]  /*1aa0*/  LOP3.LUT R4, R3, 0xf, RZ, 0xc0, !PT ;  /* 0x0000000f03047812 */ /* 0x000fc600078ec0ff */
[----:B------:R-:W-:Y:S05]  /*1ab0*/  @!P0 BRA `(.L_x_172) ;  /* 0x00000004002c8947 */ /* 0x000fea0003800000 */
[----:B------:R-:W-:Y:S01]  /*1ac0*/  LOP3.LUT R42, R3, 0xfffff0, RZ, 0xc0, !PT ;  /* 0x00fffff0032a7812 */ /* 0x000fe200078ec0ff */
[----:B------:R-:W-:Y:S01]  /*1ad0*/  BSSY.RECONVERGENT B3, `(.L_x_173) ;  /* 0x0000048000037945 */ /* 0x000fe20003800200 */
[C---:B------:R-:W-:Y:S01]  /*1ae0*/  LOP3.LUT R2, R0.reuse, 0x1400, RZ, 0xfc, !PT ;  /* 0x0000140000027812 */ /* 0x040fe200078efcff */
[----:B------:R-:W-:Y:S02]  /*1af0*/  VIADD R5, R0, UR4 ;  /* 0x0000000400057c36 */ /* 0x000fe40008000000 */
[----:B------:R-:W-:-:S07]  /*1b00*/  IMAD.MOV R42, RZ, RZ, -R42 ;  /* 0x000000ffff2a7224 */ /* 0x000fce00078e0a2a */
.L_x_174:
        /* <DEDUP_REMOVED lines=68> */
[----:B------:R-:W-:Y:S05]  /*1f50*/  BSYNC.RECONVERGENT B3 ;  /* 0x0000000000037941 */ /* 0x000fea0003800200 */
.L_x_173:
[----:B------:R-:W-:-:S07]  /*1f60*/  VIADD R2, R2, 0xffffec00 ;  /* 0xffffec0002027836 */ /* 0x000fce0000000000 */
.L_x_172:
[----:B------:R-:W-:Y:S05]  /*1f70*/  BSYNC.RECONVERGENT B2 ;  /* 0x0000000000027941 */ /* 0x000fea0003800200 */
.L_x_171:
        /* <DEDUP_REMOVED lines=40> */
.L_x_176:
[----:B------:R-:W-:Y:S05]  /*2200*/  BSYNC.RECONVERGENT B2 ;  /* 0x0000000000027941 */ /* 0x000fea0003800200 */
.L_x_175:
        /* <DEDUP_REMOVED lines=23> */
.L_x_178:
[----:B------:R-:W-:Y:S05]  /*2380*/  BSYNC.RECONVERGENT B2 ;  /* 0x0000000000027941 */ /* 0x000fea0003800200 */
.L_x_177:
[----:B------:R-:W-:Y:S05]  /*2390*/  @!P1 BRA `(.L_x_170) ;  /* 0x0000000000249947 */ /* 0x000fea0003800000 */
[----:B------:R-:W-:Y:S02]  /*23a0*/  VIADD R5, R2, UR4 ;  /* 0x0000000402057c36 */ /* 0x000fe40008000000 */
[----:B------:R-:W-:-:S07]  /*23b0*/  IMAD.MOV R4, RZ, RZ, -R3 ;  /* 0x000000ffff047224 */ /* 0x000fce00078e0a03 */
.L_x_179:
[----:B------:R-:W-:-:S06]  /*23c0*/  IMAD.WIDE.U32 R2, R5, 0x8, R6 ;  /* 0x0000000805027825 */ /* 0x000fcc00078e0006 */
[----:B------:R-:W2:Y:S01]  /*23d0*/  LDG.E.64 R2, desc[UR6][R2.64] ;  /* 0x0000000602027981 */ /* 0x000ea2000c1e1b00 */
[----:B------:R-:W-:Y:S02]  /*23e0*/  VIADD R4, R4, 0x1 ;  /* 0x0000000104047836 */ /* 0x000fe40000000000 */
[----:B------:R-:W-:-:S03]  /*23f0*/  VIADD R5, R5, 0x280 ;  /* 0x0000028005057836 */ /* 0x000fc60000000000 */
[----:B------:R-:W-:Y:S01]  /*2400*/  ISETP.NE.AND P0, PT, R4, RZ, PT ;  /* 0x000000ff0400720c */ /* 0x000fe20003f05270 */
[----:B--2---:R-:W-:-:S12]  /*2410*/  DADD R38, R2, R38 ;  /* 0x0000000002267229 */ /* 0x004fd80000000026 */
[----:B------:R-:W-:Y:S05]  /*2420*/  @P0 BRA `(.L_x_179) ;  /* 0xfffffffc00e40947 */ /* 0x000fea000383ffff */
.L_x_170:
[----:B------:R-:W-:Y:S05]  /*2430*/  BSYNC.RECONVERGENT B1 ;  /* 0x0000000000017941 */ /* 0x000fea0003800200 */
.L_x_168:
        /* <DEDUP_REMOVED lines=49> */
[----:B------:R-:W0:Y:S05]  /*2750*/  LDS.128 R8, [UR4+0x50] ;  /* 0x00005004ff087984 */ /* 0x000e2a0008000c00 */
[----:B------:R-:W-:-:S08]  /*2760*/  DADD R12, R12, R14 ;  /* 0x000000000c0c7229 */ /* 0x000fd0000000000e */
[----:B-1----:R-:W-:-:S08]  /*2770*/  DADD R12, R12, R16 ;  /* 0x000000000c0c7229 */ /* 0x002fd00000000010 */
[----:B------:R-:W-:Y:S02]  /*2780*/  DADD R18, R12, R18 ;  /* 0x000000000c127229 */ /* 0x000fe40000000012 */
[----:B------:R-:W1:Y:S06]  /*2790*/  LDS.128 R12, [UR4+0x60] ;  /* 0x00006004ff0c7984 */ /* 0x000e6c0008000c00 */
        /* <DEDUP_REMOVED lines=12> */
[----:B0-----:R-:W-:Y:S01]  /*2860*/  DADD R2, R2, R8 ;  /* 0x0000000002027229 */ /* 0x001fe20000000008 */
[----:B------:R-:W0:Y:S07]  /*2870*/  LDS.64 R8, [UR4+0xb0] ;  /* 0x0000b004ff087984 */ /* 0x000e2e0008000a00 */
[----:B------:R-:W-:-:S08]  /*2880*/  DADD R2, R2, R10 ;  /* 0x0000000002027229 */ /* 0x000fd0000000000a */
[----:B-1----:R-:W-:-:S08]  /*2890*/  DADD R2, R2, R12 ;  /* 0x0000000002027229 */ /* 0x002fd0000000000c */
[----:B------:R-:W-:-:S08]  /*28a0*/  DADD R2, R2, R14 ;  /* 0x0000000002027229 */ /* 0x000fd0000000000e */
[----:B--2---:R-:W-:-:S08]  /*28b0*/  DADD R2, R2, R4 ;  /* 0x0000000002027229 */ /* 0x004fd00000000004 */
[----:B------:R-:W-:-:S08]  /*28c0*/  DADD R2, R2, R6 ;  /* 0x0000000002027229 */ /* 0x000fd00000000006 */
[----:B0-----:R-:W-:-:S11]  /*28d0*/  DADD R8, R2, R8 ;  /* 0x0000000002087229 */ /* 0x001fd60000000008 */
.L_x_166:
[----:B------:R-:W-:Y:S05]  /*28e0*/  BSYNC.RECONVERGENT B0 ;  /* 0x0000000000007941 */ /* 0x000fea0003800200 */
.L_x_151:
[----:B------:R-:W-:Y:S05]  /*28f0*/  @P0 EXIT ;  /* 0x000000000000094d */ /* 0x000fea0003800000 */
[----:B------:R-:W0:Y:S01]  /*2900*/  LDCU.64 UR4, c[0x0][0x398] ;  /* 0x00007300ff0477ac */ /* 0x000e220008000a00 */
[----:B--2---:R-:W2:Y:S01]  /*2910*/  LDC.64 R2, c[0x0][0x388] ;  /* 0x0000e200ff027b82 */ /* 0x004ea20000000a00 */
[----:B0-----:R-:W-:-:S07]  /*2920*/  DADD R8, R8, UR4 ;  /* 0x0000000408087e29 */ /* 0x001fce0008000000 */
[----:B--2---:R-:W-:Y:S01]  /*2930*/  STG.E.64 desc[UR6][R2.64], R8 ;  /* 0x0000000802007986 */ /* 0x004fe2000c101b06 */
[----:B------:R-:W-:Y:S05]  /*2940*/  EXIT ;  /* 0x000000000000794d */ /* 0x000fea0003800000 */
.L_x_180:
        /* <DEDUP_REMOVED lines=11> */
.L_x_189:


//--------------------- .text._ZN3cub18CUB_300001_SM_10006detail11EmptyKernelIvEEvv --------------------------
	.section	.text._ZN3cub18CUB_300001_SM_10006detail11EmptyKernelIvEEvv,"ax",@progbits
	.align	128
        .global         _ZN3cub18CUB_300001_SM_10006detail11EmptyKernelIvEEvv
        .type           _ZN3cub18CUB_300001_SM_10006detail11EmptyKernelIvEEvv,@function
        .size           _ZN3cub18CUB_300001_SM_10006detail11EmptyKernelIvEEvv,(.L_x_190 - _ZN3cub18CUB_300001_SM_10006detail11EmptyKernelIvEEvv)
        .other          _ZN3cub18CUB_300001_SM_10006detail11EmptyKernelIvEEvv,@"STO_CUDA_ENTRY STV_DEFAULT"
_ZN3cub18CUB_300001_SM_10006detail11EmptyKernelIvEEvv:
.text._ZN3cub18CUB_300001_SM_10006detail11EmptyKernelIvEEvv:
[----:B------:R-:W-:Y:S01]  /*0000*/  LDC R1, c[0x0][0x37c] ;  /* 0x0000df00ff017b82 */ /* 0x000fe20000000800 */
[----:B------:R-:W-:Y:S05]  /*0010*/  EXIT ;  /* 0x000000000000794d */ /* 0x000fea0003800000 */
.L_x_181:
        /* <DEDUP_REMOVED lines=14> */
.L_x_190:


//--------------------- .text._Z15template_kernelIiEvPT_ --------------------------
	.section	.text._Z15template_kernelIiEvPT_,"ax",@progbits
	.align	128
        .global         _Z15template_kernelIiEvPT_
        .type           _Z15template_kernelIiEvPT_,@function
        .size           _Z15template_kernelIiEvPT_,(.L_x_191 - _Z15template_kernelIiEvPT_)
        .other          _Z15template_kernelIiEvPT_,@"STO_CUDA_ENTRY STV_DEFAULT"
_Z15template_kernelIiEvPT_:
.text._Z15template_kernelIiEvPT_:
[----:B------:R-:W-:Y:S01]  /*0000*/  LDC R1, c[0x0][0x37c] ;  /* 0x0000df00ff017b82 */ /* 0x000fe20000000800 */
[----:B------:R-:W-:Y:S05]  /*0010*/  EXIT ;  /* 0x000000000000794d */ /* 0x000fea0003800000 */
.L_x_182:
        /* <DEDUP_REMOVED lines=14> */
.L_x_191:


//--------------------- .text._Z6kernelPN6thrust24THRUST_300001_SM_1000_NS7complexIdEES2_ --------------------------
	.section	.text._Z6kernelPN6thrust24THRUST_300001_SM_1000_NS7complexIdEES2_,"ax",@progbits
	.align	128
        .global         _Z6kernelPN6thrust24THRUST_300001_SM_1000_NS7complexIdEES2_
        .type           _Z6kernelPN6thrust24THRUST_300001_SM_1000_NS7complexIdEES2_,@function
        .size           _Z6kernelPN6thrust24THRUST_300001_SM_1000_NS7complexIdEES2_,(.L_x_192 - _Z6kernelPN6thrust24THRUST_300001_SM_1000_NS7complexIdEES2_)
        .other          _Z6kernelPN6thrust24THRUST_300001_SM_1000_NS7complexIdEES2_,@"STO_CUDA_ENTRY STV_DEFAULT"
_Z6kernelPN6thrust24THRUST_300001_SM_1000_NS7complexIdEES2_:
.text._Z6kernelPN6thrust24THRUST_300001_SM_1000_NS7complexIdEES2_:
[----:B------:R-:W-:Y:S01]  /*0000*/  LDC R1, c[0x0][0x37c] ;  /* 0x0000df00ff017b82 */ /* 0x000fe20000000800 */
[----:B------:R-:W-:Y:S05]  /*0010*/  EXIT ;  /* 0x000000000000794d */ /* 0x000fea0003800000 */
.L_x_183:
        /* <DEDUP_REMOVED lines=14> */
.L_x_192:


//--------------------- .nv.shared._ZN3cub18CUB_300001_SM_10006detail6reduce28DeviceReduceSingleTileKernelINS2_10policy_hubIdyN4cuda3std3__44plusIdEEE10Policy1000EPdSC_iS9_ddNS7_10__identityEEEvT0_T1_T2_T3_T4_T6_ --------------------------
	.section	.nv.shared._ZN3cub18CUB_300001_SM_10006detail6reduce28DeviceReduceSingleTileKernelINS2_10policy_hubIdyN4cuda3std3__44plusIdEEE10Policy1000EPdSC_iS9_ddNS7_10__identityEEEvT0_T1_T2_T3_T4_T6_,"aw",@nobits
	.sectionflags	@""
	.align	8
.nv.shared._ZN3cub18CUB_300001_SM_10006detail6reduce28DeviceReduceSingleTileKernelINS2_10policy_hubIdyN4cuda3std3__44plusIdEEE10Policy1000EPdSC_iS9_ddNS7_10__identityEEEvT0_T1_T2_T3_T4_T6_:
	.zero		1176


//--------------------- .nv.shared.reserved.0     --------------------------
	.section	.nv.shared.reserved.0,"aw",@nobits
	.weak		__nv_reservedSMEM_offset_0_alias
	.size		__nv_reservedSMEM_offset_0_alias, 0, 64
	.other		__nv_reservedSMEM_offset_0_alias,@"STO_CUDA_RESERVED_SHARED STV_DEFAULT"
__nv_reservedSMEM_offset_0_alias:
	.zero		0
	.zero		64


//--------------------- .nv.global                --------------------------
	.section	.nv.global,"aw",@nobits
.nv.global:
	.type		_ZN34_INTERNAL_3ace8a74_4_k_cu_581ba1946thrust24THRUST_300001_SM_1000_NS3seqE,@object
	.size		_ZN34_INTERNAL_3ace8a74_4_k_cu_581ba1946thrust24THRUST_300001_SM_1000_NS3seqE,(_ZN34_INTERNAL_3ace8a74_4_k_cu_581ba1944cuda3std3__48in_placeE - _ZN34_INTERNAL_3ace8a74_4_k_cu_581ba1946thrust24THRUST_300001_SM_1000_NS3seqE)
_ZN34_INTERNAL_3ace8a74_4_k_cu_581ba1946thrust24THRUST_300001_SM_1000_NS3seqE:
	.zero		1
	.type		_ZN34_INTERNAL_3ace8a74_4_k_cu_581ba1944cuda3std3__48in_placeE,@object
	.size		_ZN34_INTERNAL_3ace8a74_4_k_cu_581ba1944cuda3std3__48in_placeE,(_ZN34_INTERNAL_3ace8a74_4_k_cu_581ba1944cuda3std6ranges3__45__cpo4sizeE - _ZN34_INTERNAL_3ace8a74_4_k_cu_581ba1944cuda3std3__48in_placeE)
_ZN34_INTERNAL_3ace8a74_4_k_cu_581ba1944cuda3std3__48in_placeE:
	.zero		1
	.type		_ZN34_INTERNAL_3ace8a74_4_k_cu_581ba1944cuda3std6ranges3__45__cpo4sizeE,@object
	.size		_ZN34_INTERNAL_3ace8a74_4_k_cu_581ba1944cuda3std6ranges3__45__cpo4sizeE,(_ZN34_INTERNAL_3ace8a74_4_k_cu_581ba1946thrust24THRUST_300001_SM_1000_NS12placeholders2_3E - _ZN34_INTERNAL_3ace8a74_4_k_cu_581ba1944cuda3std6ranges3__45__cpo4sizeE)
_ZN34_INTERNAL_3ace8a74_4_k_cu_581ba1944cuda3std6ranges3__45__cpo4sizeE:
	.zero		1
	.type		_ZN34_INTERNAL_3ace8a74_4_k_cu_581ba1946thrust24THRUST_300001_SM_1000_NS12placeholders2_3E,@object
	.size		_ZN34_INTERNAL_3ace8a74_4_k_cu_581ba1946thrust24THRUST_300001_SM_1000_NS12placeholders2_3E,(_ZN34_INTERNAL_3ace8a74_4_k_cu_581ba1944cuda3std3__45__cpo6cbeginE - _ZN34_INTERNAL_3ace8a74_4_k_cu_581ba1946thrust24THRUST_300001_SM_1000_NS12placeholders2_3E)
_ZN34_INTERNAL_3ace8a74_4_k_cu_581ba1946thrust24THRUST_300001_SM_1000_NS12placeholders2_3E:
	.zero		1
	.type		_ZN34_INTERNAL_3ace8a74_4_k_cu_581ba1944cuda3std3__45__cpo6cbeginE,@object
	.size		_ZN34_INTERNAL_3ace8a74_4_k_cu_581ba1944cuda3std3__45__cpo6cbeginE,(_ZN34_INTERNAL_3ace8a74_4_k_cu_581ba1944cuda3std6ranges3__45__cpo6cbeginE - _ZN34_INTERNAL_3ace8a74_4_k_cu_581ba1944cuda3std3__45__cpo6cbeginE)
_ZN34_INTERNAL_3ace8a74_4_k_cu_581ba1944cuda3std3__45__cpo6cbeginE:
	.zero		1
	.type		_ZN34_INTERNAL_3ace8a74_4_k_cu_581ba1944cuda3std6ranges3__45__cpo6cbeginE,@object
	.size		_ZN34_INTERNAL_3ace8a74_4_k_cu_581ba1944cuda3std6ranges3__45__cpo6cbeginE,(_ZN34_INTERNAL_3ace8a74_4_k_cu_581ba1946thrust24THRUST_300001_SM_1000_NS12placeholders2_7E - _ZN34_INTERNAL_3ace8a74_4_k_cu_581ba1944cuda3std6ranges3__45__cpo6cbeginE)
_ZN34_INTERNAL_3ace8a74_4_k_cu_581ba1944cuda3std6ranges3__45__cpo6cbeginE:
	.zero		1
	.type		_ZN34_INTERNAL_3ace8a74_4_k_cu_581ba1946thrust24THRUST_300001_SM_1000_NS12placeholders2_7E,@object
	.size		_ZN34_INTERNAL_3ace8a74_4_k_cu_581ba1946thrust24THRUST_300001_SM_1000_NS12placeholders2_7E,(_ZN34_INTERNAL_3ace8a74_4_k_cu_581ba1944cuda3std3__45__cpo7crbeginE - _ZN34_INTERNAL_3ace8a74_4_k_cu_581ba1946thrust24THRUST_300001_SM_1000_NS12placeholders2_7E)
_ZN34_INTERNAL_3ace8a74_4_k_cu_581ba1946thrust24THRUST_300001_SM_1000_NS12placeholders2_7E:
	.zero		1
	.type		_ZN34_INTERNAL_3ace8a74_4_k_cu_581ba1944cuda3std3__45__cpo7crbeginE,@object
	.size		_ZN34_INTERNAL_3ace8a74_4_k_cu_581ba1944cuda3std3__45__cpo7crbeginE,(_ZN34_INTERNAL_3ace8a74_4_k_cu_581ba1944cuda3std6ranges3__45__cpo4nextE - _ZN34_INTERNAL_3ace8a74_4_k_cu_581ba1944cuda3std3__45__cpo7crbeginE)
_ZN34_INTERNAL_3ace8a74_4_k_cu_581ba1944cuda3std3__45__cpo7crbeginE:
	.zero		1
	.type		_ZN34_INTERNAL_3ace8a74_4_k_cu_581ba1944cuda3std6ranges3__45__cpo4nextE,@object
	.size		_ZN34_INTERNAL_3ace8a74_4_k_cu_581ba1944cuda3std6ranges3__45__cpo4nextE,(_ZN34_INTERNAL_3ace8a74_4_k_cu_581ba1944cuda3std6ranges3__45__cpo4swapE - _ZN34_INTERNAL_3ace8a74_4_k_cu_581ba1944cuda3std6ranges3__45__cpo4nextE)
_ZN34_INTERNAL_3ace8a74_4_k_cu_581ba1944cuda3std6ranges3__45__cpo4nextE:
	.zero		1
	.type		_ZN34_INTERNAL_3ace8a74_4_k_cu_581ba1944cuda3std6ranges3__45__cpo4swapE,@object
	.size		_ZN34_INTERNAL_3ace8a74_4_k_cu_581ba1944cuda3std6ranges3__45__cpo4swapE,(_ZN34_INTERNAL_3ace8a74_4_k_cu_581ba1946thrust24THRUST_300001_SM_1000_NS8cuda_cub10par_nosyncE - _ZN34_INTERNAL_3ace8a74_4_k_cu_581ba1944cuda3std6ranges3__45__cpo4swapE)
_ZN34_INTERNAL_3ace8a74_4_k_cu_581ba1944cuda3std6ranges3__45__cpo4swapE:
	.zero		1
	.type		_ZN34_INTERNAL_3ace8a74_4_k_cu_581ba1946thrust24THRUST_300001_SM_1000_NS8cuda_cub10par_nosyncE,@object
	.size		_ZN34_INTERNAL_3ace8a74_4_k_cu_581ba1946thrust24THRUST_300001_SM_1000_NS8cuda_cub10par_nosyncE,(_ZN34_INTERNAL_3ace8a74_4_k_cu_581ba1946thrust24THRUST_300001_SM_1000_NS12placeholders2_9E - _ZN34_INTERNAL_3ace8a74_4_k_cu_581ba1946thrust24THRUST_300001_SM_1000_NS8cuda_cub10par_nosyncE)
_ZN34_INTERNAL_3ace8a74_4_k_cu_581ba1946thrust24THRUST_300001_SM_1000_NS8cuda_cub10par_nosyncE:
	.zero		1
	.type		_ZN34_INTERNAL_3ace8a74_4_k_cu_581ba1946thrust24THRUST_300001_SM_1000_NS12placeholders2_9E,@object
	.size		_ZN34_INTERNAL_3ace8a74_4_k_cu_581ba1946thrust24THRUST_300001_SM_1000_NS12placeholders2_9E,(_ZN34_INTERNAL_3ace8a74_4_k_cu_581ba1944cuda3std3__436_GLOBAL__N__3ace8a74_4_k_cu_581ba1946ignoreE - _ZN34_INTERNAL_3ace8a74_4_k_cu_581ba1946thrust24THRUST_300001_SM_1000_NS12placeholders2_9E)
_ZN34_INTERNAL_3ace8a74_4_k_cu_581ba1946thrust24THRUST_300001_SM_1000_NS12placeholders2_9E:
	.zero		1
	.type		_ZN34_INTERNAL_3ace8a74_4_k_cu_581ba1944cuda3std3__436_GLOBAL__N__3ace8a74_4_k_cu_581ba1946ignoreE,@object
	.size		_ZN34_INTERNAL_3ace8a74_4_k_cu_581ba1944cuda3std3__436_GLOBAL__N__3ace8a74_4_k_cu_581ba1946ignoreE,(_ZN34_INTERNAL_3ace8a74_4_k_cu_581ba1944cuda3std6ranges3__45__cpo4dataE - _ZN34_INTERNAL_3ace8a74_4_k_cu_581ba1944cuda3std3__436_GLOBAL__N__3ace8a74_4_k_cu_581ba1946ignoreE)
_ZN34_INTERNAL_3ace8a74_4_k_cu_581ba1944cuda3std3__436_GLOBAL__N__3ace8a74_4_k_cu_581ba1946ignoreE:
	.zero		1
	.type		_ZN34_INTERNAL_3ace8a74_4_k_cu_581ba1944cuda3std6ranges3__45__cpo4dataE,@object
	.size		_ZN34_INTERNAL_3ace8a74_4_k_cu_581ba1944cuda3std6ranges3__45__cpo4dataE,(_ZN34_INTERNAL_3ace8a74_4_k_cu_581ba1946thrust24THRUST_300001_SM_1000_NS12placeholders2_1E - _ZN34_INTERNAL_3ace8a74_4_k_cu_581ba1944cuda3std6ranges3__45__cpo4dataE)
_ZN34_INTERNAL_3ace8a74_4_k_cu_581ba1944cuda3std6ranges3__45__cpo4dataE:
	.zero		1
	.type		_ZN34_INTERNAL_3ace8a74_4_k_cu_581ba1946thrust24THRUST_300001_SM_1000_NS12placeholders2_1E,@object
	.size		_ZN34_INTERNAL_3ace8a74_4_k_cu_581ba1946thrust24THRUST_300001_SM_1000_NS12placeholders2_1E,(_ZN34_INTERNAL_3ace8a74_4_k_cu_581ba1944cuda3std3__45__cpo5beginE - _ZN34_INTERNAL_3ace8a74_4_k_cu_581ba1946thrust24THRUST_300001_SM_1000_NS12placeholders2_1E)
_ZN34_INTERNAL_3ace8a74_4_k_cu_581ba1946thrust24THRUST_300001_SM_1000_NS12placeholders2_1E:
	.zero		1
	.type		_ZN34_INTERNAL_3ace8a74_4_k_cu_581ba1944cuda3std3__45__cpo5beginE,@object
	.size		_ZN34_INTERNAL_3ace8a74_4_k_cu_581ba1944cuda3std3__45__cpo5beginE,(_ZN34_INTERNAL_3ace8a74_4_k_cu_581ba1944cuda3std6ranges3__45__cpo5beginE - _ZN34_INTERNAL_3ace8a74_4_k_cu_581ba1944cuda3std3__45__cpo5beginE)
_ZN34_INTERNAL_3ace8a74_4_k_cu_581ba1944cuda3std3__45__cpo5beginE:
	.zero		1
	.type		_ZN34_INTERNAL_3ace8a74_4_k_cu_581ba1944cuda3std6ranges3__45__cpo5beginE,@object
	.size		_ZN34_INTERNAL_3ace8a74_4_k_cu_581ba1944cuda3std6ranges3__45__cpo5beginE,(_ZN34_INTERNAL_3ace8a74_4_k_cu_581ba1946thrust24THRUST_300001_SM_1000_NS12placeholders2_5E - _ZN34_INTERNAL_3ace8a74_4_k_cu_581ba1944cuda3std6ranges3__45__cpo5beginE)
_ZN34_INTERNAL_3ace8a74_4_k_cu_581ba1944cuda3std6ranges3__45__cpo5beginE:
	.zero		1
	.type		_ZN34_INTERNAL_3ace8a74_4_k_cu_581ba1946thrust24THRUST_300001_SM_1000_NS12placeholders2_5E,@object
	.size		_ZN34_INTERNAL_3ace8a74_4_k_cu_581ba1946thrust24THRUST_300001_SM_1000_NS12placeholders2_5E,(_ZN34_INTERNAL_3ace8a74_4_k_cu_581ba1944cuda3std3__45__cpo6rbeginE - _ZN34_INTERNAL_3ace8a74_4_k_cu_581ba1946thrust24THRUST_300001_SM_1000_NS12placeholders2_5E)
_ZN34_INTERNAL_3ace8a74_4_k_cu_581ba1946thrust24THRUST_300001_SM_1000_NS12placeholders2_5E:
	.zero		1
	.type		_ZN34_INTERNAL_3ace8a74_4_k_cu_581ba1944cuda3std3__45__cpo6rbeginE,@object
	.size		_ZN34_INTERNAL_3ace8a74_4_k_cu_581ba1944cuda3std3__45__cpo6rbeginE,(_ZN34_INTERNAL_3ace8a74_4_k_cu_581ba1944cuda3std6ranges3__45__cpo7advanceE - _ZN34_INTERNAL_3ace8a74_4_k_cu_581ba1944cuda3std3__45__cpo6rbeginE)
_ZN34_INTERNAL_3ace8a74_4_k_cu_581ba1944cuda3std3__45__cpo6rbeginE:
	.zero		1
	.type		_ZN34_INTERNAL_3ace8a74_4_k_cu_581ba1944cuda3std6ranges3__45__cpo7advanceE,@object
	.size		_ZN34_INTERNAL_3ace8a74_4_k_cu_581ba1944cuda3std6ranges3__45__cpo7advanceE,(_ZN34_INTERNAL_3ace8a74_4_k_cu_581ba1944cuda3std3__47nulloptE - _ZN34_INTERNAL_3ace8a74_4_k_cu_581ba1944cuda3std6ranges3__45__cpo7advanceE)
_ZN34_INTERNAL_3ace8a74_4_k_cu_581ba1944cuda3std6ranges3__45__cpo7advanceE:
	.zero		1
	.type		_ZN34_INTERNAL_3ace8a74_4_k_cu_581ba1944cuda3std3__47nulloptE,@object
	.size		_ZN34_INTERNAL_3ace8a74_4_k_cu_581ba1944cuda3std3__47nulloptE,(_ZN34_INTERNAL_3ace8a74_4_k_cu_581ba1944cuda3std6ranges3__45__cpo8distanceE - _ZN34_INTERNAL_3ace8a74_4_k_cu_581ba1944cuda3std3__47nulloptE)
_ZN34_INTERNAL_3ace8a74_4_k_cu_581ba1944cuda3std3__47nulloptE:
	.zero		1
	.type		_ZN34_INTERNAL_3ace8a74_4_k_cu_581ba1944cuda3std6ranges3__45__cpo8distanceE,@object
	.size		_ZN34_INTERNAL_3ace8a74_4_k_cu_581ba1944cuda3std6ranges3__45__cpo8distanceE,(_ZN34_INTERNAL_3ace8a74_4_k_cu_581ba1946thrust24THRUST_300001_SM_1000_NS12placeholders3_10E - _ZN34_INTERNAL_3ace8a74_4_k_cu_581ba1944cuda3std6ranges3__45__cpo8distanceE)
_ZN34_INTERNAL_3ace8a74_4_k_cu_581ba1944cuda3std6ranges3__45__cpo8distanceE:
	.zero		1
	.type		_ZN34_INTERNAL_3ace8a74_4_k_cu_581ba1946thrust24THRUST_300001_SM_1000_NS12placeholders3_10E,@object
	.size		_ZN34_INTERNAL_3ace8a74_4_k_cu_581ba1946thrust24THRUST_300001_SM_1000_NS12placeholders3_10E,(_ZN34_INTERNAL_3ace8a74_4_k_cu_581ba1944cuda3std3__419piecewise_constructE - _ZN34_INTERNAL_3ace8a74_4_k_cu_581ba1946thrust24THRUST_300001_SM_1000_NS12placeholders3_10E)
_ZN34_INTERNAL_3ace8a74_4_k_cu_581ba1946thrust24THRUST_300001_SM_1000_NS12placeholders3_10E:
	.zero		1
	.type		_ZN34_INTERNAL_3ace8a74_4_k_cu_581ba1944cuda3std3__419piecewise_constructE,@object
	.size		_ZN34_INTERNAL_3ace8a74_4_k_cu_581ba1944cuda3std3__419piecewise_constructE,(_ZN34_INTERNAL_3ace8a74_4_k_cu_581ba1944cuda3std6ranges3__45__cpo5cdataE - _ZN34_INTERNAL_3ace8a74_4_k_cu_581ba1944cuda3std3__419piecewise_constructE)
_ZN34_INTERNAL_3ace8a74_4_k_cu_581ba1944cuda3std3__419piecewise_constructE:
	.zero		1
	.type		_ZN34_INTERNAL_3ace8a74_4_k_cu_581ba1944cuda3std6ranges3__45__cpo5cdataE,@object
	.size		_ZN34_INTERNAL_3ace8a74_4_k_cu_581ba1944cuda3std6ranges3__45__cpo5cdataE,(_ZN34_INTERNAL_3ace8a74_4_k_cu_581ba1946thrust24THRUST_300001_SM_1000_NS12placeholders2_2E - _ZN34_INTERNAL_3ace8a74_4_k_cu_581ba1944cuda3std6ranges3__45__cpo5cdataE)
_ZN34_INTERNAL_3ace8a74_4_k_cu_581ba1944cuda3std6ranges3__45__cpo5cdataE:
	.zero		1
	.type		_ZN34_INTERNAL_3ace8a74_4_k_cu_581ba1946thrust24THRUST_300001_SM_1000_NS12placeholders2_2E,@object
	.size		_ZN34_INTERNAL_3ace8a74_4_k_cu_581ba1946thrust24THRUST_300001_SM_1000_NS12placeholders2_2E,(_ZN34_INTERNAL_3ace8a74_4_k_cu_581ba1944cuda3std3__45__cpo3endE - _ZN34_INTERNAL_3ace8a74_4_k_cu_581ba1946thrust24THRUST_300001_SM_1000_NS12placeholders2_2E)
_ZN34_INTERNAL_3ace8a74_4_k_cu_581ba1946thrust24THRUST_300001_SM_1000_NS12placeholders2_2E:
	.zero		1
	.type		_ZN34_INTERNAL_3ace8a74_4_k_cu_581ba1944cuda3std3__45__cpo3endE,@object
	.size		_ZN34_INTERNAL_3ace8a74_4_k_cu_581ba1944cuda3std3__45__cpo3endE,(_ZN34_INTERNAL_3ace8a74_4_k_cu_581ba1944cuda3std6ranges3__45__cpo3endE - _ZN34_INTERNAL_3ace8a74_4_k_cu_581ba1944cuda3std3__45__cpo3endE)
_ZN34_INTERNAL_3ace8a74_4_k_cu_581ba1944cuda3std3__45__cpo3endE:
	.zero		1
	.type		_ZN34_INTERNAL_3ace8a74_4_k_cu_581ba1944cuda3std6ranges3__45__cpo3endE,@object
	.size		_ZN34_INTERNAL_3ace8a74_4_k_cu_581ba1944cuda3std6ranges3__45__cpo3endE,(_ZN34_INTERNAL_3ace8a74_4_k_cu_581ba1946thrust24THRUST_300001_SM_1000_NS12placeholders2_6E - _ZN34_INTERNAL_3ace8a74_4_k_cu_581ba1944cuda3std6ranges3__45__cpo3endE)
_ZN34_INTERNAL_3ace8a74_4_k_cu_581ba1944cuda3std6ranges3__45__cpo3endE:
	.zero		1
	.type		_ZN34_INTERNAL_3ace8a74_4_k_cu_581ba1946thrust24THRUST_300001_SM_1000_NS12placeholders2_6E,@object
	.size		_ZN34_INTERNAL_3ace8a74_4_k_cu_581ba1946thrust24THRUST_300001_SM_1000_NS12placeholders2_6E,(_ZN34_INTERNAL_3ace8a74_4_k_cu_581ba1944cuda3std3__45__cpo4rendE - _ZN34_INTERNAL_3ace8a74_4_k_cu_581ba1946thrust24THRUST_300001_SM_1000_NS12placeholders2_6E)
_ZN34_INTERNAL_3ace8a74_4_k_cu_581ba1946thrust24THRUST_300001_SM_1000_NS12placeholders2_6E:
	.zero		1
	.type		_ZN34_INTERNAL_3ace8a74_4_k_cu_581ba1944cuda3std3__45__cpo4rendE,@object
	.size		_ZN34_INTERNAL_3ace8a74_4_k_cu_581ba1944cuda3std3__45__cpo4rendE,(_ZN34_INTERNAL_3ace8a74_4_k_cu_581ba1944cuda3std6ranges3__45__cpo9iter_swapE - _ZN34_INTERNAL_3ace8a74_4_k_cu_581ba1944cuda3std3__45__cpo4rendE)
_ZN34_INTERNAL_3ace8a74_4_k_cu_581ba1944cuda3std3__45__cpo4rendE:
	.zero		1
	.type		_ZN34_INTERNAL_3ace8a74_4_k_cu_581ba1944cuda3std6ranges3__45__cpo9iter_swapE,@object
	.size		_ZN34_INTERNAL_3ace8a74_4_k_cu_581ba1944cuda3std6ranges3__45__cpo9iter_swapE,(_ZN34_INTERNAL_3ace8a74_4_k_cu_581ba1944cuda3std3__48unexpectE - _ZN34_INTERNAL_3ace8a74_4_k_cu_581ba1944cuda3std6ranges3__45__cpo9iter_swapE)
_ZN34_INTERNAL_3ace8a74_4_k_cu_581ba1944cuda3std6ranges3__45__cpo9iter_swapE:
	.zero		1
	.type		_ZN34_INTERNAL_3ace8a74_4_k_cu_581ba1944cuda3std3__48unexpectE,@object
	.size		_ZN34_INTERNAL_3ace8a74_4_k_cu_581ba1944cuda3std3__48unexpectE,(_ZN34_INTERNAL_3ace8a74_4_k_cu_581ba1946thrust24THRUST_300001_SM_1000_NS8cuda_cub3parE - _ZN34_INTERNAL_3ace8a74_4_k_cu_581ba1944cuda3std3__48unexpectE)
_ZN34_INTERNAL_3ace8a74_4_k_cu_581ba1944cuda3std3__48unexpectE:
	.zero		1
	.type		_ZN34_INTERNAL_3ace8a74_4_k_cu_581ba1946thrust24THRUST_300001_SM_1000_NS8cuda_cub3parE,@object
	.size		_ZN34_INTERNAL_3ace8a74_4_k_cu_581ba1946thrust24THRUST_300001_SM_1000_NS8cuda_cub3parE,(_ZN34_INTERNAL_3ace8a74_4_k_cu_581ba1946thrust24THRUST_300001_SM_1000_NS12placeholders2_4E - _ZN34_INTERNAL_3ace8a74_4_k_cu_581ba1946thrust24THRUST_300001_SM_1000_NS8cuda_cub3parE)
_ZN34_INTERNAL_3ace8a74_4_k_cu_581ba1946thrust24THRUST_300001_SM_1000_NS8cuda_cub3parE:
	.zero		1
	.type		_ZN34_INTERNAL_3ace8a74_4_k_cu_581ba1946thrust24THRUST_300001_SM_1000_NS12placeholders2_4E,@object
	.size		_ZN34_INTERNAL_3ace8a74_4_k_cu_581ba1946thrust24THRUST_300001_SM_1000_NS12placeholders2_4E,(_ZN34_INTERNAL_3ace8a74_4_k_cu_581ba1944cuda3std3__45__cpo4cendE - _ZN34_INTERNAL_3ace8a74_4_k_cu_581ba1946thrust24THRUST_300001_SM_1000_NS12placeholders2_4E)
_ZN34_INTERNAL_3ace8a74_4_k_cu_581ba1946thrust24THRUST_300001_SM_1000_NS12placeholders2_4E:
	.zero		1
	.type		_ZN34_INTERNAL_3ace8a74_4_k_cu_581ba1944cuda3std3__45__cpo4cendE,@object
	.size		_ZN34_INTERNAL_3ace8a74_4_k_cu_581ba1944cuda3std3__45__cpo4cendE,(_ZN34_INTERNAL_3ace8a74_4_k_cu_581ba1944cuda3std6ranges3__45__cpo4cendE - _ZN34_INTERNAL_3ace8a74_4_k_cu_581ba1944cuda3std3__45__cpo4cendE)
_ZN34_INTERNAL_3ace8a74_4_k_cu_581ba1944cuda3std3__45__cpo4cendE:
	.zero		1
	.type		_ZN34_INTERNAL_3ace8a74_4_k_cu_581ba1944cuda3std6ranges3__45__cpo4cendE,@object
	.size		_ZN34_INTERNAL_3ace8a74_4_k_cu_581ba1944cuda3std6ranges3__45__cpo4cendE,(_ZN34_INTERNAL_3ace8a74_4_k_cu_581ba1944cuda3std3__420unreachable_sentinelE - _ZN34_INTERNAL_3ace8a74_4_k_cu_581ba1944cuda3std6ranges3__45__cpo4cendE)
_ZN34_INTERNAL_3ace8a74_4_k_cu_581ba1944cuda3std6ranges3__45__cpo4cendE:
	.zero		1
	.type		_ZN34_INTERNAL_3ace8a74_4_k_cu_581ba1944cuda3std3__420unreachable_sentinelE,@object
	.size		_ZN34_INTERNAL_3ace8a74_4_k_cu_581ba1944cuda3std3__420unreachable_sentinelE,(_ZN34_INTERNAL_3ace8a74_4_k_cu_581ba1944cuda3std6ranges3__45__cpo5ssizeE - _ZN34_INTERNAL_3ace8a74_4_k_cu_581ba1944cuda3std3__420unreachable_sentinelE)
_ZN34_INTERNAL_3ace8a74_4_k_cu_581ba1944cuda3std3__420unreachable_sentinelE:
	.zero		1
	.type		_ZN34_INTERNAL_3ace8a74_4_k_cu_581ba1944cuda3std6ranges3__45__cpo5ssizeE,@object
	.size		_ZN34_INTERNAL_3ace8a74_4_k_cu_581ba1944cuda3std6ranges3__45__cpo5ssizeE,(_ZN34_INTERNAL_3ace8a74_4_k_cu_581ba1946thrust24THRUST_300001_SM_1000_NS12placeholders2_8E - _ZN34_INTERNAL_3ace8a74_4_k_cu_581ba1944cuda3std6ranges3__45__cpo5ssizeE)
_ZN34_INTERNAL_3ace8a74_4_k_cu_581ba1944cuda3std6ranges3__45__cpo5ssizeE:
	.zero		1
	.type		_ZN34_INTERNAL_3ace8a74_4_k_cu_581ba1946thrust24THRUST_300001_SM_1000_NS12placeholders2_8E,@object
	.size		_ZN34_INTERNAL_3ace8a74_4_k_cu_581ba1946thrust24THRUST_300001_SM_1000_NS12placeholders2_8E,(_ZN34_INTERNAL_3ace8a74_4_k_cu_581ba1944cuda3std3__45__cpo5crendE - _ZN34_INTERNAL_3ace8a74_4_k_cu_581ba1946thrust24THRUST_300001_SM_1000_NS12placeholders2_8E)
_ZN34_INTERNAL_3ace8a74_4_k_cu_581ba1946thrust24THRUST_300001_SM_1000_NS12placeholders2_8E:
	.zero		1
	.type		_ZN34_INTERNAL_3ace8a74_4_k_cu_581ba1944cuda3std3__45__cpo5crendE,@object
	.size		_ZN34_INTERNAL_3ace8a74_4_k_cu_581ba1944cuda3std3__45__cpo5crendE,(_ZN34_INTERNAL_3ace8a74_4_k_cu_581ba1944cuda3std6ranges3__45__cpo4prevE - _ZN34_INTERNAL_3ace8a74_4_k_cu_581ba1944cuda3std3__45__cpo5crendE)
_ZN34_INTERNAL_3ace8a74_4_k_cu_581ba1944cuda3std3__45__cpo5crendE:
	.zero		1
	.type		_ZN34_INTERNAL_3ace8a74_4_k_cu_581ba1944cuda3std6ranges3__45__cpo4prevE,@object
	.size		_ZN34_INTERNAL_3ace8a74_4_k_cu_581ba1944cuda3std6ranges3__45__cpo4prevE,(_ZN34_INTERNAL_3ace8a74_4_k_cu_581ba1944cuda3std6ranges3__45__cpo9iter_moveE - _ZN34_INTERNAL_3ace8a74_4_k_cu_581ba1944cuda3std6ranges3__45__cpo4prevE)
_ZN34_INTERNAL_3ace8a74_4_k_cu_581ba1944cuda3std6ranges3__45__cpo4prevE:
	.zero		1
	.type		_ZN34_INTERNAL_3ace8a74_4_k_cu_581ba1944cuda3std6ranges3__45__cpo9iter_moveE,@object
	.size		_ZN34_INTERNAL_3ace8a74_4_k_cu_581ba1944cuda3std6ranges3__45__cpo9iter_moveE,(_ZN34_INTERNAL_3ace8a74_4_k_cu_581ba1946thrust24THRUST_300001_SM_1000_NS6system6detail10sequential3seqE - _ZN34_INTERNAL_3ace8a74_4_k_cu_581ba1944cuda3std6ranges3__45__cpo9iter_moveE)
_ZN34_INTERNAL_3ace8a74_4_k_cu_581ba1944cuda3std6ranges3__45__cpo9iter_moveE:
	.zero		1
	.type		_ZN34_INTERNAL_3ace8a74_4_k_cu_581ba1946thrust24THRUST_300001_SM_1000_NS6system6detail10sequential3seqE,@object
	.size		_ZN34_INTERNAL_3ace8a74_4_k_cu_581ba1946thrust24THRUST_300001_SM_1000_NS6system6detail10sequential3seqE,(.L_31 - _ZN34_INTERNAL_3ace8a74_4_k_cu_581ba1946thrust24THRUST_300001_SM_1000_NS6system6detail10sequential3seqE)
_ZN34_INTERNAL_3ace8a74_4_k_cu_581ba1946thrust24THRUST_300001_SM_1000_NS6system6detail10sequential3seqE:
	.zero		1
.L_31:


//--------------------- .nv.shared._ZN3cub18CUB_300001_SM_10006detail6reduce18DeviceReduceKernelINS2_10policy_hubIdyN4cuda3std3__44plusIdEEE10Policy1000EN6thrust24THRUST_300001_SM_1000_NS10device_ptrIdEEyS9_dNS7_10__identityEEEvT0_PT3_T1_NS0_13GridEvenShareISK_EET2_T4_ --------------------------
	.section	.nv.shared._ZN3cub18CUB_300001_SM_10006detail6reduce18DeviceReduceKernelINS2_10policy_hubIdyN4cuda3std3__44plusIdEEE10Policy1000EN6thrust24THRUST_300001_SM_1000_NS10device_ptrIdEEyS9_dNS7_10__identityEEEvT0_PT3_T1_NS0_13GridEvenShareISK_EET2_T4_,"aw",@nobits
	.sectionflags	@""
	.align	8
.nv.shared._ZN3cub18CUB_300001_SM_10006detail6reduce18DeviceReduceKernelINS2_10policy_hubIdyN4cuda3std3__44plusIdEEE10Policy1000EN6thrust24THRUST_300001_SM_1000_NS10device_ptrIdEEyS9_dNS7_10__identityEEEvT0_PT3_T1_NS0_13GridEvenShareISK_EET2_T4_:
	.zero		1176


//--------------------- .nv.shared._ZN3cub18CUB_300001_SM_10006detail6reduce28DeviceReduceSingleTileKernelINS2_10policy_hubIdyN4cuda3std3__44plusIdEEE10Policy1000EN6thrust24THRUST_300001_SM_1000_NS10device_ptrIdEEPdyS9_ddNS7_10__identityEEEvT0_T1_T2_T3_T4_T6_ --------------------------
	.section	.nv.shared._ZN3cub18CUB_300001_SM_10006detail6reduce28DeviceReduceSingleTileKernelINS2_10policy_hubIdyN4cuda3std3__44plusIdEEE10Policy1000EN6thrust24THRUST_300001_SM_1000_NS10device_ptrIdEEPdyS9_ddNS7_10__identityEEEvT0_T1_T2_T3_T4_T6_,"aw",@nobits
	.sectionflags	@""
	.align	8
.nv.shared._ZN3cub18CUB_300001_SM_10006detail6reduce28DeviceReduceSingleTileKernelINS2_10policy_hubIdyN4cuda3std3__44plusIdEEE10Policy1000EN6thrust24THRUST_300001_SM_1000_NS10device_ptrIdEEPdyS9_ddNS7_10__identityEEEvT0_T1_T2_T3_T4_T6_:
	.zero		1176


//--------------------- .nv.shared._ZN3cub18CUB_300001_SM_10006detail6reduce28DeviceReduceSingleTileKernelINS2_10policy_hubIdjN4cuda3std3__44plusIdEEE10Policy1000EPdSC_iS9_ddNS7_10__identityEEEvT0_T1_T2_T3_T4_T6_ --------------------------
	.section	.nv.shared._ZN3cub18CUB_300001_SM_10006detail6reduce28DeviceReduceSingleTileKernelINS2_10policy_hubIdjN4cuda3std3__44plusIdEEE10Policy1000EPdSC_iS9_ddNS7_10__identityEEEvT0_T1_T2_T3_T4_T6_,"aw",@nobits
	.sectionflags	@""
	.align	8
.nv.shared._ZN3cub18CUB_300001_SM_10006detail6reduce28DeviceReduceSingleTileKernelINS2_10policy_hubIdjN4cuda3std3__44plusIdEEE10Policy1000EPdSC_iS9_ddNS7_10__identityEEEvT0_T1_T2_T3_T4_T6_:
	.zero		1216


//--------------------- .nv.shared._ZN3cub18CUB_300001_SM_10006detail6reduce18DeviceReduceKernelINS2_10policy_hubIdjN4cuda3std3__44plusIdEEE10Policy1000EN6thrust24THRUST_300001_SM_1000_NS10device_ptrIdEEjS9_dNS7_10__identityEEEvT0_PT3_T1_NS0_13GridEvenShareISK_EET2_T4_ --------------------------
	.section	.nv.shared._ZN3cub18CUB_300001_SM_10006detail6reduce18DeviceReduceKernelINS2_10policy_hubIdjN4cuda3std3__44plusIdEEE10Policy1000EN6thrust24THRUST_300001_SM_1000_NS10device_ptrIdEEjS9_dNS7_10__identityEEEvT0_PT3_T1_NS0_13GridEvenShareISK_EET2_T4_,"aw",@nobits
	.sectionflags	@""
	.align	8
.nv.shared._ZN3cub18CUB_300001_SM_10006detail6reduce18DeviceReduceKernelINS2_10policy_hubIdjN4cuda3std3__44plusIdEEE10Policy1000EN6thrust24THRUST_300001_SM_1000_NS10device_ptrIdEEjS9_dNS7_10__identityEEEvT0_PT3_T1_NS0_13GridEvenShareISK_EET2_T4_:
	.zero		1216


//--------------------- .nv.shared._ZN3cub18CUB_300001_SM_10006detail6reduce28DeviceReduceSingleTileKernelINS2_10policy_hubIdjN4cuda3std3__44plusIdEEE10Policy1000EN6thrust24THRUST_300001_SM_1000_NS10device_ptrIdEEPdjS9_ddNS7_10__identityEEEvT0_T1_T2_T3_T4_T6_ --------------------------
	.section	.nv.shared._ZN3cub18CUB_300001_SM_10006detail6reduce28DeviceReduceSingleTileKernelINS2_10policy_hubIdjN4cuda3std3__44plusIdEEE10Policy1000EN6thrust24THRUST_300001_SM_1000_NS10device_ptrIdEEPdjS9_ddNS7_10__identityEEEvT0_T1_T2_T3_T4_T6_,"aw",@nobits
	.sectionflags	@""
	.align	8
.nv.shared._ZN3cub18CUB_300001_SM_10006detail6reduce28DeviceReduceSingleTileKernelINS2_10policy_hubIdjN4cuda3std3__44plusIdEEE10Policy1000EN6thrust24THRUST_300001_SM_1000_NS10device_ptrIdEEPdjS9_ddNS7_10__identityEEEvT0_T1_T2_T3_T4_T6_:
	.zero		1216


//--------------------- .nv.constant0._ZN3cub18CUB_300001_SM_10006detail6reduce28DeviceReduceSingleTileKernelINS2_10policy_hubIdyN4cuda3std3__44plusIdEEE10Policy1000EPdSC_iS9_ddNS7_10__identityEEEvT0_T1_T2_T3_T4_T6_ --------------------------
	.section	.nv.constant0._ZN3cub18CUB_300001_SM_10006detail6reduce28DeviceReduceSingleTileKernelINS2_10policy_hubIdyN4cuda3std3__44plusIdEEE10Policy1000EPdSC_iS9_ddNS7_10__identityEEEvT0_T1_T2_T3_T4_T6_,"a",@progbits
	.sectionflags	@""
	.align	4
.nv.constant0._ZN3cub18CUB_300001_SM_10006detail6reduce28DeviceReduceSingleTileKernelINS2_10policy_hubIdyN4cuda3std3__44plusIdEEE10Policy1000EPdSC_iS9_ddNS7_10__identityEEEvT0_T1_T2_T3_T4_T6_:
	.zero		929


//--------------------- .nv.constant0._ZN3cub18CUB_300001_SM_10006detail6reduce18DeviceReduceKernelINS2_10policy_hubIdyN4cuda3std3__44plusIdEEE10Policy1000EN6thrust24THRUST_300001_SM_1000_NS10device_ptrIdEEyS9_dNS7_10__identityEEEvT0_PT3_T1_NS0_13GridEvenShareISK_EET2_T4_ --------------------------
	.section	.nv.constant0._ZN3cub18CUB_300001_SM_10006detail6reduce18DeviceReduceKernelINS2_10policy_hubIdyN4cuda3std3__44plusIdEEE10Policy1000EN6thrust24THRUST_300001_SM_1000_NS10device_ptrIdEEyS9_dNS7_10__identityEEEvT0_PT3_T1_NS0_13GridEvenShareISK_EET2_T4_,"a",@progbits
	.sectionflags	@""
	.align	4
.nv.constant0._ZN3cub18CUB_300001_SM_10006detail6reduce18DeviceReduceKernelINS2_10policy_hubIdyN4cuda3std3__44plusIdEEE10Policy1000EN6thrust24THRUST_300001_SM_1000_NS10device_ptrIdEEyS9_dNS7_10__identityEEEvT0_PT3_T1_NS0_13GridEvenShareISK_EET2_T4_:
	.zero		994


//--------------------- .nv.constant0._ZN3cub18CUB_300001_SM_10006detail6reduce28DeviceReduceSingleTileKernelINS2_10policy_hubIdyN4cuda3std3__44plusIdEEE10Policy1000EN6thrust24THRUST_300001_SM_1000_NS10device_ptrIdEEPdyS9_ddNS7_10__identityEEEvT0_T1_T2_T3_T4_T6_ --------------------------
	.section	.nv.constant0._ZN3cub18CUB_300001_SM_10006detail6reduce28DeviceReduceSingleTileKernelINS2_10policy_hubIdyN4cuda3std3__44plusIdEEE10Policy1000EN6thrust24THRUST_300001_SM_1000_NS10device_ptrIdEEPdyS9_ddNS7_10__identityEEEvT0_T1_T2_T3_T4_T6_,"a",@progbits
	.sectionflags	@""
	.align	4
.nv.constant0._ZN3cub18CUB_300001_SM_10006detail6reduce28DeviceReduceSingleTileKernelINS2_10policy_hubIdyN4cuda3std3__44plusIdEEE10Policy1000EN6thrust24THRUST_300001_SM_1000_NS10device_ptrIdEEPdyS9_ddNS7_10__identityEEEvT0_T1_T2_T3_T4_T6_:
	.zero		937


//--------------------- .nv.constant0._ZN3cub18CUB_300001_SM_10006detail6reduce28DeviceReduceSingleTileKernelINS2_10policy_hubIdjN4cuda3std3__44plusIdEEE10Policy1000EPdSC_iS9_ddNS7_10__identityEEEvT0_T1_T2_T3_T4_T6_ --------------------------
	.section	.nv.constant0._ZN3cub18CUB_300001_SM_10006detail6reduce28DeviceReduceSingleTileKernelINS2_10policy_hubIdjN4cuda3std3__44plusIdEEE10Policy1000EPdSC_iS9_ddNS7_10__identityEEEvT0_T1_T2_T3_T4_T6_,"a",@progbits
	.sectionflags	@""
	.align	4
.nv.constant0._ZN3cub18CUB_300001_SM_10006detail6reduce28DeviceReduceSingleTileKernelINS2_10policy_hubIdjN4cuda3std3__44plusIdEEE10Policy1000EPdSC_iS9_ddNS7_10__identityEEEvT0_T1_T2_T3_T4_T6_:
	.zero		929


//--------------------- .nv.constant0._ZN3cub18CUB_300001_SM_10006detail6reduce18DeviceReduceKernelINS2_10policy_hubIdjN4cuda3std3__44plusIdEEE10Policy1000EN6thrust24THRUST_300001_SM_1000_NS10device_ptrIdEEjS9_dNS7_10__identityEEEvT0_PT3_T1_NS0_13GridEvenShareISK_EET2_T4_ --------------------------
	.section	.nv.constant0._ZN3cub18CUB_300001_SM_10006detail6reduce18DeviceReduceKernelINS2_10policy_hubIdjN4cuda3std3__44plusIdEEE10Policy1000EN6thrust24THRUST_300001_SM_1000_NS10device_ptrIdEEjS9_dNS7_10__identityEEEvT0_PT3_T1_NS0_13GridEvenShareISK_EET2_T4_,"a",@progbits
	.sectionflags	@""
	.align	4
.nv.constant0._ZN3cub18CUB_300001_SM_10006detail6reduce18DeviceReduceKernelINS2_10policy_hubIdjN4cuda3std3__44plusIdEEE10Policy1000EN6thrust24THRUST_300001_SM_1000_NS10device_ptrIdEEjS9_dNS7_10__identityEEEvT0_PT3_T1_NS0_13GridEvenShareISK_EET2_T4_:
	.zero		958


//--------------------- .nv.constant0._ZN3cub18CUB_300001_SM_10006detail6reduce28DeviceReduceSingleTileKernelINS2_10policy_hubIdjN4cuda3std3__44plusIdEEE10Policy1000EN6thrust24THRUST_300001_SM_1000_NS10device_ptrIdEEPdjS9_ddNS7_10__identityEEEvT0_T1_T2_T3_T4_T6_ --------------------------
	.section	.nv.constant0._ZN3cub18CUB_300001_SM_10006detail6reduce28DeviceReduceSingleTileKernelINS2_10policy_hubIdjN4cuda3std3__44plusIdEEE10Policy1000EN6thrust24THRUST_300001_SM_1000_NS10device_ptrIdEEPdjS9_ddNS7_10__identityEEEvT0_T1_T2_T3_T4_T6_,"a",@progbits
	.sectionflags	@""
	.align	4
.nv.constant0._ZN3cub18CUB_300001_SM_10006detail6reduce28DeviceReduceSingleTileKernelINS2_10policy_hubIdjN4cuda3std3__44plusIdEEE10Policy1000EN6thrust24THRUST_300001_SM_1000_NS10device_ptrIdEEPdjS9_ddNS7_10__identityEEEvT0_T1_T2_T3_T4_T6_:
	.zero		929


//--------------------- .nv.constant0._ZN3cub18CUB_300001_SM_10006detail11EmptyKernelIvEEvv --------------------------
	.section	.nv.constant0._ZN3cub18CUB_300001_SM_10006detail11EmptyKernelIvEEvv,"a",@progbits
	.sectionflags	@""
	.align	4
.nv.constant0._ZN3cub18CUB_300001_SM_10006detail11EmptyKernelIvEEvv:
	.zero		896


//--------------------- .nv.constant0._Z15template_kernelIiEvPT_ --------------------------
	.section	.nv.constant0._Z15template_kernelIiEvPT_,"a",@progbits
	.sectionflags	@""
	.align	4
.nv.constant0._Z15template_kernelIiEvPT_:
	.zero		904


//--------------------- .nv.constant0._Z6kernelPN6thrust24THRUST_300001_SM_1000_NS7complexIdEES2_ --------------------------
	.section	.nv.constant0._Z6kernelPN6thrust24THRUST_300001_SM_1000_NS7complexIdEES2_,"a",@progbits
	.sectionflags	@""
	.align	4
.nv.constant0._Z6kernelPN6thrust24THRUST_300001_SM_1000_NS7complexIdEES2_:
	.zero		928


//--------------------- SYMBOLS --------------------------

	.type		.nv.reservedSmem.offset0,@object
	.size		.nv.reservedSmem.offset0,0x4
	.type		.nv.reservedSmem.cap,@object
	.size		.nv.reservedSmem.cap,0x4
